def matmul_kernel(
    a_ptr,
    b_ptr,
    c_ptr,
    M,
    N,
    K,
    stride_am,
    stride_ak,
    stride_bk,
    stride_bn,
    stride_cm,
    stride_cn,
    BLOCK_M: tl.constexpr,
    BLOCK_N: tl.constexpr,
    BLOCK_K: tl.constexpr,
    GROUP_M: tl.constexpr,
):
    pid = tl.program_id(axis=0)
    num_pid_m = tl.cdiv(M, BLOCK_M)
    num_pid_n = tl.cdiv(N, BLOCK_N)
    num_pid_in_group = GROUP_M * num_pid_n
    group_id = pid // num_pid_in_group
    first_pid_m = group_id * GROUP_M
    group_size_m = min(num_pid_m - first_pid_m, GROUP_M)
    pid_m = first_pid_m + ((pid % num_pid_in_group) % group_size_m)
    pid_n = (pid % num_pid_in_group) // group_size_m

    offs_am = (pid_m * BLOCK_M + tl.arange(0, BLOCK_M)) % M
    offs_bn = (pid_n * BLOCK_N + tl.arange(0, BLOCK_N)) % N
    offs_k = tl.arange(0, BLOCK_K)
    a_ptrs = a_ptr + offs_am[:, None] * stride_am + offs_k[None, :] * stride_ak
    b_ptrs = b_ptr + offs_k[:, None] * stride_bk + offs_bn[None, :] * stride_bn

    acc = tl.zeros((BLOCK_M, BLOCK_N), dtype=tl.float32)
    for kk in range(0, tl.cdiv(K, BLOCK_K)):
        a = tl.load(a_ptrs, mask=offs_k[None, :] < K - kk * BLOCK_K, other=0.0)
        b = tl.load(b_ptrs, mask=offs_k[:, None] < K - kk * BLOCK_K, other=0.0)
        acc = tl.dot(a, b, acc)
        a_ptrs += BLOCK_K * stride_ak
        b_ptrs += BLOCK_K * stride_bk

    c = acc.to(c_ptr.dtype.element_ty)
    offs_cm = pid_m * BLOCK_M + tl.arange(0, BLOCK_M)
    offs_cn = pid_n * BLOCK_N + tl.arange(0, BLOCK_N)
    c_ptrs = c_ptr + offs_cm[:, None] * stride_cm + offs_cn[None, :] * stride_cn
    mask = (offs_cm[:, None] < M) & (offs_cn[None, :] < N)
    tl.store(c_ptrs, c, mask=mask)

# config = {"BLOCK_K": 64, "BLOCK_M": 256, "BLOCK_N": 16, "GROUP_M": 8, "arch": "sm_80", "dtype": "fp16", "num_ctas": 1, "num_stages": 2, "num_warps": 2}
# arch = sm_80


// ===== COMPILED SASS (sm_80) =====

	.target	sm_80

	.elftype	@"ET_EXEC"


//--------------------- .note.nv.tkinfo           --------------------------
	.section	.note.nv.tkinfo,"",@"SHT_NOTE"
	.sectionflags	@"SHF_NOTE_NV_TKINFO"
	.tkinfo
        /*0018*/ 	.word	0x00000002
        /*0030*/ 	.string	""
        /*0030*/ 	.string	"ptxas"
        /*0030*/ 	.string	"Cuda compilation tools, release 13.0, V13.0.88"
        /*0030*/ 	.string	"Build cuda_13.0.r13.0/compiler.36424714_0"
        /*0030*/ 	.string	"-v  -suppress-debug-info  -lineinfo  -arch sm_80 "



//--------------------- .note.nv.cuinfo           --------------------------
	.section	.note.nv.cuinfo,"",@"SHT_NOTE"
	.sectionflags	@"SHF_NOTE_NV_CUINFO"
        /*0018*/ 	.short	0x0002
        /*001a*/ 	.short	0x0050
        /*001c*/ 	.short	0x0082
	.zero		2


//--------------------- .nv.info                  --------------------------
	.section	.nv.info,"",@"SHT_CUDA_INFO"
	.align	4


	//----- nvinfo : EIATTR_REGCOUNT
	.align		4
        /*0000*/ 	.byte	0x04, 0x2f
        /*0002*/ 	.short	(.L_1 - .L_0)
	.align		4
.L_0:
        /*0004*/ 	.word	index@(matmul_kernel)
        /*0008*/ 	.word	0x00000020


	//----- nvinfo : EIATTR_FRAME_SIZE
	.align		4
.L_1:
        /*000c*/ 	.byte	0x04, 0x11
        /*000e*/ 	.short	(.L_3 - .L_2)
	.align		4
.L_2:
        /*0010*/ 	.word	index@(matmul_kernel)
        /*0014*/ 	.word	0x00001758


	//----- nvinfo : EIATTR_MIN_STACK_SIZE
	.align		4
.L_3:
        /*0018*/ 	.byte	0x04, 0x12
        /*001a*/ 	.short	(.L_5 - .L_4)
	.align		4
.L_4:
        /*001c*/ 	.word	index@(matmul_kernel)
        /*0020*/ 	.word	0x00001758
.L_5:


//--------------------- .nv.info.matmul_kernel    --------------------------
	.section	.nv.info.matmul_kernel,"",@"SHT_CUDA_INFO"
	.sectionflags	@""
	.align	4


	//----- nvinfo : EIATTR_CUDA_API_VERSION
	.align		4
        /*0000*/ 	.byte	0x04, 0x37
        /*0002*/ 	.short	(.L_7 - .L_6)
.L_6:
        /*0004*/ 	.word	0x00000082


	//----- nvinfo : EIATTR_SW2861232_WAR
	.align		4
.L_7:
        /*0008*/ 	.byte	0x01, 0x35
	.zero		2


	//----- nvinfo : EIATTR_PARAM_CBANK
	.align		4
        /*000c*/ 	.byte	0x04, 0x0a
        /*000e*/ 	.short	(.L_9 - .L_8)
	.align		4
.L_8:
        /*0010*/ 	.word	index@(.nv.constant0.matmul_kernel)
        /*0014*/ 	.short	0x0160
        /*0016*/ 	.short	0x0050


	//----- nvinfo : EIATTR_CBANK_PARAM_SIZE
	.align		4
.L_9:
        /*0018*/ 	.byte	0x03, 0x19
        /*001a*/ 	.short	0x0050


	//----- nvinfo : EIATTR_KPARAM_INFO
	.align		4
        /*001c*/ 	.byte	0x04, 0x17
        /*001e*/ 	.short	(.L_11 - .L_10)
.L_10:
        /*0020*/ 	.word	0x00000000
        /*0024*/ 	.short	0x000d
        /*0026*/ 	.short	0x0048
        /*0028*/ 	.byte	0x00, 0xf4, 0x21, 0x00


	//----- nvinfo : EIATTR_KPARAM_INFO
	.align		4
.L_11:
        /*002c*/ 	.byte	0x04, 0x17
        /*002e*/ 	.short	(.L_13 - .L_12)
.L_12:
        /*0030*/ 	.word	0x00000000
        /*0034*/ 	.short	0x000c
        /*0036*/ 	.short	0x0040
        /*0038*/ 	.byte	0x00, 0xf4, 0x21, 0x00


	//----- nvinfo : EIATTR_KPARAM_INFO
	.align		4
.L_13:
        /*003c*/ 	.byte	0x04, 0x17
        /*003e*/ 	.short	(.L_15 - .L_14)
.L_14:
        /*0040*/ 	.word	0x00000000
        /*0044*/ 	.short	0x000b
        /*0046*/ 	.short	0x0038
        /*0048*/ 	.byte	0x00, 0xf0, 0x11, 0x00


	//----- nvinfo : EIATTR_KPARAM_INFO
	.align		4
.L_15:
        /*004c*/ 	.byte	0x04, 0x17
        /*004e*/ 	.short	(.L_17 - .L_16)
.L_16:
        /*0050*/ 	.word	0x00000000
        /*0054*/ 	.short	0x000a
        /*0056*/ 	.short	0x0034
        /*0058*/ 	.byte	0x00, 0xf0, 0x11, 0x00


	//----- nvinfo : EIATTR_KPARAM_INFO
	.align		4
.L_17:
        /*005c*/ 	.byte	0x04, 0x17
        /*005e*/ 	.short	(.L_19 - .L_18)
.L_18:
        /*0060*/ 	.word	0x00000000
        /*0064*/ 	.short	0x0009
        /*0066*/ 	.short	0x0030
        /*0068*/ 	.byte	0x00, 0xf0, 0x11, 0x00


	//----- nvinfo : EIATTR_KPARAM_INFO
	.align		4
.L_19:
        /*006c*/ 	.byte	0x04, 0x17
        /*006e*/ 	.short	(.L_21 - .L_20)
.L_20:
        /*0070*/ 	.word	0x00000000
        /*0074*/ 	.short	0x0008
        /*0076*/ 	.short	0x002c
        /*0078*/ 	.byte	0x00, 0xf0, 0x11, 0x00


	//----- nvinfo : EIATTR_KPARAM_INFO
	.align		4
.L_21:
        /*007c*/ 	.byte	0x04, 0x17
        /*007e*/ 	.short	(.L_23 - .L_22)
.L_22:
        /*0080*/ 	.word	0x00000000
        /*0084*/ 	.short	0x0007
        /*0086*/ 	.short	0x0028
        /*0088*/ 	.byte	0x00, 0xf0, 0x11, 0x00


	//----- nvinfo : EIATTR_KPARAM_INFO
	.align		4
.L_23:
        /*008c*/ 	.byte	0x04, 0x17
        /*008e*/ 	.short	(.L_25 - .L_24)
.L_24:
        /*0090*/ 	.word	0x00000000
        /*0094*/ 	.short	0x0006
        /*0096*/ 	.short	0x0024
        /*0098*/ 	.byte	0x00, 0xf0, 0x11, 0x00


	//----- nvinfo : EIATTR_KPARAM_INFO
	.align		4
.L_25:
        /*009c*/ 	.byte	0x04, 0x17
        /*009e*/ 	.short	(.L_27 - .L_26)
.L_26:
        /*00a0*/ 	.word	0x00000000
        /*00a4*/ 	.short	0x0005
        /*00a6*/ 	.short	0x0020
        /*00a8*/ 	.byte	0x00, 0xf0, 0x11, 0x00


	//----- nvinfo : EIATTR_KPARAM_INFO
	.align		4
.L_27:
        /*00ac*/ 	.byte	0x04, 0x17
        /*00ae*/ 	.short	(.L_29 - .L_28)
.L_28:
        /*00b0*/ 	.word	0x00000000
        /*00b4*/ 	.short	0x0004
        /*00b6*/ 	.short	0x001c
        /*00b8*/ 	.byte	0x00, 0xf0, 0x11, 0x00


	//----- nvinfo : EIATTR_KPARAM_INFO
	.align		4
.L_29:
        /*00bc*/ 	.byte	0x04, 0x17
        /*00be*/ 	.short	(.L_31 - .L_30)
.L_30:
        /*00c0*/ 	.word	0x00000000
        /*00c4*/ 	.short	0x0003
        /*00c6*/ 	.short	0x0018
        /*00c8*/ 	.byte	0x00, 0xf0, 0x11, 0x00


	//----- nvinfo : EIATTR_KPARAM_INFO
	.align		4
.L_31:
        /*00cc*/ 	.byte	0x04, 0x17
        /*00ce*/ 	.short	(.L_33 - .L_32)
.L_32:
        /*00d0*/ 	.word	0x00000000
        /*00d4*/ 	.short	0x0002
        /*00d6*/ 	.short	0x0010
        /*00d8*/ 	.byte	0x00, 0xf4, 0x21, 0x00


	//----- nvinfo : EIATTR_KPARAM_INFO
	.align		4
.L_33:
        /*00dc*/ 	.byte	0x04, 0x17
        /*00de*/ 	.short	(.L_35 - .L_34)
.L_34:
        /*00e0*/ 	.word	0x00000000
        /*00e4*/ 	.short	0x0001
        /*00e6*/ 	.short	0x0008
        /*00e8*/ 	.byte	0x00, 0xf4, 0x21, 0x00


	//----- nvinfo : EIATTR_KPARAM_INFO
	.align		4
.L_35:
        /*00ec*/ 	.byte	0x04, 0x17
        /*00ee*/ 	.short	(.L_37 - .L_36)
.L_36:
        /*00f0*/ 	.word	0x00000000
        /*00f4*/ 	.short	0x0000
        /*00f6*/ 	.short	0x0000
        /*00f8*/ 	.byte	0x00, 0xf4, 0x21, 0x00


	//----- nvinfo : EIATTR_MAXREG_COUNT
	.align		4
.L_37:
        /*00fc*/ 	.byte	0x03, 0x1b
        /*00fe*/ 	.short	0x00ff


	//----- nvinfo : EIATTR_NUM_BARRIERS
	.align		4
        /*0100*/ 	.byte	0x02, 0x4c
        /*0102*/ 	.byte	0x01
	.zero		1


	//----- nvinfo : EIATTR_ANNOTATIONS
	.align		4
        /*0104*/ 	.byte	0x04, 0x55
        /*0106*/ 	.short	(.L_39 - .L_38)


	//   ....[0]....
.L_38:
        /*0108*/ 	.word	0x00000001
        /*010c*/ 	.byte	0xa0, 0x00, 0x00, 0x00, 0x01, 0x00, 0x00, 0x00, 0xf0, 0x00, 0x00, 0x00, 0x01, 0x00, 0x00, 0x00
        /* <DEDUP_REMOVED lines=2110> */
        /*84fc*/ 	.byte	0xd0, 0x01, 0x02, 0x00, 0x01, 0x00, 0x00, 0x00, 0x00, 0x02, 0x02, 0x00


	//----- nvinfo : EIATTR_MERCURY_ISA_VERSION
	.align		4
.L_39:
        /*8508*/ 	.byte	0x03, 0x5f
        /*850a*/ 	.short	0x0000


	//----- nvinfo : EIATTR_EXIT_INSTR_OFFSETS
	.align		4
        /*850c*/ 	.byte	0x04, 0x1c
        /*850e*/ 	.short	(.L_41 - .L_40)


	//   ....[0]....
.L_40:
        /*8510*/ 	.word	0x00020370


	//   ....[1]....
        /*8514*/ 	.word	0x000203a0


	//----- nvinfo : EIATTR_REQNTID
	.align		4
.L_41:
        /*8518*/ 	.byte	0x04, 0x10
        /*851a*/ 	.short	(.L_43 - .L_42)
.L_42:
        /*851c*/ 	.word	0x00000040
        /*8520*/ 	.word	0x00000001
        /*8524*/ 	.word	0x00000001
.L_43:


//--------------------- .nv.callgraph             --------------------------
	.section	.nv.callgraph,"",@"SHT_CUDA_CALLGRAPH"
	.align	4
	.sectionentsize	8
	.align		4
        /*0000*/ 	.word	0x00000000
	.align		4
        /*0004*/ 	.word	0xffffffff
	.align		4
        /*0008*/ 	.word	0x00000000
	.align		4
        /*000c*/ 	.word	0xfffffffe
	.align		4
        /*0010*/ 	.word	0x00000000
	.align		4
        /*0014*/ 	.word	0xfffffffd
	.align		4
        /*0018*/ 	.word	0x00000000
	.align		4
        /*001c*/ 	.word	0xfffffffc


//--------------------- .nv.rel.action            --------------------------
	.section	.nv.rel.action,"",@"SHT_CUDA_RELOCINFO"
	.align	8
	.sectionentsize	8
        /*0000*/ 	.byte	0x73, 0x00, 0x00, 0x00, 0x00, 0x00, 0x00, 0x00, 0x00, 0x00, 0x00, 0x11, 0x25, 0x00, 0x05, 0x36


//--------------------- .nv.constant0.matmul_kernel --------------------------
	.section	.nv.constant0.matmul_kernel,"a",@progbits
	.sectionflags	@""
	.align	4
.nv.constant0.matmul_kernel:
	.zero		432


//--------------------- .text.matmul_kernel       --------------------------
	.section	.text.matmul_kernel,"ax",@progbits
	.sectioninfo	@"SHI_REGISTERS=32"
	.align	128
        .global         matmul_kernel
        .type           matmul_kernel,@function
        .size           matmul_kernel,(.L_x_4 - matmul_kernel)
        .other          matmul_kernel,@"STO_CUDA_ENTRY STV_DEFAULT"
matmul_kernel:
.text.matmul_kernel:
[----:B------:R-:W-:Y:S02]  /*0000*/  IMAD.MOV.U32 R1, RZ, RZ, c[0x0][0x28] ;  /* 0x00000a00ff017624 */ /* 0x000fe400078e00ff */
[----:B------:R-:W-:Y:S01]  /*0010*/  ULDC.64 UR10, c[0x0][0x178] ;  /* 0x00005e00000a7ab9 */ /* 0x000fe20000000a00 */
[----:B------:R-:W0:Y:S01]  /*0020*/  S2R R4, SR_CTAID.X ;  /* 0x0000000000047919 */ /* 0x000e220000002500 */
[----:B------:R-:W-:Y:S01]  /*0030*/  UIADD3 UR4, UR11, 0xf, URZ ;  /* 0x0000000f0b047890 */ /* 0x000fe2000fffe03f */
[----:B------:R-:W1:Y:S01]  /*0040*/  S2UR UR8, SR_CTAID.X ;  /* 0x00000000000879c3 */ /* 0x000e620000002500 */
[----:B------:R-:W-:Y:S01]  /*0050*/  IADD3 R1, R1, -0x1758, RZ ;  /* 0xffffe8a801017810 */ /* 0x000fe20007ffe0ff */
[----:B------:R-:W2:Y:S01]  /*0060*/  S2R R26, SR_TID.X ;  /* 0x00000000001a7919 */ /* 0x000ea20000002100 */
[----:B------:R-:W-:Y:S01]  /*0070*/  USHF.R.S32.HI UR5, URZ, 0x1f, UR4 ;  /* 0x0000001f3f057899 */ /* 0x000fe20008011404 */
[----:B------:R-:W-:Y:S01]  /*0080*/  CS2R R8, SRZ ;  /* 0x0000000000087805 */ /* 0x000fe2000001ff00 */
[----:B------:R-:W-:Y:S01]  /*0090*/  CS2R R10, SRZ ;  /* 0x00000000000a7805 */ /* 0x000fe2000001ff00 */
[----:B------:R3:W-:Y:S01]  /*00a0*/  STL [R1+0x10], RZ ;  /* 0x000010ff01007387 */ /* 0x0007e20000100800 */
[----:B------:R-:W-:Y:S01]  /*00b0*/  ULEA.HI UR5, UR5, UR4, URZ, 0x4 ;  /* 0x0000000405057291 */ /* 0x000fe2000f8f203f */
[----:B------:R-:W-:Y:S01]  /*00c0*/  CS2R R12, SRZ ;  /* 0x00000000000c7805 */ /* 0x000fe2000001ff00 */
[----:B------:R-:W-:Y:S01]  /*00d0*/  CS2R R14, SRZ ;  /* 0x00000000000e7805 */ /* 0x000fe2000001ff00 */
[----:B------:R-:W-:Y:S01]  /*00e0*/  UMOV UR4, URZ ;  /* 0x0000003f00047c82 */ /* 0x000fe20008000000 */
[----:B------:R3:W-:Y:S01]  /*00f0*/  STL [R1+0x14], RZ ;  /* 0x000014ff01007387 */ /* 0x0007e20000100800 */
[----:B------:R-:W-:Y:S01]  /*0100*/  USHF.R.S32.HI UR5, URZ, 0x4, UR5 ;  /* 0x000000043f057899 */ /* 0x000fe20008011405 */
[----:B------:R-:W-:Y:S01]  /*0110*/  CS2R R16, SRZ ;  /* 0x0000000000107805 */ /* 0x000fe2000001ff00 */
[----:B------:R-:W-:Y:S01]  /*0120*/  CS2R R18, SRZ ;  /* 0x0000000000127805 */ /* 0x000fe2000001ff00 */
[----:B------:R3:W-:Y:S01]  /*0130*/  STL [R1+0x18], RZ ;  /* 0x000018ff01007387 */ /* 0x0007e20000100800 */
[----:B------:R-:W-:Y:S01]  /*0140*/  USHF.L.U32 UR6, UR5, 0x3, URZ ;  /* 0x0000000305067899 */ /* 0x000fe2000800063f */
[----:B------:R-:W-:Y:S01]  /*0150*/  CS2R R20, SRZ ;  /* 0x0000000000147805 */ /* 0x000fe2000001ff00 */
[----:B------:R-:W-:Y:S01]  /*0160*/  CS2R R22, SRZ ;  /* 0x0000000000167805 */ /* 0x000fe2000001ff00 */
[----:B------:R3:W-:Y:S01]  /*0170*/  STL [R1+0x1c], RZ ;  /* 0x00001cff01007387 */ /* 0x0007e20000100800 */
[----:B------:R-:W-:-:S02]  /*0180*/  CS2R R24, SRZ ;  /* 0x0000000000187805 */ /* 0x000fc4000001ff00 */
[----:B------:R-:W-:Y:S01]  /*0190*/  IMAD.U32 R3, RZ, RZ, UR6 ;  /* 0x00000006ff037e24 */ /* 0x000fe2000f8e00ff */
[----:B0-----:R-:W-:Y:S01]  /*01a0*/  IABS R4, R4 ;  /* 0x0000000400047213 */ /* 0x001fe20000000000 */
[----:B------:R3:W-:Y:S03]  /*01b0*/  STL [R1], RZ ;  /* 0x000000ff01007387 */ /* 0x0007e60000100800 */
[-C--:B------:R-:W-:Y:S01]  /*01c0*/  IABS R5, R3.reuse ;  /* 0x0000000300057213 */ /* 0x080fe20000000000 */
[----:B------:R3:W-:Y:S01]  /*01d0*/  STL [R1+0x4], RZ ;  /* 0x000004ff01007387 */ /* 0x0007e20000100800 */
[----:B------:R-:W-:Y:S01]  /*01e0*/  IABS R6, R3 ;  /* 0x0000000300067213 */ /* 0x000fe20000000000 */
[----:B------:R-:W-:Y:S01]  /*01f0*/  IMAD.MOV.U32 R3, RZ, RZ, R4 ;  /* 0x000000ffff037224 */ /* 0x000fe200078e0004 */
[----:B------:R-:W0:Y:S01]  /*0200*/  R2UR UR12, R5 ;  /* 0x00000000050c73c2 */ /* 0x000e2200000e0000 */
[----:B------:R3:W-:Y:S02]  /*0210*/  STL [R1+0x8], RZ ;  /* 0x000008ff01007387 */ /* 0x0007e40000100800 */
[----:B------:R-:W-:-:S02]  /*0220*/  IMAD.MOV R4, RZ, RZ, -R6 ;  /* 0x000000ffff047224 */ /* 0x000fc400078e0a06 */
[----:B------:R3:W-:Y:S03]  /*0230*/  STL [R1+0xc], RZ ;  /* 0x00000cff01007387 */ /* 0x0007e60000100800 */
[----:B------:R-:W4:Y:S08]  /*0240*/  R2UR UR9, R3 ;  /* 0x00000000030973c2 */ /* 0x000f3000000e0000 */
[----:B------:R-:W5:Y:S01]  /*0250*/  R2UR UR11, R4 ;  /* 0x00000000040b73c2 */ /* 0x000f6200000e0000 */
[----:B0-----:R-:W0:Y:S08]  /*0260*/  I2F.RP R0, UR12 ;  /* 0x0000000c00007d06 */ /* 0x001e300008209400 */
[----:B0-----:R-:W0:Y:S02]  /*0270*/  MUFU.RCP R0, R0 ;  /* 0x0000000000007308 */ /* 0x001e240000001000 */
[----:B0-----:R-:W-:-:S06]  /*0280*/  IADD3 R2, R0, 0xffffffe, RZ ;  /* 0x0ffffffe00027810 */ /* 0x001fcc0007ffe0ff */
[----:B------:R-:W0:Y:S02]  /*0290*/  F2I.FTZ.U32.TRUNC.NTZ R2, R2 ;  /* 0x0000000200027305 */ /* 0x000e24000021f000 */
[----:B0-----:R-:W0:Y:S02]  /*02a0*/  R2UR UR5, R2 ;  /* 0x00000000020573c2 */ /* 0x001e2400000e0000 */
[----:B0-----:R-:W-:-:S04]  /*02b0*/  UIADD3 UR7, URZ, -UR5, URZ ;  /* 0x800000053f077290 */ /* 0x001fc8000fffe03f */
[----:B------:R-:W-:-:S04]  /*02c0*/  UIMAD UR7, UR7, UR12, URZ ;  /* 0x0000000c070772a4 */ /* 0x000fc8000f8e023f */
[----:B------:R-:W-:-:S04]  /*02d0*/  UIMAD.WIDE.U32 UR4, UR5, UR7, UR4 ;  /* 0x00000007050472a5 */ /* 0x000fc8000f8e0004 */
[----:B----4-:R-:W-:-:S04]  /*02e0*/  UIMAD.WIDE.U32 UR4, UR5, UR9, URZ ;  /* 0x00000009050472a5 */ /* 0x010fc8000f8e003f */
[----:B-----5:R-:W-:-:S04]  /*02f0*/  UIMAD UR4, UR5, UR11, UR9 ;  /* 0x0000000b050472a4 */ /* 0x020fc8000f8e0209 */
[----:B------:R-:W-:-:S11]  /*0300*/  UISETP.GT.U32.AND UP1, UPT, UR12, UR4, UPT ;  /* 0x000000040c00728c */ /* 0x000fd6000bf24070 */
[----:B------:R-:W-:Y:S02]  /*0310*/  @!UP1 UIADD3 UR4, UR4, -UR12, URZ ;  /* 0x8000000c04049290 */ /* 0x000fe4000fffe03f */
[----:B------:R-:W-:Y:S02]  /*0320*/  @!UP1 UIADD3 UR5, UR5, 0x1, URZ ;  /* 0x0000000105059890 */ /* 0x000fe4000fffe03f */
[----:B------:R-:W-:Y:S02]  /*0330*/  UISETP.GE.U32.AND UP0, UPT, UR4, UR12, UPT ;  /* 0x0000000c0400728c */ /* 0x000fe4000bf06070 */
[----:B-1----:R-:W-:-:S04]  /*0340*/  ULOP3.LUT UR4, UR8, UR6, URZ, 0x3c, !UPT ;  /* 0x0000000608047292 */ /* 0x002fc8000f8e3c3f */
[----:B------:R-:W-:Y:S02]  /*0350*/  UISETP.GE.AND UP1, UPT, UR4, URZ, UPT ;  /* 0x0000003f0400728c */ /* 0x000fe4000bf26270 */
[----:B------:R-:W-:-:S03]  /*0360*/  UIADD3 UR4, UR10, 0xff, URZ ;  /* 0x000000ff0a047890 */ /* 0x000fc6000fffe03f */
[----:B------:R-:W-:Y:S02]  /*0370*/  @UP0 UIADD3 UR5, UR5, 0x1, URZ ;  /* 0x0000000105050890 */ /* 0x000fe4000fffe03f */
[----:B------:R-:W-:-:S05]  /*0380*/  UISETP.NE.AND UP0, UPT, UR6, URZ, UPT ;  /* 0x0000003f0600728c */ /* 0x000fca000bf05270 */
[----:B------:R-:W-:Y:S02]  /*0390*/  UMOV UR7, UR5 ;  /* 0x0000000500077c82 */ /* 0x000fe40008000000 */
[----:B------:R-:W-:Y:S02]  /*03a0*/  @!UP1 UIADD3 UR7, -UR7, URZ, URZ ;  /* 0x0000003f07079290 */ /* 0x000fe4000fffe13f */
[----:B------:R-:W-:Y:S02]  /*03b0*/  USHF.R.S32.HI UR5, URZ, 0x1f, UR4 ;  /* 0x0000001f3f057899 */ /* 0x000fe40008011404 */
[----:B------:R-:W-:Y:S02]  /*03c0*/  @!UP0 ULOP3.LUT UR7, URZ, UR6, URZ, 0x33, !UPT ;  /* 0x000000063f078292 */ /* 0x000fe4000f8e333f */
[----:B------:R-:W-:Y:S02]  /*03d0*/  ULEA.HI UR5, UR5, UR4, URZ, 0x8 ;  /* 0x0000000405057291 */ /* 0x000fe4000f8f403f */
[----:B------:R-:W-:-:S02]  /*03e0*/  USHF.L.U32 UR9, UR7, 0x3, URZ ;  /* 0x0000000307097899 */ /* 0x000fc4000800063f */
[----:B------:R-:W-:Y:S02]  /*03f0*/  UIADD3 UR7, -UR7, URZ, URZ ;  /* 0x0000003f07077290 */ /* 0x000fe4000fffe13f */
[----:B------:R-:W-:Y:S02]  /*0400*/  ULEA.HI.SX32 UR5, UR5, -UR9, 0x18 ;  /* 0x8000000905057291 */ /* 0x000fe4000f8fc23f */
[----:B------:R-:W-:Y:S02]  /*0410*/  UIMAD UR11, UR6, UR7, UR8 ;  /* 0x00000007060b72a4 */ /* 0x000fe4000f8e0208 */
[----:B------:R-:W-:Y:S02]  /*0420*/  UISETP.LT.AND UP0, UPT, UR5, 0x8, UPT ;  /* 0x000000080500788c */ /* 0x000fe4000bf01270 */
[----:B------:R-:W-:Y:S02]  /*0430*/  UMOV UR4, URZ ;  /* 0x0000003f00047c82 */ /* 0x000fe40008000000 */
[----:B------:R-:W-:Y:S01]  /*0440*/  USEL UR10, UR5, 0x8, UP0 ;  /* 0x00000008050a7887 */ /* 0x000fe20008000000 */
[----:B------:R-:W-:-:S05]  /*0450*/  IMAD.U32 R4, RZ, RZ, UR11 ;  /* 0x0000000bff047e24 */ /* 0x000fca000f8e00ff */
[----:B------:R-:W-:Y:S01]  /*0460*/  IMAD.U32 R3, RZ, RZ, UR10 ;  /* 0x0000000aff037e24 */ /* 0x000fe2000f8e00ff */
[----:B------:R-:W-:-:S04]  /*0470*/  IABS R4, R4 ;  /* 0x0000000400047213 */ /* 0x000fc80000000000 */
[-C--:B------:R-:W-:Y:S02]  /*0480*/  IABS R5, R3.reuse ;  /* 0x0000000300057213 */ /* 0x080fe40000000000 */
[----:B------:R-:W-:Y:S01]  /*0490*/  IABS R6, R3 ;  /* 0x0000000300067213 */ /* 0x000fe20000000000 */
[----:B------:R-:W-:Y:S01]  /*04a0*/  IMAD.MOV.U32 R3, RZ, RZ, R4 ;  /* 0x000000ffff037224 */ /* 0x000fe200078e0004 */
[----:B------:R0:W1:Y:S08]  /*04b0*/  R2UR UR12, R5 ;  /* 0x00000000050c73c2 */ /* 0x00007000000e0000 */
[----:B------:R-:W4:Y:S01]  /*04c0*/  R2UR UR7, R3 ;  /* 0x00000000030773c2 */ /* 0x000f2200000e0000 */
[----:B0-----:R-:W-:Y:S01]  /*04d0*/  CS2R R4, SRZ ;  /* 0x0000000000047805 */ /* 0x001fe2000001ff00 */
[----:B-1----:R-:W0:Y:S08]  /*04e0*/  I2F.RP R0, UR12 ;  /* 0x0000000c00007d06 */ /* 0x002e300008209400 */
[----:B0-----:R-:W0:Y:S02]  /*04f0*/  MUFU.RCP R0, R0 ;  /* 0x0000000000007308 */ /* 0x001e240000001000 */
[----:B0-----:R-:W-:Y:S01]  /*0500*/  IADD3 R2, R0, 0xffffffe, RZ ;  /* 0x0ffffffe00027810 */ /* 0x001fe20007ffe0ff */
[----:B------:R-:W-:-:S02]  /*0510*/  IMAD.MOV R0, RZ, RZ, -R6 ;  /* 0x000000ffff007224 */ /* 0x000fc400078e0a06 */
[----:B------:R-:W-:Y:S02]  /*0520*/  CS2R R6, SRZ ;  /* 0x0000000000067805 */ /* 0x000fe4000001ff00 */
[----:B------:R-:W0:Y:S01]  /*0530*/  R2UR UR8, R0 ;  /* 0x00000000000873c2 */ /* 0x000e2200000e0000 */
[----:B------:R-:W1:Y:S07]  /*0540*/  F2I.FTZ.U32.TRUNC.NTZ R2, R2 ;  /* 0x0000000200027305 */ /* 0x000e6e000021f000 */
[----:B-1----:R2:W1:Y:S02]  /*0550*/  R2UR UR5, R2 ;  /* 0x00000000020573c2 */ /* 0x00246400000e0000 */
[----:B--2---:R-:W-:-:S02]  /*0560*/  LOP3.LUT R2, R26, 0x3f, RZ, 0xc0, !PT ;  /* 0x0000003f1a027812 */ /* 0x004fc400078ec0ff */
[----:B------:R-:W-:Y:S01]  /*0570*/  CS2R R26, SRZ ;  /* 0x00000000001a7805 */ /* 0x000fe2000001ff00 */
[----:B-1----:R-:W-:-:S04]  /*0580*/  UIADD3 UR6, URZ, -UR5, URZ ;  /* 0x800000053f067290 */ /* 0x002fc8000fffe03f */
[----:B------:R-:W-:-:S04]  /*0590*/  UIMAD UR6, UR6, UR12, URZ ;  /* 0x0000000c060672a4 */ /* 0x000fc8000f8e023f */
[----:B------:R-:W-:-:S03]  /*05a0*/  UIMAD.WIDE.U32 UR4, UR5, UR6, UR4 ;  /* 0x00000006050472a5 */ /* 0x000fc6000f8e0004 */
[----:B------:R-:W-:Y:S02]  /*05b0*/  ULDC UR6, c[0x0][0x180] ;  /* 0x0000600000067ab9 */ /* 0x000fe40000000800 */
[----:B----4-:R-:W-:Y:S02]  /*05c0*/  UIMAD.WIDE.U32 UR4, UR5, UR7, URZ ;  /* 0x00000007050472a5 */ /* 0x010fe4000f8e003f */
[----:B------:R-:W-:Y:S02]  /*05d0*/  UIADD3 UR6, UR6, 0x3f, URZ ;  /* 0x0000003f06067890 */ /* 0x000fe4000fffe03f */
[----:B0-----:R-:W-:-:S04]  /*05e0*/  UIMAD UR4, UR5, UR8, UR7 ;  /* 0x00000008050472a4 */ /* 0x001fc8000f8e0207 */
[----:B------:R-:W-:-:S11]  /*05f0*/  UISETP.GT.U32.AND UP1, UPT, UR12, UR4, UPT ;  /* 0x000000040c00728c */ /* 0x000fd6000bf24070 */
[----:B------:R-:W-:Y:S02]  /*0600*/  @!UP1 UIADD3 UR4, UR4, -UR12, URZ ;  /* 0x8000000c04049290 */ /* 0x000fe4000fffe03f */
[----:B------:R-:W-:Y:S02]  /*0610*/  @!UP1 UIADD3 UR5, UR5, 0x1, URZ ;  /* 0x0000000105059890 */ /* 0x000fe4000fffe03f */
[----:B------:R-:W-:Y:S02]  /*0620*/  UISETP.GE.U32.AND UP0, UPT, UR4, UR12, UPT ;  /* 0x0000000c0400728c */ /* 0x000fe4000bf06070 */
[----:B------:R-:W-:-:S04]  /*0630*/  ULOP3.LUT UR4, UR11, UR10, URZ, 0x3c, !UPT ;  /* 0x0000000a0b047292 */ /* 0x000fc8000f8e3c3f */
[----:B------:R-:W-:-:S05]  /*0640*/  UISETP.GE.AND UP1, UPT, UR4, URZ, UPT ;  /* 0x0000003f0400728c */ /* 0x000fca000bf26270 */
[----:B------:R-:W-:Y:S02]  /*0650*/  @UP0 UIADD3 UR5, UR5, 0x1, URZ ;  /* 0x0000000105050890 */ /* 0x000fe4000fffe03f */
[----:B------:R-:W-:-:S04]  /*0660*/  UISETP.NE.AND UP0, UPT, UR10, URZ, UPT ;  /* 0x0000003f0a00728c */ /* 0x000fc8000bf05270 */
[----:B------:R-:W-:-:S07]  /*0670*/  @!UP1 UIADD3 UR5, -UR5, URZ, URZ ;  /* 0x0000003f05059290 */ /* 0x000fce000fffe13f */
[----:B------:R-:W-:Y:S02]  /*0680*/  @!UP0 ULOP3.LUT UR5, URZ, UR10, URZ, 0x33, !UPT ;  /* 0x0000000a3f058292 */ /* 0x000fe4000f8e333f */
[----:B------:R-:W-:Y:S02]  /*0690*/  UISETP.GE.AND UP0, UPT, UR6, 0x40, UPT ;  /* 0x000000400600788c */ /* 0x000fe4000bf06270 */
[----:B------:R-:W-:Y:S02]  /*06a0*/  UIADD3 UR4, -UR5, URZ, URZ ;  /* 0x0000003f05047290 */ /* 0x000fe4000fffe13f */
[----:B------:R-:W-:Y:S02]  /*06b0*/  USHF.L.U32 UR7, UR5, 0x4, URZ ;  /* 0x0000000405077899 */ /* 0x000fe4000800063f */
[----:B------:R-:W-:Y:S01]  /*06c0*/  UIMAD UR4, UR10, UR4, UR11 ;  /* 0x000000040a0472a4 */ /* 0x000fe2000f8e020b */
[----:B------:R-:W-:Y:S01]  /*06d0*/  PLOP3.LUT P0, PT, PT, PT, UP0, 0x80, 0x0 ;  /* 0x000000000000781c */ /* 0x000fe20003f0f008 */
[----:B------:R-:W-:-:S02]  /*06e0*/  UIADD3 UR11, UR7, 0x1, URZ ;  /* 0x00000001070b7890 */ /* 0x000fc4000fffe03f */
[----:B------:R-:W-:Y:S02]  /*06f0*/  UIADD3 UR4, UR9, UR4, URZ ;  /* 0x0000000409047290 */ /* 0x000fe4000fffe03f */
[----:B------:R-:W-:Y:S02]  /*0700*/  UIADD3 UR12, UR7, 0x2, URZ ;  /* 0x00000002070c7890 */ /* 0x000fe4000fffe03f */
[----:B------:R-:W-:Y:S02]  /*0710*/  UIADD3 UR13, UR7, 0x3, URZ ;  /* 0x00000003070d7890 */ /* 0x000fe4000fffe03f */
[----:B------:R-:W-:Y:S01]  /*0720*/  IMAD.U32 R0, RZ, RZ, UR4 ;  /* 0x00000004ff007e24 */ /* 0x000fe2000f8e00ff */
[----:B------:R-:W-:Y:S02]  /*0730*/  UIADD3 UR14, UR7, 0x4, URZ ;  /* 0x00000004070e7890 */ /* 0x000fe4000fffe03f */
[----:B------:R-:W-:Y:S01]  /*0740*/  UIADD3 UR15, UR7, 0x5, URZ ;  /* 0x00000005070f7890 */ /* 0x000fe2000fffe03f */
[----:B------:R-:W-:Y:S01]  /*0750*/  IMAD R29, R0, 0x100, R2 ;  /* 0x00000100001d7824 */ /* 0x000fe200078e0202 */
[----:B------:R-:W-:-:S02]  /*0760*/  UIADD3 UR16, UR7, 0x6, URZ ;  /* 0x0000000607107890 */ /* 0x000fc4000fffe03f */
[----:B------:R-:W-:Y:S02]  /*0770*/  UIADD3 UR17, UR7, 0x7, URZ ;  /* 0x0000000707117890 */ /* 0x000fe4000fffe03f */
[C---:B------:R-:W-:Y:S01]  /*0780*/  IADD3 R28, R29.reuse, 0x40, RZ ;  /* 0x000000401d1c7810 */ /* 0x040fe20007ffe0ff */
[----:B------:R3:W-:Y:S01]  /*0790*/  STL [R1+0xd4c], R29 ;  /* 0x000d4c1d01007387 */ /* 0x0007e20000100800 */
[C---:B------:R-:W-:Y:S01]  /*07a0*/  IADD3 R2, R29.reuse, 0x80, RZ ;  /* 0x000000801d027810 */ /* 0x040fe20007ffe0ff */
[----:B------:R-:W-:Y:S01]  /*07b0*/  UIADD3 UR18, UR7, 0x8, URZ ;  /* 0x0000000807127890 */ /* 0x000fe2000fffe03f */
[----:B------:R-:W-:Y:S01]  /*07c0*/  IADD3 R3, R29, 0xc0, RZ ;  /* 0x000000c01d037810 */ /* 0x000fe20007ffe0ff */
[----:B------:R3:W-:Y:S01]  /*07d0*/  STL [R1+0xd58], R28 ;  /* 0x000d581c01007387 */ /* 0x0007e20000100800 */
[----:B------:R-:W-:Y:S02]  /*07e0*/  UIADD3 UR19, UR7, 0x9, URZ ;  /* 0x0000000907137890 */ /* 0x000fe4000fffe03f */
[----:B------:R-:W-:Y:S01]  /*07f0*/  UIADD3 UR20, UR7, 0xa, URZ ;  /* 0x0000000a07147890 */ /* 0x000fe2000fffe03f */
[----:B------:R3:W-:Y:S01]  /*0800*/  STL [R1+0xd54], R2 ;  /* 0x000d540201007387 */ /* 0x0007e20000100800 */
[----:B------:R-:W-:-:S02]  /*0810*/  UIADD3 UR21, UR7, 0xb, URZ ;  /* 0x0000000b07157890 */ /* 0x000fc4000fffe03f */
[----:B------:R-:W-:Y:S01]  /*0820*/  UIADD3 UR22, UR7, 0xc, URZ ;  /* 0x0000000c07167890 */ /* 0x000fe2000fffe03f */
[----:B------:R3:W-:Y:S01]  /*0830*/  STL [R1+0xd50], R3 ;  /* 0x000d500301007387 */ /* 0x0007e20000100800 */
[----:B------:R-:W-:Y:S02]  /*0840*/  UIADD3 UR23, UR7, 0xd, URZ ;  /* 0x0000000d07177890 */ /* 0x000fe4000fffe03f */
[----:B------:R-:W-:Y:S02]  /*0850*/  UIADD3 UR24, UR7, 0xe, URZ ;  /* 0x0000000e07187890 */ /* 0x000fe4000fffe03f */
[----:B------:R-:W-:Y:S02]  /*0860*/  UIADD3 UR25, UR7, 0xf, URZ ;  /* 0x0000000f07197890 */ /* 0x000fe4000fffe03f */
[----:B------:R-:W-:Y:S01]  /*0870*/  ULDC.64 UR8, c[0x0][0x118] ;  /* 0x0000460000087ab9 */ /* 0x000fe20000000a00 */
[----:B------:R-:W-:Y:S05]  /*0880*/  @!P0 BRA `(.L_x_0) ;  /* 0x0001dcb000008947 */ /* 0x000fea0003800000 */
[----:B------:R-:W-:Y:S01]  /*0890*/  IABS R22, c[0x0][0x178] ;  /* 0x00005e0000167a13 */ /* 0x000fe20000000000 */
[----:B------:R-:W0:Y:S01]  /*08a0*/  S2R R23, SR_TID.X ;  /* 0x0000000000177919 */ /* 0x000e220000002100 */
[----:B------:R-:W-:Y:S01]  /*08b0*/  IABS R20, c[0x0][0x17c] ;  /* 0x00005f0000147a13 */ /* 0x000fe20000000000 */
[----:B------:R-:W-:Y:S01]  /*08c0*/  IMAD.MOV.U32 R25, RZ, RZ, R2 ;  /* 0x000000ffff197224 */ /* 0x000fe200078e0002 */
[----:B------:R-:W1:Y:S01]  /*08d0*/  I2F.RP R0, R22 ;  /* 0x0000001600007306 */ /* 0x000e620000209400 */
[----:B------:R-:W-:Y:S01]  /*08e0*/  IMAD.MOV.U32 R26, RZ, RZ, R3 ;  /* 0x000000ffff1a7224 */ /* 0x000fe200078e0003 */
[----:B------:R-:W-:Y:S01]  /*08f0*/  IABS R8, R29 ;  /* 0x0000001d00087213 */ /* 0x000fe20000000000 */
[----:B------:R-:W-:Y:S01]  /*0900*/  IMAD.MOV.U32 R24, RZ, RZ, R28 ;  /* 0x000000ffff187224 */ /* 0x000fe200078e001c */
[----:B------:R-:W-:-:S02]  /*0910*/  IABS R21, UR25 ;  /* 0x0000001900157c13 */ /* 0x000fc40008000000 */
[----:B------:R-:W-:Y:S02]  /*0920*/  IABS R19, UR24 ;  /* 0x0000001800137c13 */ /* 0x000fe40008000000 */
[----:B------:R-:W2:Y:S01]  /*0930*/  I2F.RP R6, R20 ;  /* 0x0000001400067306 */ /* 0x000ea20000209400 */
[----:B------:R-:W-:Y:S02]  /*0940*/  IABS R17, UR23 ;  /* 0x0000001700117c13 */ /* 0x000fe40008000000 */
[----:B------:R-:W-:Y:S02]  /*0950*/  IABS R14, UR20 ;  /* 0x00000014000e7c13 */ /* 0x000fe40008000000 */
[----:B------:R-:W-:Y:S02]  /*0960*/  IABS R16, UR22 ;  /* 0x0000001600107c13 */ /* 0x000fe40008000000 */
[----:B------:R-:W-:Y:S01]  /*0970*/  IABS R13, UR19 ;  /* 0x00000013000d7c13 */ /* 0x000fe20008000000 */
[----:B-1----:R-:W1:Y:S01]  /*0980*/  MUFU.RCP R0, R0 ;  /* 0x0000000000007308 */ /* 0x002e620000001000 */
[----:B------:R-:W-:-:S02]  /*0990*/  IABS R15, UR21 ;  /* 0x00000015000f7c13 */ /* 0x000fc40008000000 */
[----:B------:R-:W-:Y:S01]  /*09a0*/  IABS R10, UR16 ;  /* 0x00000010000a7c13 */ /* 0x000fe20008000000 */
[C---:B0-----:R-:W-:Y:S01]  /*09b0*/  IMAD.SHL.U32 R27, R23.reuse, 0x2, RZ ;  /* 0x00000002171b7824 */ /* 0x041fe200078e00ff */
[----:B---3--:R-:W-:-:S03]  /*09c0*/  LOP3.LUT R28, R23, 0x7, RZ, 0xc0, !PT ;  /* 0x00000007171c7812 */ /* 0x008fc600078ec0ff */
[----:B--2---:R-:W0:Y:S01]  /*09d0*/  MUFU.RCP R6, R6 ;  /* 0x0000000600067308 */ /* 0x004e220000001000 */
[----:B------:R-:W-:Y:S01]  /*09e0*/  IABS R11, UR17 ;  /* 0x00000011000b7c13 */ /* 0x000fe20008000000 */
[----:B------:R-:W-:Y:S01]  /*09f0*/  IMAD R29, R28, 0x210, RZ ;  /* 0x000002101c1d7824 */ /* 0x000fe200078e02ff */
[----:B------:R-:W-:Y:S02]  /*0a00*/  IABS R12, UR18 ;  /* 0x00000012000c7c13 */ /* 0x000fe40008000000 */
[----:B-1----:R-:W-:Y:S02]  /*0a10*/  IADD3 R4, R0, 0xffffffe, RZ ;  /* 0x0ffffffe00047810 */ /* 0x002fe40007ffe0ff */
[----:B------:R-:W-:Y:S02]  /*0a20*/  LOP3.LUT R0, R27, 0x10, RZ, 0xc0, !PT ;  /* 0x000000101b007812 */ /* 0x000fe400078ec0ff */
[----:B------:R1:W2:Y:S02]  /*0a30*/  F2I.FTZ.U32.TRUNC.NTZ R5, R4 ;  /* 0x0000000400057305 */ /* 0x0002a4000021f000 */
[----:B------:R-:W-:-:S02]  /*0a40*/  LOP3.LUT R0, R0, 0x20, R23, 0xf8, !PT ;  /* 0x0000002000007812 */ /* 0x000fc400078ef817 */
[----:B0-----:R-:W-:Y:S02]  /*0a50*/  IADD3 R2, R6, 0xffffffe, RZ ;  /* 0x0ffffffe06027810 */ /* 0x001fe40007ffe0ff */
[----:B------:R-:W-:Y:S02]  /*0a60*/  LOP3.LUT R29, R29, R0, RZ, 0x3c, !PT ;  /* 0x000000001d1d7212 */ /* 0x000fe400078e3cff */
[----:B------:R0:W3:Y:S01]  /*0a70*/  F2I.FTZ.U32.TRUNC.NTZ R3, R2 ;  /* 0x0000000200037305 */ /* 0x0000e2000021f000 */
[----:B-1----:R-:W-:Y:S02]  /*0a80*/  IMAD.MOV.U32 R4, RZ, RZ, RZ ;  /* 0x000000ffff047224 */ /* 0x002fe400078e00ff */
[----:B--2---:R-:W-:Y:S02]  /*0a90*/  IMAD.MOV R7, RZ, RZ, -R5 ;  /* 0x000000ffff077224 */ /* 0x004fe400078e0a05 */
[----:B0-----:R-:W-:Y:S02]  /*0aa0*/  IMAD.MOV.U32 R2, RZ, RZ, RZ ;  /* 0x000000ffff027224 */ /* 0x001fe400078e00ff */
[----:B------:R-:W-:-:S04]  /*0ab0*/  IMAD R7, R7, R22, RZ ;  /* 0x0000001607077224 */ /* 0x000fc800078e02ff */
[----:B------:R-:W-:-:S04]  /*0ac0*/  IMAD.HI.U32 R4, R5, R7, R4 ;  /* 0x0000000705047227 */ /* 0x000fc800078e0004 */
[----:B---3--:R-:W-:Y:S02]  /*0ad0*/  IMAD.MOV R9, RZ, RZ, -R3 ;  /* 0x000000ffff097224 */ /* 0x008fe400078e0a03 */
[----:B------:R-:W-:Y:S02]  /*0ae0*/  IMAD.MOV.U32 R5, RZ, RZ, R8 ;  /* 0x000000ffff057224 */ /* 0x000fe400078e0008 */
[----:B------:R-:W-:Y:S01]  /*0af0*/  IMAD R7, R9, R20, RZ ;  /* 0x0000001409077224 */ /* 0x000fe200078e02ff */
[----:B------:R-:W-:Y:S01]  /*0b00*/  IABS R9, R24 ;  /* 0x0000001800097213 */ /* 0x000fe20000000000 */
[----:B------:R-:W-:-:S04]  /*0b10*/  IMAD.HI.U32 R0, R4, R5, RZ ;  /* 0x0000000504007227 */ /* 0x000fc800078e00ff */
[----:B------:R-:W-:Y:S01]  /*0b20*/  IMAD.HI.U32 R3, R3, R7, R2 ;  /* 0x0000000703037227 */ /* 0x000fe200078e0002 */
[----:B------:R-:W-:Y:S02]  /*0b30*/  IABS R2, R26 ;  /* 0x0000001a00027213 */ /* 0x000fe40000000000 */
[----:B------:R-:W-:Y:S01]  /*0b40*/  IABS R7, R25 ;  /* 0x0000001900077213 */ /* 0x000fe20000000000 */
[----:B------:R-:W-:Y:S02]  /*0b50*/  IMAD.MOV R18, RZ, RZ, -R0 ;  /* 0x000000ffff127224 */ /* 0x000fe400078e0a00 */
[----:B------:R-:W-:-:S04]  /*0b60*/  IMAD.HI.U32 R0, R4, R9, RZ ;  /* 0x0000000904007227 */ /* 0x000fc800078e00ff */
[----:B------:R-:W-:Y:S02]  /*0b70*/  IMAD R18, R22, R18, R5 ;  /* 0x0000001216127224 */ /* 0x000fe400078e0205 */
[----:B------:R-:W-:Y:S02]  /*0b80*/  IMAD.MOV.U32 R5, RZ, RZ, R2 ;  /* 0x000000ffff057224 */ /* 0x000fe400078e0002 */
[----:B------:R-:W-:Y:S01]  /*0b90*/  IMAD.HI.U32 R2, R4, R7, RZ ;  /* 0x0000000704027227 */ /* 0x000fe200078e00ff */
[----:B------:R-:W-:-:S03]  /*0ba0*/  ISETP.GT.U32.AND P4, PT, R22, R18, PT ;  /* 0x000000121600720c */ /* 0x000fc60003f84070 */
[----:B------:R-:W-:Y:S02]  /*0bb0*/  IMAD.MOV R6, RZ, RZ, -R0 ;  /* 0x000000ffff067224 */ /* 0x000fe400078e0a00 */
[----:B------:R-:W-:-:S04]  /*0bc0*/  IMAD.HI.U32 R4, R4, R5, RZ ;  /* 0x0000000504047227 */ /* 0x000fc800078e00ff */
[----:B------:R-:W-:Y:S02]  /*0bd0*/  IMAD.MOV R2, RZ, RZ, -R2 ;  /* 0x000000ffff027224 */ /* 0x000fe400078e0a02 */
[----:B------:R-:W-:-:S04]  /*0be0*/  IMAD.HI.U32 R0, R3, R21, RZ ;  /* 0x0000001503007227 */ /* 0x000fc800078e00ff */
[C---:B------:R-:W-:Y:S02]  /*0bf0*/  IMAD R9, R22.reuse, R6, R9 ;  /* 0x0000000616097224 */ /* 0x040fe400078e0209 */
[----:B------:R-:W-:Y:S02]  /*0c00*/  IMAD.MOV R4, RZ, RZ, -R4 ;  /* 0x000000ffff047224 */ /* 0x000fe400078e0a04 */
[C---:B------:R-:W-:Y:S01]  /*0c10*/  IMAD R6, R22.reuse, R2, R7 ;  /* 0x0000000216067224 */ /* 0x040fe200078e0207 */
[----:B------:R-:W-:Y:S01]  /*0c20*/  ISETP.GT.U32.AND P5, PT, R22, R9, PT ;  /* 0x000000091600720c */ /* 0x000fe20003fa4070 */
[----:B------:R-:W-:-:S03]  /*0c30*/  IMAD.HI.U32 R2, R3, R19, RZ ;  /* 0x0000001303027227 */ /* 0x000fc600078e00ff */
[C---:B------:R-:W-:Y:S01]  /*0c40*/  ISETP.GT.U32.AND P6, PT, R22.reuse, R6, PT ;  /* 0x000000061600720c */ /* 0x040fe20003fc4070 */
[----:B------:R-:W-:Y:S02]  /*0c50*/  IMAD.MOV R8, RZ, RZ, -R0 ;  /* 0x000000ffff087224 */ /* 0x000fe400078e0a00 */
[C---:B------:R-:W-:Y:S02]  /*0c60*/  IMAD R0, R22.reuse, R4, R5 ;  /* 0x0000000416007224 */ /* 0x040fe400078e0205 */
[----:B------:R-:W-:Y:S02]  /*0c70*/  IMAD.MOV R4, RZ, RZ, -R2 ;  /* 0x000000ffff047224 */ /* 0x000fe400078e0a02 */
[----:B------:R-:W-:Y:S01]  /*0c80*/  IMAD.HI.U32 R2, R3, R17, RZ ;  /* 0x0000001103027227 */ /* 0x000fe200078e00ff */
[----:B------:R-:W-:-:S03]  /*0c90*/  ISETP.GT.U32.AND P3, PT, R22, R0, PT ;  /* 0x000000001600720c */ /* 0x000fc60003f64070 */
[C---:B------:R-:W-:Y:S02]  /*0ca0*/  IMAD R19, R20.reuse, R4, R19 ;  /* 0x0000000414137224 */ /* 0x040fe400078e0213 */
[----:B------:R-:W-:Y:S02]  /*0cb0*/  IMAD.MOV R4, RZ, RZ, -R2 ;  /* 0x000000ffff047224 */ /* 0x000fe400078e0a02 */
[----:B------:R-:W-:Y:S01]  /*0cc0*/  IMAD.HI.U32 R5, R3, R14, RZ ;  /* 0x0000000e03057227 */ /* 0x000fe200078e00ff */
[----:B------:R-:W-:-:S03]  /*0cd0*/  ISETP.GT.U32.AND P2, PT, R20, R19, PT ;  /* 0x000000131400720c */ /* 0x000fc60003f44070 */
[----:B------:R-:W-:-:S04]  /*0ce0*/  IMAD.HI.U32 R7, R3, R16, RZ ;  /* 0x0000001003077227 */ /* 0x000fc800078e00ff */
[----:B------:R-:W-:Y:S02]  /*0cf0*/  IMAD R17, R20, R4, R17 ;  /* 0x0000000414117224 */ /* 0x000fe400078e0211 */
[----:B------:R-:W-:-:S04]  /*0d00*/  IMAD.HI.U32 R4, R3, R13, RZ ;  /* 0x0000000d03047227 */ /* 0x000fc800078e00ff */
[----:B------:R-:W-:Y:S02]  /*0d10*/  IMAD.MOV R5, RZ, RZ, -R5 ;  /* 0x000000ffff057224 */ /* 0x000fe400078e0a05 */
[----:B------:R-:W-:-:S04]  /*0d20*/  IMAD.HI.U32 R2, R3, R15, RZ ;  /* 0x0000000f03027227 */ /* 0x000fc800078e00ff */
[----:B------:R-:W-:Y:S02]  /*0d30*/  IMAD.MOV R7, RZ, RZ, -R7 ;  /* 0x000000ffff077224 */ /* 0x000fe400078e0a07 */
[----:B------:R-:W-:Y:S02]  /*0d40*/  IMAD.MOV R4, RZ, RZ, -R4 ;  /* 0x000000ffff047224 */ /* 0x000fe400078e0a04 */
[C---:B------:R-:W-:Y:S01]  /*0d50*/  IMAD R21, R20.reuse, R8, R21 ;  /* 0x0000000814157224 */ /* 0x040fe200078e0215 */
[----:B------:R-:W-:Y:S01]  /*0d60*/  IABS R8, UR15 ;  /* 0x0000000f00087c13 */ /* 0x000fe20008000000 */
[C---:B------:R-:W-:Y:S02]  /*0d70*/  IMAD R14, R20.reuse, R5, R14 ;  /* 0x00000005140e7224 */ /* 0x040fe400078e020e */
[----:B------:R-:W-:Y:S01]  /*0d80*/  IMAD.MOV R2, RZ, RZ, -R2 ;  /* 0x000000ffff027224 */ /* 0x000fe200078e0a02 */
[----:B------:R-:W-:Y:S01]  /*0d90*/  ISETP.GT.U32.AND P1, PT, R20, R21, PT ;  /* 0x000000151400720c */ /* 0x000fe20003f24070 */
[----:B------:R-:W-:-:S04]  /*0da0*/  IMAD.HI.U32 R5, R3, R10, RZ ;  /* 0x0000000a03057227 */ /* 0x000fc800078e00ff */
[C---:B------:R-:W-:Y:S02]  /*0db0*/  IMAD R16, R20.reuse, R7, R16 ;  /* 0x0000000714107224 */ /* 0x040fe400078e0210 */
[----:B------:R-:W-:Y:S01]  /*0dc0*/  IMAD R13, R20, R4, R13 ;  /* 0x00000004140d7224 */ /* 0x000fe200078e020d */
[----:B------:R-:W-:Y:S01]  /*0dd0*/  IABS R4, UR7 ;  /* 0x0000000700047c13 */ /* 0x000fe20008000000 */
[----:B------:R-:W-:-:S04]  /*0de0*/  IMAD.HI.U32 R7, R3, R11, RZ ;  /* 0x0000000b03077227 */ /* 0x000fc800078e00ff */
[----:B------:R-:W-:-:S04]  /*0df0*/  IMAD.HI.U32 R23, R3, R12, RZ ;  /* 0x0000000c03177227 */ /* 0x000fc800078e00ff */
[----:B------:R-:W-:Y:S02]  /*0e00*/  IMAD R15, R20, R2, R15 ;  /* 0x00000002140f7224 */ /* 0x000fe400078e020f */
[----:B------:R-:W-:Y:S02]  /*0e10*/  IMAD.MOV R5, RZ, RZ, -R5 ;  /* 0x000000ffff057224 */ /* 0x000fe400078e0a05 */
[----:B------:R-:W-:-:S04]  /*0e20*/  IMAD.HI.U32 R2, R3, R8, RZ ;  /* 0x0000000803027227 */ /* 0x000fc800078e00ff */
[----:B------:R-:W-:Y:S02]  /*0e30*/  IMAD.MOV R7, RZ, RZ, -R7 ;  /* 0x000000ffff077224 */ /* 0x000fe400078e0a07 */
[----:B------:R-:W-:Y:S02]  /*0e40*/  IMAD.MOV R23, RZ, RZ, -R23 ;  /* 0x000000ffff177224 */ /* 0x000fe400078e0a17 */
[----:B------:R-:W-:-:S04]  /*0e50*/  IMAD.HI.U32 R24, R3, R4, RZ ;  /* 0x0000000403187227 */ /* 0x000fc800078e00ff */
[C---:B------:R-:W-:Y:S01]  /*0e60*/  IMAD R10, R20.reuse, R5, R10 ;  /* 0x00000005140a7224 */ /* 0x040fe200078e020a */
[----:B------:R-:W-:Y:S01]  /*0e70*/  IABS R5, UR13 ;  /* 0x0000000d00057c13 */ /* 0x000fe20008000000 */
[----:B------:R-:W-:Y:S02]  /*0e80*/  IMAD.MOV R2, RZ, RZ, -R2 ;  /* 0x000000ffff027224 */ /* 0x000fe400078e0a02 */
[C---:B------:R-:W-:Y:S01]  /*0e90*/  IMAD R11, R20.reuse, R7, R11 ;  /* 0x00000007140b7224 */ /* 0x040fe200078e020b */
[----:B------:R-:W-:Y:S01]  /*0ea0*/  IABS R7, UR14 ;  /* 0x0000000e00077c13 */ /* 0x000fe20008000000 */
[C---:B------:R-:W-:Y:S01]  /*0eb0*/  IMAD R12, R20.reuse, R23, R12 ;  /* 0x00000017140c7224 */ /* 0x040fe200078e020c */
[----:B------:R-:W-:Y:S01]  /*0ec0*/  IABS R23, UR12 ;  /* 0x0000000c00177c13 */ /* 0x000fe20008000000 */
[----:B------:R-:W-:Y:S02]  /*0ed0*/  IMAD.MOV R24, RZ, RZ, -R24 ;  /* 0x000000ffff187224 */ /* 0x000fe400078e0a18 */
[----:B------:R-:W-:Y:S01]  /*0ee0*/  IMAD R8, R20, R2, R8 ;  /* 0x0000000214087224 */ /* 0x000fe200078e0208 */
[----:B------:R-:W-:Y:S01]  /*0ef0*/  IABS R2, UR11 ;  /* 0x0000000b00027c13 */ /* 0x000fe20008000000 */
[----:B------:R-:W-:-:S04]  /*0f00*/  IMAD.HI.U32 R25, R3, R5, RZ ;  /* 0x0000000503197227 */ /* 0x000fc800078e00ff */
[----:B------:R-:W-:-:S04]  /*0f10*/  IMAD.HI.U32 R26, R3, R7, RZ ;  /* 0x00000007031a7227 */ /* 0x000fc800078e00ff */
[----:B------:R-:W-:Y:S02]  /*0f20*/  IMAD R4, R20, R24, R4 ;  /* 0x0000001814047224 */ /* 0x000fe400078e0204 */
[----:B------:R-:W-:-:S03]  /*0f30*/  IMAD.HI.U32 R24, R3, R23, RZ ;  /* 0x0000001703187227 */ /* 0x000fc600078e00ff */
[----:B------:R-:W-:Y:S01]  /*0f40*/  ISETP.GT.U32.AND P0, PT, R20, R4, PT ;  /* 0x000000041400720c */ /* 0x000fe20003f04070 */
[----:B------:R-:W-:Y:S02]  /*0f50*/  IMAD.MOV R25, RZ, RZ, -R25 ;  /* 0x000000ffff197224 */ /* 0x000fe400078e0a19 */
[----:B------:R-:W-:-:S04]  /*0f60*/  IMAD.HI.U32 R3, R3, R2, RZ ;  /* 0x0000000203037227 */ /* 0x000fc800078e00ff */
[----:B------:R-:W-:Y:S02]  /*0f70*/  IMAD.MOV R26, RZ, RZ, -R26 ;  /* 0x000000ffff1a7224 */ /* 0x000fe400078e0a1a */
[----:B------:R-:W-:Y:S02]  /*0f80*/  IMAD R28, R28, 0x90, RZ ;  /* 0x000000901c1c7824 */ /* 0x000fe400078e02ff */
[----:B------:R-:W-:Y:S02]  /*0f90*/  IMAD.MOV R24, RZ, RZ, -R24 ;  /* 0x000000ffff187224 */ /* 0x000fe400078e0a18 */
[C---:B------:R-:W-:Y:S02]  /*0fa0*/  IMAD R5, R20.reuse, R25, R5 ;  /* 0x0000001914057224 */ /* 0x040fe400078e0205 */
[----:B------:R-:W-:Y:S02]  /*0fb0*/  IMAD.MOV R25, RZ, RZ, -R3 ;  /* 0x000000ffff197224 */ /* 0x000fe400078e0a03 */
[----:B------:R-:W-:Y:S01]  /*0fc0*/  IMAD R7, R20, R26, R7 ;  /* 0x0000001a14077224 */ /* 0x000fe200078e0207 */
[----:B------:R-:W-:Y:S01]  /*0fd0*/  LOP3.LUT R26, R28, 0x30, R27, 0x78, !PT ;  /* 0x000000301c1a7812 */ /* 0x000fe200078e781b */
[C---:B------:R-:W-:Y:S01]  /*0fe0*/  IMAD R3, R20.reuse, R24, R23 ;  /* 0x0000001814037224 */ /* 0x040fe200078e0217 */
[----:B------:R-:W2:Y:S01]  /*0ff0*/  LDL R28, [R1+0xd4c] ;  /* 0x000d4c00011c7983 */ /* 0x000ea20000100800 */
[----:B------:R-:W-:-:S02]  /*1000*/  IMAD R2, R20, R25, R2 ;  /* 0x0000001914027224 */ /* 0x000fc400078e0202 */
[--C-:B------:R-:W-:Y:S01]  /*1010*/  @!P5 IMAD.IADD R9, R9, 0x1, -R22.reuse ;  /* 0x000000010909d824 */ /* 0x100fe200078e0a16 */
[----:B------:R-:W3:Y:S01]  /*1020*/  LDL R23, [R1+0xd50] ;  /* 0x000d500001177983 */ /* 0x000ee20000100800 */
[--C-:B------:R-:W-:Y:S02]  /*1030*/  @!P4 IMAD.IADD R18, R18, 0x1, -R22.reuse ;  /* 0x000000011212c824 */ /* 0x100fe400078e0a16 */
[--C-:B------:R-:W-:Y:S01]  /*1040*/  @!P3 IMAD.IADD R0, R0, 0x1, -R22.reuse ;  /* 0x000000010000b824 */ /* 0x100fe200078e0a16 */
[----:B------:R-:W4:Y:S01]  /*1050*/  LDL R27, [R1+0xd58] ;  /* 0x000d5800011b7983 */ /* 0x000f220000100800 */
[----:B------:R-:W-:Y:S01]  /*1060*/  ISETP.GT.U32.AND P5, PT, R22, R9, PT ;  /* 0x000000091600720c */ /* 0x000fe20003fa4070 */
[----:B------:R-:W-:Y:S01]  /*1070*/  @!P6 IMAD.IADD R6, R6, 0x1, -R22 ;  /* 0x000000010606e824 */ /* 0x000fe200078e0a16 */
[C---:B------:R-:W-:Y:S01]  /*1080*/  ISETP.GT.U32.AND P4, PT, R22.reuse, R18, PT ;  /* 0x000000121600720c */ /* 0x040fe20003f84070 */
[----:B------:R-:W5:Y:S01]  /*1090*/  LDL R25, [R1+0xd54] ;  /* 0x000d540001197983 */ /* 0x000f620000100800 */
[--C-:B------:R-:W-:Y:S01]  /*10a0*/  @!P1 IMAD.IADD R21, R21, 0x1, -R20.reuse ;  /* 0x0000000115159824 */ /* 0x100fe200078e0a14 */
[----:B------:R-:W-:Y:S01]  /*10b0*/  ISETP.GT.U32.AND P6, PT, R22, R0, PT ;  /* 0x000000001600720c */ /* 0x000fe20003fc4070 */
[----:B------:R-:W-:-:S02]  /*10c0*/  @!P2 IMAD.IADD R19, R19, 0x1, -R20 ;  /* 0x000000011313a824 */ /* 0x000fc400078e0a14 */
[----:B------:R-:W-:Y:S01]  /*10d0*/  @!P0 IMAD.IADD R4, R4, 0x1, -R20 ;  /* 0x0000000104048824 */ /* 0x000fe200078e0a14 */
[----:B------:R-:W-:Y:S02]  /*10e0*/  ISETP.GT.U32.AND P0, PT, R22, R6, PT ;  /* 0x000000061600720c */ /* 0x000fe40003f04070 */
[C---:B------:R-:W-:Y:S02]  /*10f0*/  ISETP.GT.U32.AND P2, PT, R20.reuse, R21, PT ;  /* 0x000000151400720c */ /* 0x040fe40003f44070 */
[--C-:B------:R-:W-:Y:S01]  /*1100*/  @!P5 IMAD.IADD R9, R9, 0x1, -R22.reuse ;  /* 0x000000010909d824 */ /* 0x100fe200078e0a16 */
[C---:B------:R-:W-:Y:S02]  /*1110*/  ISETP.GT.U32.AND P3, PT, R20.reuse, R19, PT ;  /* 0x000000131400720c */ /* 0x040fe40003f64070 */
[----:B------:R-:W-:Y:S01]  /*1120*/  ISETP.GT.U32.AND P5, PT, R20, R16, PT ;  /* 0x000000101400720c */ /* 0x000fe20003fa4070 */
[----:B------:R-:W-:Y:S01]  /*1130*/  @!P4 IMAD.IADD R18, R18, 0x1, -R22 ;  /* 0x000000011212c824 */ /* 0x000fe200078e0a16 */
[----:B------:R-:W-:-:S02]  /*1140*/  ISETP.GT.U32.AND P4, PT, R20, R17, PT ;  /* 0x000000111400720c */ /* 0x000fc40003f84070 */
[----:B------:R-:W-:Y:S01]  /*1150*/  ISETP.GT.U32.AND P1, PT, R20, R4, PT ;  /* 0x000000041400720c */ /* 0x000fe20003f24070 */
[--C-:B------:R-:W-:Y:S01]  /*1160*/  @!P6 IMAD.IADD R0, R0, 0x1, -R22.reuse ;  /* 0x000000010000e824 */ /* 0x100fe200078e0a16 */
[----:B------:R-:W-:Y:S01]  /*1170*/  ISETP.GT.U32.AND P6, PT, R20, R15, PT ;  /* 0x0000000f1400720c */ /* 0x000fe20003fc4070 */
[----:B------:R-:W-:Y:S01]  /*1180*/  @!P0 IMAD.IADD R6, R6, 0x1, -R22 ;  /* 0x0000000106068824 */ /* 0x000fe200078e0a16 */
[C---:B------:R-:W-:Y:S01]  /*1190*/  ISETP.GT.U32.AND P0, PT, R20.reuse, R14, PT ;  /* 0x0000000e1400720c */ /* 0x040fe20003f04070 */
[--C-:B------:R-:W-:Y:S01]  /*11a0*/  @!P2 IMAD.IADD R21, R21, 0x1, -R20.reuse ;  /* 0x000000011515a824 */ /* 0x100fe200078e0a14 */
[C---:B------:R-:W-:Y:S01]  /*11b0*/  ISETP.GT.U32.AND P2, PT, R20.reuse, R12, PT ;  /* 0x0000000c1400720c */ /* 0x040fe20003f44070 */
[--C-:B------:R-:W-:Y:S01]  /*11c0*/  @!P3 IMAD.IADD R19, R19, 0x1, -R20.reuse ;  /* 0x000000011313b824 */ /* 0x100fe200078e0a14 */
[----:B------:R-:W-:Y:S01]  /*11d0*/  ISETP.GT.U32.AND P3, PT, R20, R11, PT ;  /* 0x0000000b1400720c */ /* 0x000fe20003f64070 */
        /* <DEDUP_REMOVED lines=20> */
[----:B------:R-:W-:-:S02]  /*1320*/  @!P6 IMAD.IADD R7, R7, 0x1, -R20 ;  /* 0x000000010707e824 */ /* 0x000fc400078e0a14 */
[--C-:B------:R-:W-:Y:S01]  /*1330*/  @!P0 IMAD.IADD R5, R5, 0x1, -R20.reuse ;  /* 0x0000000105058824 */ /* 0x100fe200078e0a14 */
[----:B------:R-:W-:Y:S01]  /*1340*/  ISETP.GT.U32.AND P0, PT, R20, R13, PT ;  /* 0x0000000d1400720c */ /* 0x000fe20003f04070 */
[--C-:B------:R-:W-:Y:S01]  /*1350*/  @!P2 IMAD.IADD R2, R2, 0x1, -R20.reuse ;  /* 0x000000010202a824 */ /* 0x100fe200078e0a14 */
        /* <DEDUP_REMOVED lines=8> */
[C---:B------:R-:W-:Y:S01]  /*13e0*/  ISETP.GT.U32.AND P1, PT, R20.reuse, R12, PT ;  /* 0x0000000c1400720c */ /* 0x040fe20003f24070 */
[----:B------:R-:W0:Y:S01]  /*13f0*/  S2R R24, SR_TID.X ;  /* 0x0000000000187919 */ /* 0x000e220000002100 */
[C---:B------:R-:W-:Y:S01]  /*1400*/  ISETP.GT.U32.AND P6, PT, R20.reuse, R14, PT ;  /* 0x0000000e1400720c */ /* 0x040fe20003fc4070 */
[--C-:B------:R-:W-:Y:S01]  /*1410*/  @!P0 IMAD.IADD R13, R13, 0x1, -R20.reuse ;  /* 0x000000010d0d8824 */ /* 0x100fe200078e0a14 */
[----:B------:R-:W-:Y:S01]  /*1420*/  ISETP.GT.U32.AND P0, PT, R20, R5, PT ;  /* 0x000000051400720c */ /* 0x000fe20003f04070 */
[----:B------:R-:W-:-:S02]  /*1430*/  @!P2 IMAD.IADD R11, R11, 0x1, -R20 ;  /* 0x000000010b0ba824 */ /* 0x000fc400078e0a14 */
[--C-:B------:R-:W-:Y:S02]  /*1440*/  @!P3 IMAD.IADD R10, R10, 0x1, -R20.reuse ;  /* 0x000000010a0ab824 */ /* 0x100fe400078e0a14 */
[--C-:B------:R-:W-:Y:S02]  /*1450*/  @!P5 IMAD.IADD R7, R7, 0x1, -R20.reuse ;  /* 0x000000010707d824 */ /* 0x100fe400078e0a14 */
[--C-:B------:R-:W-:Y:S02]  /*1460*/  @!P4 IMAD.IADD R8, R8, 0x1, -R20.reuse ;  /* 0x000000010808c824 */ /* 0x100fe400078e0a14 */
[--C-:B------:R-:W-:Y:S01]  /*1470*/  @!P1 IMAD.IADD R12, R12, 0x1, -R20.reuse ;  /* 0x000000010c0c9824 */ /* 0x100fe200078e0a14 */
[----:B------:R-:W-:Y:S01]  /*1480*/  ISETP.GT.U32.AND P1, PT, R20, R2, PT ;  /* 0x000000021400720c */ /* 0x000fe20003f24070 */
[--C-:B------:R-:W-:Y:S01]  /*1490*/  @!P6 IMAD.IADD R14, R14, 0x1, -R20.reuse ;  /* 0x000000010e0ee824 */ /* 0x100fe200078e0a14 */
[----:B------:R-:W-:Y:S01]  /*14a0*/  ISETP.GT.U32.AND P6, PT, R20, R3, PT ;  /* 0x000000031400720c */ /* 0x000fe20003fc4070 */
[----:B------:R-:W-:Y:S01]  /*14b0*/  @!P0 IMAD.IADD R5, R5, 0x1, -R20 ;  /* 0x0000000105058824 */ /* 0x000fe200078e0a14 */
[----:B------:R-:W-:Y:S01]  /*14c0*/  ISETP.LE.AND P0, PT, RZ, UR25, PT ;  /* 0x00000019ff007c0c */ /* 0x000fe2000bf03270 */
[----:B0-----:R-:W-:-:S08]  /*14d0*/  IMAD.SHL.U32 R22, R24, 0x100, RZ ;  /* 0x0000010018167824 */ /* 0x001fd000078e00ff */
[----:B------:R-:W-:Y:S01]  /*14e0*/  @!P1 IMAD.IADD R2, R2, 0x1, -R20 ;  /* 0x0000000102029824 */ /* 0x000fe200078e0a14 */
[----:B------:R-:W-:Y:S02]  /*14f0*/  ISETP.NE.AND P1, PT, RZ, c[0x0][0x178], PT ;  /* 0x00005e00ff007a0c */ /* 0x000fe40003f25270 */
[----:B------:R-:W-:Y:S01]  /*1500*/  LOP3.LUT R29, R29, 0x1000, R22, 0xf8, !PT ;  /* 0x000010001d1d7812 */ /* 0x000fe200078ef816 */
[----:B------:R-:W-:Y:S02]  /*1510*/  @!P6 IMAD.IADD R3, R3, 0x1, -R20 ;  /* 0x000000010303e824 */ /* 0x000fe400078e0a14 */
[----:B------:R-:W-:Y:S01]  /*1520*/  @!P0 IMAD.MOV R21, RZ, RZ, -R21 ;  /* 0x000000ffff158224 */ /* 0x000fe200078e0a15 */
[----:B------:R-:W-:-:S13]  /*1530*/  ISETP.LE.AND P0, PT, RZ, UR19, PT ;  /* 0x00000013ff007c0c */ /* 0x000fda000bf03270 */
[----:B------:R-:W-:Y:S01]  /*1540*/  @!P0 IMAD.MOV R13, RZ, RZ, -R13 ;  /* 0x000000ffff0d8224 */ /* 0x000fe200078e0a0d */
[----:B------:R-:W-:-:S13]  /*1550*/  ISETP.LE.AND P0, PT, RZ, UR13, PT ;  /* 0x0000000dff007c0c */ /* 0x000fda000bf03270 */
[----:B------:R-:W-:Y:S01]  /*1560*/  @!P0 IMAD.MOV R5, RZ, RZ, -R5 ;  /* 0x000000ffff058224 */ /* 0x000fe200078e0a05 */
[----:B--2---:R-:W-:Y:S02]  /*1570*/  ISETP.GE.AND P2, PT, R28, RZ, PT ;  /* 0x000000ff1c00720c */ /* 0x004fe40003f46270 */
[----:B---3--:R-:W-:Y:S02]  /*1580*/  ISETP.GE.AND P5, PT, R23, RZ, PT ;  /* 0x000000ff1700720c */ /* 0x008fe40003fa6270 */
[----:B----4-:R-:W-:Y:S02]  /*1590*/  ISETP.GE.AND P3, PT, R27, RZ, PT ;  /* 0x000000ff1b00720c */ /* 0x010fe40003f66270 */
[----:B-----5:R-:W-:-:S07]  /*15a0*/  ISETP.GE.AND P4, PT, R25, RZ, PT ;  /* 0x000000ff1900720c */ /* 0x020fce0003f86270 */
[----:B------:R-:W-:Y:S01]  /*15b0*/  @!P2 IMAD.MOV R18, RZ, RZ, -R18 ;  /* 0x000000ffff12a224 */ /* 0x000fe200078e0a12 */
[----:B------:R-:W-:Y:S01]  /*15c0*/  ISETP.LE.AND P2, PT, RZ, UR24, PT ;  /* 0x00000018ff007c0c */ /* 0x000fe2000bf43270 */
[----:B------:R-:W-:Y:S01]  /*15d0*/  @!P5 IMAD.MOV R0, RZ, RZ, -R0 ;  /* 0x000000ffff00d224 */ /* 0x000fe200078e0a00 */
[----:B------:R-:W-:Y:S01]  /*15e0*/  ISETP.LE.AND P5, PT, RZ, UR22, PT ;  /* 0x00000016ff007c0c */ /* 0x000fe2000bfa3270 */
[----:B------:R-:W-:Y:S01]  /*15f0*/  @!P3 IMAD.MOV R9, RZ, RZ, -R9 ;  /* 0x000000ffff09b224 */ /* 0x000fe200078e0a09 */
[----:B------:R-:W-:Y:S01]  /*1600*/  ISETP.LE.AND P3, PT, RZ, UR23, PT ;  /* 0x00000017ff007c0c */ /* 0x000fe2000bf63270 */
[----:B------:R-:W-:Y:S01]  /*1610*/  @!P4 IMAD.MOV R6, RZ, RZ, -R6 ;  /* 0x000000ffff06c224 */ /* 0x000fe200078e0a06 */
[----:B------:R-:W-:Y:S02]  /*1620*/  ISETP.LE.AND P4, PT, RZ, UR21, PT ;  /* 0x00000015ff007c0c */ /* 0x000fe4000bf83270 */
[----:B------:R-:W-:-:S05]  /*1630*/  LOP3.LUT R23, RZ, c[0x0][0x178], RZ, 0x33, !PT ;  /* 0x00005e00ff177a12 */ /* 0x000fca00078e33ff */
[----:B------:R-:W-:Y:S01]  /*1640*/  @!P2 IMAD.MOV R19, RZ, RZ, -R19 ;  /* 0x000000ffff13a224 */ /* 0x000fe200078e0a13 */
[C---:B------:R-:W-:Y:S01]  /*1650*/  SEL R22, R23.reuse, R18, !P1 ;  /* 0x0000001217167207 */ /* 0x040fe20004800000 */
[----:B------:R-:W-:Y:S01]  /*1660*/  @!P5 IMAD.MOV R16, RZ, RZ, -R16 ;  /* 0x000000ffff10d224 */ /* 0x000fe200078e0a10 */
[C---:B------:R-:W-:Y:S01]  /*1670*/  SEL R18, R23.reuse, R6, !P1 ;  /* 0x0000000617127207 */ /* 0x040fe20004800000 */
[----:B------:R-:W-:Y:S01]  /*1680*/  @!P3 IMAD.MOV R17, RZ, RZ, -R17 ;  /* 0x000000ffff11b224 */ /* 0x000fe200078e0a11 */
[C---:B------:R-:W-:Y:S02]  /*1690*/  SEL R20, R23.reuse, R9, !P1 ;  /* 0x0000000917147207 */ /* 0x040fe40004800000 */
[----:B------:R-:W-:Y:S02]  /*16a0*/  SEL R6, R23, R0, !P1 ;  /* 0x0000000017067207 */ /* 0x000fe40004800000 */
[----:B------:R-:W-:Y:S02]  /*16b0*/  ISETP.LE.AND P1, PT, RZ, UR20, PT ;  /* 0x00000014ff007c0c */ /* 0x000fe4000bf23270 */
[----:B------:R-:W-:-:S02]  /*16c0*/  ISETP.LE.AND P2, PT, RZ, UR18, PT ;  /* 0x00000012ff007c0c */ /* 0x000fc4000bf43270 */
[----:B------:R-:W-:Y:S02]  /*16d0*/  ISETP.LE.AND P3, PT, RZ, UR17, PT ;  /* 0x00000011ff007c0c */ /* 0x000fe4000bf63270 */
[----:B------:R-:W-:Y:S01]  /*16e0*/  ISETP.LE.AND P5, PT, RZ, UR16, PT ;  /* 0x00000010ff007c0c */ /* 0x000fe2000bfa3270 */
[----:B------:R-:W-:Y:S01]  /*16f0*/  @!P4 IMAD.MOV R15, RZ, RZ, -R15 ;  /* 0x000000ffff0fc224 */ /* 0x000fe200078e0a0f */
[----:B------:R-:W-:-:S05]  /*1700*/  ISETP.LE.AND P4, PT, RZ, UR15, PT ;  /* 0x0000000fff007c0c */ /* 0x000fca000bf83270 */
[----:B------:R-:W-:Y:S01]  /*1710*/  @!P1 IMAD.MOV R14, RZ, RZ, -R14 ;  /* 0x000000ffff0e9224 */ /* 0x000fe200078e0a0e */
[----:B------:R-:W-:Y:S01]  /*1720*/  ISETP.LE.AND P1, PT, RZ, UR14, PT ;  /* 0x0000000eff007c0c */ /* 0x000fe2000bf23270 */
[----:B------:R-:W-:Y:S01]  /*1730*/  @!P2 IMAD.MOV R12, RZ, RZ, -R12 ;  /* 0x000000ffff0ca224 */ /* 0x000fe200078e0a0c */
[----:B------:R-:W-:Y:S01]  /*1740*/  ISETP.LE.AND P2, PT, RZ, UR12, PT ;  /* 0x0000000cff007c0c */ /* 0x000fe2000bf43270 */
[----:B------:R-:W-:Y:S01]  /*1750*/  @!P3 IMAD.MOV R11, RZ, RZ, -R11 ;  /* 0x000000ffff0bb224 */ /* 0x000fe200078e0a0b */
[----:B------:R-:W-:Y:S01]  /*1760*/  ISETP.LE.AND P3, PT, RZ, UR11, PT ;  /* 0x0000000bff007c0c */ /* 0x000fe2000bf63270 */
[----:B------:R-:W-:Y:S01]  /*1770*/  @!P5 IMAD.MOV R10, RZ, RZ, -R10 ;  /* 0x000000ffff0ad224 */ /* 0x000fe200078e0a0a */
[----:B------:R-:W-:Y:S01]  /*1780*/  ISETP.LE.AND P5, PT, RZ, UR7, PT ;  /* 0x00000007ff007c0c */ /* 0x000fe2000bfa3270 */
[----:B------:R-:W-:Y:S01]  /*1790*/  @!P4 IMAD.MOV R8, RZ, RZ, -R8 ;  /* 0x000000ffff08c224 */ /* 0x000fe200078e0a08 */
[----:B------:R-:W-:Y:S02]  /*17a0*/  LOP3.LUT R27, R24, 0x3f, RZ, 0xc0, !PT ;  /* 0x0000003f181b7812 */ /* 0x000fe400078ec0ff */
[----:B------:R-:W-:-:S02]  /*17b0*/  ISETP.NE.AND P4, PT, RZ, c[0x0][0x17c], PT ;  /* 0x00005f00ff007a0c */ /* 0x000fc40003f85270 */
[----:B------:R-:W-:Y:S01]  /*17c0*/  LOP3.LUT R0, RZ, c[0x0][0x17c], RZ, 0x33, !PT ;  /* 0x00005f00ff007a12 */ /* 0x000fe200078e33ff */
[----:B------:R-:W-:-:S03]  /*17d0*/  IMAD R23, R27, c[0x0][0x18c], RZ ;  /* 0x000063001b177a24 */ /* 0x000fc600078e02ff */
[C---:B------:R-:W-:Y:S02]  /*17e0*/  SEL R21, R0.reuse, R21, !P4 ;  /* 0x0000001500157207 */ /* 0x040fe40006000000 */
[C---:B------:R-:W-:Y:S01]  /*17f0*/  SEL R19, R0.reuse, R19, !P4 ;  /* 0x0000001300137207 */ /* 0x040fe20006000000 */
[----:B------:R-:W-:Y:S01]  /*1800*/  @!P1 IMAD.MOV R7, RZ, RZ, -R7 ;  /* 0x000000ffff079224 */ /* 0x000fe200078e0a07 */
[----:B------:R-:W-:Y:S01]  /*1810*/  LEA R9, P6, R23, c[0x0][0x168], 0x1 ;  /* 0x00005a0017097a11 */ /* 0x000fe200078c08ff */
[----:B------:R-:W-:Y:S01]  /*1820*/  IMAD R21, R21, c[0x0][0x190], RZ ;  /* 0x0000640015157a24 */ /* 0x000fe200078e02ff */
[C---:B------:R-:W-:Y:S01]  /*1830*/  SEL R17, R0.reuse, R17, !P4 ;  /* 0x0000001100117207 */ /* 0x040fe20006000000 */
[----:B------:R-:W-:Y:S02]  /*1840*/  @!P2 IMAD.MOV R3, RZ, RZ, -R3 ;  /* 0x000000ffff03a224 */ /* 0x000fe400078e0a03 */
[----:B------:R-:W-:Y:S02]  /*1850*/  @!P3 IMAD.MOV R2, RZ, RZ, -R2 ;  /* 0x000000ffff02b224 */ /* 0x000fe400078e0a02 */
[----:B------:R-:W-:Y:S01]  /*1860*/  @!P5 IMAD.MOV R4, RZ, RZ, -R4 ;  /* 0x000000ffff04d224 */ /* 0x000fe200078e0a04 */
[C---:B------:R-:W-:Y:S01]  /*1870*/  SEL R16, R0.reuse, R16, !P4 ;  /* 0x0000001000107207 */ /* 0x040fe20006000000 */
[----:B------:R-:W-:Y:S01]  /*1880*/  IMAD R19, R19, c[0x0][0x190], RZ ;  /* 0x0000640013137a24 */ /* 0x000fe200078e02ff */
[----:B------:R-:W-:Y:S01]  /*1890*/  LEA R28, P5, R21, R9, 0x1 ;  /* 0x00000009151c7211 */ /* 0x000fe200078a08ff */
[----:B------:R-:W-:Y:S01]  /*18a0*/  IMAD R17, R17, c[0x0][0x190], RZ ;  /* 0x0000640011117a24 */ /* 0x000fe200078e02ff */
[----:B------:R-:W-:-:S02]  /*18b0*/  SEL R15, R0, R15, !P4 ;  /* 0x0000000f000f7207 */ /* 0x000fc40006000000 */
[C---:B------:R-:W-:Y:S02]  /*18c0*/  SEL R14, R0.reuse, R14, !P4 ;  /* 0x0000000e000e7207 */ /* 0x040fe40006000000 */
[C---:B------:R-:W-:Y:S02]  /*18d0*/  SEL R13, R0.reuse, R13, !P4 ;  /* 0x0000000d000d7207 */ /* 0x040fe40006000000 */
[C---:B------:R-:W-:Y:S02]  /*18e0*/  SEL R12, R0.reuse, R12, !P4 ;  /* 0x0000000c000c7207 */ /* 0x040fe40006000000 */
[C---:B------:R-:W-:Y:S02]  /*18f0*/  SEL R11, R0.reuse, R11, !P4 ;  /* 0x0000000b000b7207 */ /* 0x040fe40006000000 */
[C---:B------:R-:W-:Y:S02]  /*1900*/  SEL R10, R0.reuse, R10, !P4 ;  /* 0x0000000a000a7207 */ /* 0x040fe40006000000 */
[----:B------:R-:W-:-:S02]  /*1910*/  SEL R8, R0, R8, !P4 ;  /* 0x0000000800087207 */ /* 0x000fc40006000000 */
[C---:B------:R-:W-:Y:S02]  /*1920*/  SEL R7, R0.reuse, R7, !P4 ;  /* 0x0000000700077207 */ /* 0x040fe40006000000 */
[C---:B------:R-:W-:Y:S02]  /*1930*/  SEL R5, R0.reuse, R5, !P4 ;  /* 0x0000000500057207 */ /* 0x040fe40006000000 */
[C---:B------:R-:W-:Y:S02]  /*1940*/  SEL R3, R0.reuse, R3, !P4 ;  /* 0x0000000300037207 */ /* 0x040fe40006000000 */
[C---:B------:R-:W-:Y:S02]  /*1950*/  SEL R2, R0.reuse, R2, !P4 ;  /* 0x0000000200027207 */ /* 0x040fe40006000000 */
[----:B------:R-:W-:Y:S02]  /*1960*/  SEL R4, R0, R4, !P4 ;  /* 0x0000000400047207 */ /* 0x000fe40006000000 */
[----:B------:R-:W-:Y:S01]  /*1970*/  LEA.HI.X.SX32 R0, R23, c[0x0][0x16c], 0x1, P6 ;  /* 0x00005b0017007a11 */ /* 0x000fe200030f0eff */
[----:B------:R-:W-:Y:S01]  /*1980*/  IMAD R16, R16, c[0x0][0x190], RZ ;  /* 0x0000640010107a24 */ /* 0x000fe200078e02ff */
[----:B------:R-:W-:Y:S01]  /*1990*/  LEA R23, P2, R19, R9, 0x1 ;  /* 0x0000000913177211 */ /* 0x000fe200078408ff */
[----:B------:R0:W-:Y:S01]  /*19a0*/  STL [R1+0x4d0], R28 ;  /* 0x0004d01c01007387 */ /* 0x0001e20000100800 */
[----:B------:R-:W-:-:S03]  /*19b0*/  IMAD R15, R15, c[0x0][0x190], RZ ;  /* 0x000064000f0f7a24 */ /* 0x000fc600078e02ff */
[----:B------:R1:W-:Y:S01]  /*19c0*/  STL [R1+0x4d8], R23 ;  /* 0x0004d81701007387 */ /* 0x0003e20000100800 */
[----:B------:R-:W-:Y:S01]  /*19d0*/  IMAD R14, R14, c[0x0][0x190], RZ ;  /* 0x000064000e0e7a24 */ /* 0x000fe200078e02ff */
[-C--:B0-----:R-:W-:Y:S02]  /*19e0*/  LEA R28, P0, R17, R9.reuse, 0x1 ;  /* 0x00000009111c7211 */ /* 0x081fe400078008ff */
[----:B-1----:R-:W-:-:S03]  /*19f0*/  LEA R23, P1, R16, R9, 0x1 ;  /* 0x0000000910177211 */ /* 0x002fc600078208ff */
[----:B------:R0:W-:Y:S01]  /*1a00*/  STL [R1+0x4e0], R28 ;  /* 0x0004e01c01007387 */ /* 0x0001e20000100800 */
[----:B------:R-:W-:-:S03]  /*1a10*/  IMAD R13, R13, c[0x0][0x190], RZ ;  /* 0x000064000d0d7a24 */ /* 0x000fc600078e02ff */
[----:B------:R1:W-:Y:S01]  /*1a20*/  STL [R1+0xcbc], R23 ;  /* 0x000cbc1701007387 */ /* 0x0003e20000100800 */
[-C--:B0-----:R-:W-:Y:S02]  /*1a30*/  LEA R28, P4, R15, R9.reuse, 0x1 ;  /* 0x000000090f1c7211 */ /* 0x081fe400078808ff */
[----:B-1----:R-:W-:-:S03]  /*1a40*/  LEA R23, P3, R14, R9, 0x1 ;  /* 0x000000090e177211 */ /* 0x002fc600078608ff */
[----:B------:R0:W-:Y:S01]  /*1a50*/  STL [R1+0xccc], R28 ;  /* 0x000ccc1c01007387 */ /* 0x0001e20000100800 */
[----:B------:R-:W-:-:S03]  /*1a60*/  IMAD R12, R12, c[0x0][0x190], RZ ;  /* 0x000064000c0c7a24 */ /* 0x000fc600078e02ff */
[----:B------:R1:W-:Y:S01]  /*1a70*/  STL [R1+0xcd4], R23 ;  /* 0x000cd41701007387 */ /* 0x0003e20000100800 */
[----:B------:R-:W-:Y:S01]  /*1a80*/  IMAD R11, R11, c[0x0][0x190], RZ ;  /* 0x000064000b0b7a24 */ /* 0x000fe200078e02ff */
[----:B0-----:R-:W-:Y:S02]  /*1a90*/  LEA R28, P6, R13, R9, 0x1 ;  /* 0x000000090d1c7211 */ /* 0x001fe400078c08ff */
[----:B-1----:R-:W-:-:S03]  /*1aa0*/  LEA.HI.X.SX32 R23, R21, R0, 0x1, P5 ;  /* 0x0000000015177211 */ /* 0x002fc600028f0eff */
[----:B------:R0:W-:Y:S01]  /*1ab0*/  STL [R1+0xcdc], R28 ;  /* 0x000cdc1c01007387 */ /* 0x0001e20000100800 */
[-C--:B------:R-:W-:Y:S01]  /*1ac0*/  LEA.HI.X.SX32 R21, R19, R0.reuse, 0x1, P2 ;  /* 0x0000000013157211 */ /* 0x080fe200010f0eff */
[----:B------:R-:W-:Y:S02]  /*1ad0*/  IMAD R10, R10, c[0x0][0x190], RZ ;  /* 0x000064000a0a7a24 */ /* 0x000fe400078e02ff */
[----:B------:R1:W-:Y:S01]  /*1ae0*/  STL [R1+0x4cc], R23 ;  /* 0x0004cc1701007387 */ /* 0x0003e20000100800 */
[----:B------:R-:W-:Y:S02]  /*1af0*/  LEA.HI.X.SX32 R19, R17, R0, 0x1, P0 ;  /* 0x0000000011137211 */ /* 0x000fe400000f0eff */
[-C--:B0-----:R-:W-:Y:S01]  /*1b00*/  LEA R28, P5, R12, R9.reuse, 0x1 ;  /* 0x000000090c1c7211 */ /* 0x081fe200078a08ff */
[----:B------:R-:W-:Y:S01]  /*1b10*/  IMAD R8, R8, c[0x0][0x190], RZ ;  /* 0x0000640008087a24 */ /* 0x000fe200078e02ff */
[----:B-1----:R-:W-:-:S03]  /*1b20*/  LEA R23, P2, R11, R9, 0x1 ;  /* 0x000000090b177211 */ /* 0x002fc600078408ff */
[----:B------:R-:W-:Y:S01]  /*1b30*/  STL [R1+0xce4], R28 ;  /* 0x000ce41c01007387 */ /* 0x000fe20000100800 */
[----:B------:R-:W-:-:S03]  /*1b40*/  LEA.HI.X.SX32 R17, R16, R0, 0x1, P1 ;  /* 0x0000000010117211 */ /* 0x000fc600008f0eff */
[----:B------:R0:W-:Y:S01]  /*1b50*/  STL [R1+0x4d4], R21 ;  /* 0x0004d41501007387 */ /* 0x0001e20000100800 */
[----:B------:R-:W-:-:S03]  /*1b60*/  IMAD R7, R7, c[0x0][0x190], RZ ;  /* 0x0000640007077a24 */ /* 0x000fc600078e02ff */
[----:B------:R-:W-:Y:S01]  /*1b70*/  STL [R1+0xd10], R23 ;  /* 0x000d101701007387 */ /* 0x000fe20000100800 */
[----:B------:R-:W-:-:S03]  /*1b80*/  LEA.HI.X.SX32 R16, R15, R0, 0x1, P4 ;  /* 0x000000000f107211 */ /* 0x000fc600020f0eff */
[----:B------:R1:W-:Y:S01]  /*1b90*/  STL [R1+0x4dc], R19 ;  /* 0x0004dc1301007387 */ /* 0x0003e20000100800 */
[----:B0-----:R-:W-:Y:S01]  /*1ba0*/  LEA R21, P0, R10, R9, 0x1 ;  /* 0x000000090a157211 */ /* 0x001fe200078008ff */
[----:B------:R-:W-:Y:S01]  /*1bb0*/  IMAD R5, R5, c[0x0][0x190], RZ ;  /* 0x0000640005057a24 */ /* 0x000fe200078e02ff */
[----:B------:R-:W-:-:S03]  /*1bc0*/  LEA.HI.X.SX32 R15, R14, R0, 0x1, P3 ;  /* 0x000000000e0f7211 */ /* 0x000fc600018f0eff */
[----:B------:R-:W-:Y:S01]  /*1bd0*/  STL [R1+0xd28], R21 ;  /* 0x000d281501007387 */ /* 0x000fe20000100800 */
[----:B-1----:R-:W-:-:S03]  /*1be0*/  LEA R19, P1, R8, R9, 0x1 ;  /* 0x0000000908137211 */ /* 0x002fc600078208ff */
        /* <DEDUP_REMOVED lines=16> */
[----:B------:R-:W-:-:S04]  /*1cf0*/  IMAD R4, R4, c[0x0][0x190], RZ ;  /* 0x0000640004047a24 */ /* 0x000fc800078e02ff */
[----:B------:R-:W-:Y:S01]  /*1d00*/  STL [R1+0xd18], R15 ;  /* 0x000d180f01007387 */ /* 0x000fe20000100800 */
[----:B-1----:R-:W-:-:S03]  /*1d10*/  LEA R14, P5, R2, R9, 0x1 ;  /* 0x00000009020e7211 */ /* 0x002fc600078a08ff */
[----:B------:R0:W-:Y:S01]  /*1d20*/  STL [R1+0xce0], R12 ;  /* 0x000ce00c01007387 */ /* 0x0001e20000100800 */
[----:B------:R-:W-:-:S03]  /*1d30*/  LEA.HI.X.SX32 R8, R8, R0, 0x1, P1 ;  /* 0x0000000008087211 */ /* 0x000fc600008f0eff */
[----:B------:R1:W-:Y:S04]  /*1d40*/  STL [R1+0xd14], R14 ;  /* 0x000d140e01007387 */ /* 0x0003e80000100800 */
[----:B------:R2:W-:Y:S01]  /*1d50*/  STL [R1+0xd0c], R11 ;  /* 0x000d0c0b01007387 */ /* 0x0005e20000100800 */
[----:B0-----:R-:W-:Y:S02]  /*1d60*/  LEA R12, P2, R6, c[0x0][0x160], 0x1 ;  /* 0x00005800060c7a11 */ /* 0x001fe400078408ff */
[-C--:B-1----:R-:W-:Y:S02]  /*1d70*/  LEA.HI.X.SX32 R14, R10, R0.reuse, 0x1, P0 ;  /* 0x000000000a0e7211 */ /* 0x082fe400000f0eff */
[----:B------:R-:W-:Y:S01]  /*1d80*/  LEA R9, P0, R4, R9, 0x1 ;  /* 0x0000000904097211 */ /* 0x000fe200078008ff */
[----:B--2---:R-:W-:Y:S01]  /*1d90*/  IMAD.MOV.U32 R11, RZ, RZ, R13 ;  /* 0x000000ffff0b7224 */ /* 0x004fe200078e000d */
[----:B------:R-:W-:Y:S01]  /*1da0*/  LEA.HI.X.SX32 R11, R6, c[0x0][0x164], 0x1, P2 ;  /* 0x00005900060b7a11 */ /* 0x000fe200010f0eff */
[----:B------:R-:W-:Y:S01]  /*1db0*/  STL [R1+0x1e0], R12 ;  /* 0x0001e00c01007387 */ /* 0x000fe20000100800 */
[-C--:B------:R-:W-:Y:S01]  /*1dc0*/  LEA.HI.X.SX32 R6, R7, R0.reuse, 0x1, P4 ;  /* 0x0000000007067211 */ /* 0x080fe200020f0eff */
[----:B------:R-:W-:Y:S01]  /*1dd0*/  IMAD R18, R18, c[0x0][0x184], RZ ;  /* 0x0000610012127a24 */ /* 0x000fe200078e02ff */
[-C--:B------:R-:W-:Y:S01]  /*1de0*/  LEA.HI.X.SX32 R5, R5, R0.reuse, 0x1, P3 ;  /* 0x0000000005057211 */ /* 0x080fe200018f0eff */
[----:B------:R0:W-:Y:S01]  /*1df0*/  STL [R1+0xce8], R14 ;  /* 0x000ce80e01007387 */ /* 0x0001e20000100800 */
[----:B------:R-:W-:Y:S01]  /*1e00*/  IMAD.MOV.U32 R25, RZ, RZ, c[0x0][0x188] ;  /* 0x00006200ff197624 */ /* 0x000fe200078e00ff */
[----:B------:R-:W-:Y:S01]  /*1e10*/  LEA.HI.X.SX32 R3, R3, R0, 0x1, P6 ;  /* 0x0000000003037211 */ /* 0x000fe200030f0eff */
[----:B------:R-:W-:Y:S01]  /*1e20*/  IMAD R20, R20, c[0x0][0x184], RZ ;  /* 0x0000610014147a24 */ /* 0x000fe200078e02ff */
[----:B------:R-:W-:Y:S01]  /*1e30*/  STL [R1+0xd08], R9 ;  /* 0x000d080901007387 */ /* 0x000fe20000100800 */
[----:B------:R-:W-:-:S03]  /*1e40*/  IMAD R22, R22, c[0x0][0x184], RZ ;  /* 0x0000610016167a24 */ /* 0x000fc600078e02ff */
[----:B------:R-:W-:Y:S01]  /*1e50*/  STL [R1+0xd04], R8 ;  /* 0x000d040801007387 */ /* 0x000fe20000100800 */
[--C-:B------:R-:W-:Y:S01]  /*1e60*/  IMAD.MOV.U32 R10, RZ, RZ, R12.reuse ;  /* 0x000000ffff0a7224 */ /* 0x100fe200078e000c */
[----:B------:R-:W-:Y:S02]  /*1e70*/  LEA R16, P1, R18, c[0x0][0x160], 0x1 ;  /* 0x0000580012107a11 */ /* 0x000fe400078208ff */
[----:B------:R-:W-:Y:S01]  /*1e80*/  STL [R1+0xcec], R6 ;  /* 0x000cec0601007387 */ /* 0x000fe20000100800 */
[----:B------:R-:W-:Y:S02]  /*1e90*/  IMAD R24, R25, 0x3f, RZ ;  /* 0x0000003f19187824 */ /* 0x000fe400078e02ff */
[----:B------:R-:W-:Y:S01]  /*1ea0*/  IMAD.MOV.U32 R10, RZ, RZ, R12 ;  /* 0x000000ffff0a7224 */ /* 0x000fe200078e000c */
[----:B------:R-:W-:Y:S01]  /*1eb0*/  STL [R1+0x1e4], R11 ;  /* 0x0001e40b01007387 */ /* 0x000fe20000100800 */
[----:B0-----:R-:W-:-:S03]  /*1ec0*/  LEA R14, P2, R20, c[0x0][0x160], 0x1 ;  /* 0x00005800140e7a11 */ /* 0x001fc600078408ff */
[----:B------:R0:W-:Y:S01]  /*1ed0*/  STL [R1+0xcf0], R5 ;  /* 0x000cf00501007387 */ /* 0x0001e20000100800 */
[----:B------:R-:W-:-:S03]  /*1ee0*/  LEA.HI.X.SX32 R17, R18, c[0x0][0x164], 0x1, P1 ;  /* 0x0000590012117a11 */ /* 0x000fc600008f0eff */
[----:B------:R1:W-:Y:S01]  /*1ef0*/  STL [R1+0xcf4], R3 ;  /* 0x000cf40301007387 */ /* 0x0003e20000100800 */
[----:B------:R-:W-:Y:S02]  /*1f00*/  LEA.HI.X.SX32 R15, R20, c[0x0][0x164], 0x1, P2 ;  /* 0x00005900140f7a11 */ /* 0x000fe400010f0eff */
[-C--:B0-----:R-:W-:Y:S02]  /*1f10*/  LEA.HI.X.SX32 R5, R2, R0.reuse, 0x1, P5 ;  /* 0x0000000002057211 */ /* 0x081fe400028f0eff */
[----:B------:R-:W-:Y:S02]  /*1f20*/  LEA.HI.X.SX32 R0, R4, R0, 0x1, P0 ;  /* 0x0000000004007211 */ /* 0x000fe400000f0eff */
[----:B------:R-:W-:Y:S01]  /*1f30*/  LEA R12, P0, R22, c[0x0][0x160], 0x1 ;  /* 0x00005800160c7a11 */ /* 0x000fe200078008ff */
[----:B-1----:R-:W-:Y:S01]  /*1f40*/  IMAD.WIDE R2, R24, 0x2, R10 ;  /* 0x0000000218027825 */ /* 0x002fe200078e020a */
[----:B------:R0:W-:Y:S02]  /*1f50*/  STL [R1+0xd00], R5 ;  /* 0x000d000501007387 */ /* 0x0001e40000100800 */
[----:B------:R-:W-:-:S02]  /*1f60*/  LEA.HI.X.SX32 R13, R22, c[0x0][0x164], 0x1, P0 ;  /* 0x00005900160d7a11 */ /* 0x000fc400000f0eff */
[----:B------:R1:W-:Y:S01]  /*1f70*/  STL [R1+0xcf8], R0 ;  /* 0x000cf80001007387 */ /* 0x0003e20000100800 */
[----:B------:R-:W-:-:S03]  /*1f80*/  IMAD.WIDE R6, R24, 0x2, R14 ;  /* 0x0000000218067825 */ /* 0x000fc600078e020e */
[----:B------:R-:W-:Y:S01]  /*1f90*/  STL [R1+0xcfc], R2 ;  /* 0x000cfc0201007387 */ /* 0x000fe20000100800 */
[----:B0-----:R-:W-:-:S03]  /*1fa0*/  IMAD.WIDE R4, R24, 0x2, R16 ;  /* 0x0000000218047825 */ /* 0x001fc600078e0210 */
[----:B------:R0:W-:Y:S01]  /*1fb0*/  STL [R1+0xcc0], R3 ;  /* 0x000cc00301007387 */ /* 0x0001e20000100800 */
[----:B------:R-:W-:-:S03]  /*1fc0*/  IMAD.MOV.U32 R18, RZ, RZ, R10 ;  /* 0x000000ffff127224 */ /* 0x000fc600078e000a */
[----:B------:R-:W-:Y:S01]  /*1fd0*/  STL.64 [R1+0x1e8], R16 ;  /* 0x0001e81001007387 */ /* 0x000fe20000100a00 */
[----:B------:R-:W-:Y:S02]  /*1fe0*/  IMAD.MOV.U32 R19, RZ, RZ, R11 ;  /* 0x000000ffff137224 */ /* 0x000fe400078e000b */
[----:B-1----:R-:W-:Y:S01]  /*1ff0*/  IMAD R0, R25, 0x3e, RZ ;  /* 0x0000003e19007824 */ /* 0x002fe200078e02ff */
[----:B------:R-:W-:Y:S01]  /*2000*/  STL.64 [R1+0x1f8], R12 ;  /* 0x0001f80c01007387 */ /* 0x000fe20000100a00 */
[----:B0-----:R-:W-:-:S03]  /*2010*/  IMAD.WIDE R2, R24, 0x2, R12 ;  /* 0x0000000218027825 */ /* 0x001fc600078e020c */
[----:B------:R-:W-:Y:S04]  /*2020*/  STL.64 [R1+0x1f0], R14 ;  /* 0x0001f00e01007387 */ /* 0x000fe80000100a00 */
[----:B------:R-:W-:Y:S04]  /*2030*/  STL [R1+0xcc4], R4 ;  /* 0x000cc40401007387 */ /* 0x000fe80000100800 */
[----:B------:R0:W-:Y:S04]  /*2040*/  STL [R1+0xcb0], R5 ;  /* 0x000cb00501007387 */ /* 0x0001e80000100800 */
[----:B------:R-:W-:Y:S04]  /*2050*/  STL [R1+0xcb4], R6 ;  /* 0x000cb40601007387 */ /* 0x000fe80000100800 */
[----:B------:R1:W-:Y:S01]  /*2060*/  STL [R1+0xc98], R7 ;  /* 0x000c980701007387 */ /* 0x0003e20000100800 */
[----:B0-----:R-:W-:-:S03]  /*2070*/  IMAD.WIDE R4, R0, 0x2, R18 ;  /* 0x0000000200047825 */ /* 0x001fc600078e0212 */
[----:B------:R-:W-:Y:S04]  /*2080*/  STL [R1+0xcac], R2 ;  /* 0x000cac0201007387 */ /* 0x000fe80000100800 */
[----:B------:R0:W-:Y:S01]  /*2090*/  STL [R1+0xca4], R3 ;  /* 0x000ca40301007387 */ /* 0x0001e20000100800 */
[----:B-1----:R-:W-:-:S03]  /*20a0*/  IMAD.WIDE R6, R0, 0x2, R14 ;  /* 0x0000000200067825 */ /* 0x002fc600078e020e */
[----:B------:R-:W-:Y:S01]  /*20b0*/  STL [R1+0xca8], R4 ;  /* 0x000ca80401007387 */ /* 0x000fe20000100800 */
[----:B------:R-:W-:Y:S02]  /*20c0*/  IMAD R8, R25, 0x3d, RZ ;  /* 0x0000003d19087824 */ /* 0x000fe400078e02ff */
[C---:B0-----:R-:W-:Y:S01]  /*20d0*/  IMAD.WIDE R2, R0.reuse, 0x2, R16 ;  /* 0x0000000200027825 */ /* 0x041fe200078e0210 */
[----:B------:R0:W-:Y:S04]  /*20e0*/  STL [R1+0xc9c], R5 ;  /* 0x000c9c0501007387 */ /* 0x0001e80000100800 */
[----:B------:R-:W-:Y:S04]  /*20f0*/  STL [R1+0xca0], R2 ;  /* 0x000ca00201007387 */ /* 0x000fe80000100800 */
[----:B------:R1:W-:Y:S01]  /*2100*/  STL [R1+0xc90], R3 ;  /* 0x000c900301007387 */ /* 0x0003e20000100800 */
[----:B0-----:R-:W-:-:S03]  /*2110*/  IMAD.WIDE R4, R0, 0x2, R12 ;  /* 0x0000000200047825 */ /* 0x001fc600078e020c */
[----:B------:R-:W-:Y:S04]  /*2120*/  STL [R1+0xc94], R6 ;  /* 0x000c940601007387 */ /* 0x000fe80000100800 */
[----:B------:R0:W-:Y:S01]  /*2130*/  STL [R1+0xc78], R7 ;  /* 0x000c780701007387 */ /* 0x0001e20000100800 */
[----:B-1----:R-:W-:-:S03]  /*2140*/  IMAD.WIDE R2, R8, 0x2, R18 ;  /* 0x0000000208027825 */ /* 0x002fc600078e0212 */
[----:B------:R-:W-:Y:S04]  /*2150*/  STL [R1+0xc8c], R4 ;  /* 0x000c8c0401007387 */ /* 0x000fe80000100800 */
[----:B------:R1:W-:Y:S01]  /*2160*/  STL [R1+0xc84], R5 ;  /* 0x000c840501007387 */ /* 0x0003e20000100800 */
[----:B0-----:R-:W-:-:S03]  /*2170*/  IMAD.WIDE R6, R8, 0x2, R14 ;  /* 0x0000000208067825 */ /* 0x001fc600078e020e */
[----:B------:R-:W-:Y:S01]  /*2180*/  STL [R1+0xc88], R2 ;  /* 0x000c880201007387 */ /* 0x000fe20000100800 */
[----:B------:R-:W-:Y:S02]  /*2190*/  IMAD R0, R25, 0x3c, RZ ;  /* 0x0000003c19007824 */ /* 0x000fe400078e02ff */
[C---:B-1----:R-:W-:Y:S01]  /*21a0*/  IMAD.WIDE R4, R8.reuse, 0x2, R16 ;  /* 0x0000000208047825 */ /* 0x042fe200078e0210 */
        /* <DEDUP_REMOVED lines=63> */
[----:B-1----:R-:W-:-:S03]  /*25a0*/  IMAD.WIDE R2, R0, 0x2, R16 ;  /* 0x0000000200027825 */ /* 0x002fc600078e0210 */
[----:B------:R0:W-:Y:S01]  /*25b0*/  STL [R1+0xbdc], R5 ;  /* 0x000bdc0501007387 */ /* 0x0001e20000100800 */
[----:B------:R-:W-:-:S03]  /*25c0*/  IMAD R8, R25, 0x37, RZ ;  /* 0x0000003719087824 */ /* 0x000fc600078e02ff */
        /* <DEDUP_REMOVED lines=8> */
[----:B------:R-:W-:Y:S02]  /*2650*/  IMAD R0, R25, 0x36, RZ ;  /* 0x0000003619007824 */ /* 0x000fe400078e02ff */
[C---:B0-----:R-:W-:Y:S01]  /*2660*/  IMAD.WIDE R6, R8.reuse, 0x2, R14 ;  /* 0x0000000208067825 */ /* 0x041fe200078e020e */
[----:B------:R-:W-:Y:S03]  /*2670*/  STL [R1+0xbc8], R2 ;  /* 0x000bc80201007387 */ /* 0x000fe60000100800 */
        /* <DEDUP_REMOVED lines=10> */
[----:B------:R-:W-:-:S03]  /*2720*/  IMAD R10, R25, 0x35, RZ ;  /* 0x00000035190a7824 */ /* 0x000fc600078e02ff */
[----:B------:R-:W-:Y:S01]  /*2730*/  STL [R1+0xba8], R4 ;  /* 0x000ba80401007387 */ /* 0x000fe20000100800 */
[----:B0-----:R-:W-:-:S03]  /*2740*/  IMAD.WIDE R6, R0, 0x2, R12 ;  /* 0x0000000200067825 */ /* 0x001fc600078e020c */
[----:B------:R0:W-:Y:S01]  /*2750*/  STL [R1+0x4e8], R5 ;  /* 0x0004e80501007387 */ /* 0x0001e20000100800 */
[----:B-1----:R-:W-:-:S04]  /*2760*/  IMAD.WIDE R2, R0, 0x2, R16 ;  /* 0x0000000200027825 */ /* 0x002fc800078e0210 */
[----:B------:R-:W-:Y:S01]  /*2770*/  IMAD.WIDE R8, R10, 0x2, R18 ;  /* 0x000000020a087825 */ /* 0x000fe200078e0212 */
[----:B------:R-:W-:Y:S03]  /*2780*/  STL [R1+0xba0], R2 ;  /* 0x000ba00201007387 */ /* 0x000fe60000100800 */
[----:B0-----:R-:W-:Y:S01]  /*2790*/  IMAD.WIDE R4, R0, 0x2, R14 ;  /* 0x0000000200047825 */ /* 0x001fe200078e020e */
[----:B------:R0:W-:Y:S04]  /*27a0*/  STL [R1+0x4ec], R3 ;  /* 0x0004ec0301007387 */ /* 0x0001e80000100800 */
[----:B------:R-:W-:Y:S01]  /*27b0*/  STL [R1+0x4f4], R4 ;  /* 0x0004f40401007387 */ /* 0x000fe20000100800 */
[----:B------:R-:W-:-:S03]  /*27c0*/  IMAD R0, R25, 0x34, RZ ;  /* 0x0000003419007824 */ /* 0x000fc600078e02ff */
        /* <DEDUP_REMOVED lines=8> */
[----:B------:R-:W-:Y:S04]  /*2850*/  STL [R1+0x50c], R2 ;  /* 0x00050c0201007387 */ /* 0x000fe80000100800 */
[----:B------:R0:W-:Y:S01]  /*2860*/  STL [R1+0x508], R3 ;  /* 0x0005080301007387 */ /* 0x0001e20000100800 */
[----:B-1----:R-:W-:-:S03]  /*2870*/  IMAD.WIDE R8, R0, 0x2, R18 ;  /* 0x0000000200087825 */ /* 0x002fc600078e0212 */
        /* <DEDUP_REMOVED lines=248> */
[----:B------:R-:W-:-:S03]  /*3800*/  IMAD.SHL.U32 R0, R25, 0x20, RZ ;  /* 0x0000002019007824 */ /* 0x000fc600078e00ff */
        /* <DEDUP_REMOVED lines=394> */
[----:B------:R1:W-:Y:S04]  /*50b0*/  STL [R1+0xb44], R8 ;  /* 0x000b440801007387 */ /* 0x0003e80000100800 */
[----:B------:R-:W-:Y:S01]  /*50c0*/  STL [R1+0xb40], R9 ;  /* 0x000b400901007387 */ /* 0x000fe20000100800 */
[----:B0-----:R-:W-:-:S03]  /*50d0*/  IMAD.WIDE R6, R10, 0x2, R12 ;  /* 0x000000020a067825 */ /* 0x001fc600078e020c */
[----:B------:R-:W-:Y:S01]  /*50e0*/  STL [R1+0xb4c], R2 ;  /* 0x000b4c0201007387 */ /* 0x000fe20000100800 */
[----:B-1----:R-:W-:-:S03]  /*50f0*/  IMAD.SHL.U32 R8, R25, 0x2, RZ ;  /* 0x0000000219087824 */ /* 0x002fc600078e00ff */
        /* <DEDUP_REMOVED lines=11> */
[----:B------:R-:W-:-:S03]  /*51b0*/  IMAD.WIDE R8, R8, 0x2, R12 ;  /* 0x0000000208087825 */ /* 0x000fc600078e020c */
[----:B------:R0:W-:Y:S01]  /*51c0*/  STL [R1+0xb68], R5 ;  /* 0x000b680501007387 */ /* 0x0001e20000100800 */
[----:B-1----:R-:W-:-:S03]  /*51d0*/  IMAD.WIDE R2, R25, 0x2, R18 ;  /* 0x0000000219027825 */ /* 0x002fc600078e0212 */
[----:B------:R-:W-:Y:S04]  /*51e0*/  STL [R1+0xb74], R6 ;  /* 0x000b740601007387 */ /* 0x000fe80000100800 */
[----:B------:R1:W-:Y:S01]  /*51f0*/  STL [R1+0xb70], R7 ;  /* 0x000b700701007387 */ /* 0x0003e20000100800 */
[----:B0-----:R-:W-:-:S03]  /*5200*/  IMAD.WIDE R4, R25, 0x2, R16 ;  /* 0x0000000219047825 */ /* 0x001fc600078e0210 */
[----:B------:R-:W-:Y:S04]  /*5210*/  STL [R1+0xb7c], R8 ;  /* 0x000b7c0801007387 */ /* 0x000fe80000100800 */
[----:B------:R-:W-:Y:S01]  /*5220*/  STL [R1+0xb78], R9 ;  /* 0x000b780901007387 */ /* 0x000fe20000100800 */
[----:B-1----:R-:W-:-:S03]  /*5230*/  IMAD.WIDE R6, R25, 0x2, R14 ;  /* 0x0000000219067825 */ /* 0x002fc600078e020e */
[----:B------:R-:W-:Y:S04]  /*5240*/  STL [R1+0xb84], R2 ;  /* 0x000b840201007387 */ /* 0x000fe80000100800 */
[----:B------:R0:W-:Y:S04]  /*5250*/  STL [R1+0xb80], R3 ;  /* 0x000b800301007387 */ /* 0x0001e80000100800 */
[----:B------:R-:W-:Y:S04]  /*5260*/  STL [R1+0xb8c], R4 ;  /* 0x000b8c0401007387 */ /* 0x000fe80000100800 */
[----:B------:R-:W-:Y:S01]  /*5270*/  STL [R1+0xb88], R5 ;  /* 0x000b880501007387 */ /* 0x000fe20000100800 */
[----:B0-----:R-:W-:-:S03]  /*5280*/  IMAD.WIDE R2, R25, 0x2, R12 ;  /* 0x0000000219027825 */ /* 0x001fc600078e020c */
[----:B------:R-:W-:Y:S04]  /*5290*/  STL [R1+0xb94], R6 ;  /* 0x000b940601007387 */ /* 0x000fe80000100800 */
[----:B------:R-:W-:Y:S04]  /*52a0*/  STL [R1+0xb90], R7 ;  /* 0x000b900701007387 */ /* 0x000fe80000100800 */
[----:B------:R0:W-:Y:S04]  /*52b0*/  STL [R1+0xb9c], R2 ;  /* 0x000b9c0201007387 */ /* 0x0001e80000100800 */
[----:B------:R1:W-:Y:S04]  /*52c0*/  STL [R1+0xb98], R3 ;  /* 0x000b980301007387 */ /* 0x0003e80000100800 */
[----:B------:R2:W-:Y:S04]  /*52d0*/  STL [R1+0x4c8], RZ ;  /* 0x0004c8ff01007387 */ /* 0x0005e80000100800 */
        /* <DEDUP_REMOVED lines=63> */
[----:B------:R2:W-:Y:S01]  /*56d0*/  STL [R1+0xac], RZ ;  /* 0x0000acff01007387 */ /* 0x0005e20000100800 */
[----:B------:R-:W-:Y:S01]  /*56e0*/  IMAD.SHL.U32 R25, R25, 0x40, RZ ;  /* 0x0000004019197824 */ /* 0x000fe200078e00ff */
[----:B------:R-:W-:Y:S01]  /*56f0*/  ULDC UR4, c[0x0][0x18c] ;  /* 0x0000630000047ab9 */ /* 0x000fe20000000800 */
[----:B0-----:R-:W-:Y:S01]  /*5700*/  IMAD.SHL.U32 R2, R27, 0x2, RZ ;  /* 0x000000021b027824 */ /* 0x001fe200078e00ff */
[----:B------:R-:W-:-:S02]  /*5710*/  USHF.R.S32.HI UR5, URZ, 0x1f, UR6 ;  /* 0x0000001f3f057899 */ /* 0x000fc40008011406 */
[----:B------:R-:W-:Y:S01]  /*5720*/  USHF.L.U32 UR4, UR4, 0x6, URZ ;  /* 0x0000000604047899 */ /* 0x000fe2000800063f */
[----:B------:R-:W-:Y:S01]  /*5730*/  SHF.R.S32.HI R0, RZ, 0x1f, R25 ;  /* 0x0000001fff007819 */ /* 0x000fe20000011419 */
[----:B------:R-:W-:Y:S01]  /*5740*/  ULEA.HI UR5, UR5, UR6, URZ, 0x6 ;  /* 0x0000000605057291 */ /* 0x000fe2000f8f303f */
[C---:B------:R-:W-:Y:S01]  /*5750*/  LOP3.LUT R5, R2.reuse, 0x10, RZ, 0x3c, !PT ;  /* 0x0000001002057812 */ /* 0x040fe200078e3cff */
[----:B------:R-:W-:Y:S01]  /*5760*/  USHF.R.S32.HI UR6, URZ, 0x1f, UR4 ;  /* 0x0000001f3f067899 */ /* 0x000fe20008011404 */
[C---:B------:R-:W-:Y:S02]  /*5770*/  LOP3.LUT R4, R2.reuse, 0x20, RZ, 0x3c, !PT ;  /* 0x0000002002047812 */ /* 0x040fe400078e3cff */
[C---:B-1----:R-:W-:Y:S01]  /*5780*/  LOP3.LUT R3, R2.reuse, 0x30, RZ, 0x3c, !PT ;  /* 0x0000003002037812 */ /* 0x042fe200078e3cff */
[----:B------:R-:W-:Y:S01]  /*5790*/  IMAD.SHL.U32 R28, R25, 0x2, RZ ;  /* 0x00000002191c7824 */ /* 0x000fe200078e00ff */
[C---:B------:R-:W-:Y:S02]  /*57a0*/  LOP3.LUT R5, R2.reuse, 0x40, RZ, 0x3c, !PT ;  /* 0x0000004002057812 */ /* 0x040fe400078e3cff */
[----:B------:R-:W-:-:S02]  /*57b0*/  LOP3.LUT R4, R2, 0x50, RZ, 0x3c, !PT ;  /* 0x0000005002047812 */ /* 0x000fc400078e3cff */
[C---:B------:R-:W-:Y:S02]  /*57c0*/  LOP3.LUT R3, R2.reuse, 0x60, RZ, 0x3c, !PT ;  /* 0x0000006002037812 */ /* 0x040fe400078e3cff */
[----:B------:R-:W-:Y:S02]  /*57d0*/  SHF.L.U64.HI R0, R25, 0x1, R0 ;  /* 0x0000000119007819 */ /* 0x000fe40000010200 */
[----:B------:R-:W-:Y:S02]  /*57e0*/  LOP3.LUT R5, R2, 0x70, RZ, 0x3c, !PT ;  /* 0x0000007002057812 */ /* 0x000fe400078e3cff */
[----:B------:R-:W-:Y:S02]  /*57f0*/  LOP3.LUT R4, R26, 0x40, RZ, 0x3c, !PT ;  /* 0x000000401a047812 */ /* 0x000fe400078e3cff */
[----:B------:R-:W-:Y:S01]  /*5800*/  LOP3.LUT R3, R29, 0x40, RZ, 0x3c, !PT ;  /* 0x000000401d037812 */ /* 0x000fe200078e3cff */
[----:B------:R-:W-:Y:S02]  /*5810*/  USHF.L.U32 UR10, UR4, 0x1, URZ ;  /* 0x00000001040a7899 */ /* 0x000fe4000800063f */
[----:B------:R-:W-:-:S02]  /*5820*/  USHF.R.S32.HI UR5, URZ, 0x6, UR5 ;  /* 0x000000063f057899 */ /* 0x000fc40008011405 */
[----:B--2---:R-:W-:Y:S02]  /*5830*/  USHF.L.U64.HI UR6, UR4, 0x1, UR6 ;  /* 0x0000000104067899 */ /* 0x004fe40008010206 */
.L_x_2:
[----:B------:R-:W2:Y:S01]  /*5840*/  LDL.64 R6, [R1+0x1f8] ;  /* 0x0001f80001067983 */ /* 0x000ea20000100a00 */
[----:B0-----:R-:W-:-:S03]  /*5850*/  IMAD.MOV.U32 R4, RZ, RZ, c[0x0][0x180] ;  /* 0x00006000ff047624 */ /* 0x001fc600078e00ff */
[----:B--2---:R0:W-:Y:S04]  /*5860*/  STL [R1+0x1750], R7 ;  /* 0x0017500701007387 */ /* 0x0041e80000100800 */
[----:B0-----:R-:W2:Y:S04]  /*5870*/  LDL R7, [R1+0x4c8] ;  /* 0x0004c80001077983 */ /* 0x001ea80000100800 */
[----:B------:R-:W-:Y:S04]  /*5880*/  STL [R1+0x1448], R13 ;  /* 0x0014480d01007387 */ /* 0x000fe80000100800 */
        /* <DEDUP_REMOVED lines=73> */
[----:B------:R-:W-:Y:S01]  /*5d20*/  STL [R1+0x1698], R13 ;  /* 0x0016980d01007387 */ /* 0x000fe20000100800 */
[----:B--2---:R-:W-:-:S03]  /*5d30*/  IMAD R4, R7, -0x40, R4 ;  /* 0xffffffc007047824 */ /* 0x004fc600078e0204 */
        /* <DEDUP_REMOVED lines=119> */
[----:B------:R0:W-:Y:S04]  /*64b0*/  STL [R1+0x174c], R12 ;  /* 0x00174c0c01007387 */ /* 0x0001e80000100800 */
[----:B------:R-:W-:Y:S04]  /*64c0*/  STL [R1+0x1440], R28 ;  /* 0x0014401c01007387 */ /* 0x000fe80000100800 */
[----:B------:R-:W-:Y:S04]  /*64d0*/  STL [R1+0x143c], R2 ;  /* 0x00143c0201007387 */ /* 0x000fe80000100800 */
[----:B-----5:R-:W-:Y:S04]  /*64e0*/  STL [R1+0x1438], R23 ;  /* 0x0014381701007387 */ /* 0x020fe80000100800 */
        /* <DEDUP_REMOVED lines=21> */
[----:B------:R-:W2:Y:S01]  /*6640*/  LDL.LU R7, [R1+0x1750] ;  /* 0x0017500001077983 */ /* 0x000ea20000300800 */
[----:B------:R-:W-:-:S02]  /*6650*/  ISETP.GT.AND P0, PT, R4, RZ, PT ;  /* 0x000000ff0400720c */ /* 0x000fc40003f04270 */
[----:B0-----:R-:W-:Y:S02]  /*6660*/  PRMT R12, RZ, 0x7610, R12 ;  /* 0x00007610ff0c7816 */ /* 0x001fe4000000000c */
[----:B------:R-:W-:Y:S02]  /*6670*/  PRMT R13, RZ, 0x7610, R13 ;  /* 0x00007610ff0d7816 */ /* 0x000fe4000000000d */
[----:B------:R-:W-:-:S07]  /*6680*/  ISETP.GT.AND P1, PT, R4, 0x1, PT ;  /* 0x000000010400780c */ /* 0x000fce0003f24270 */
[----:B--2---:R-:W2:Y:S04]  /*6690*/  @P0 LDG.E.U16 R12, [R6.64] ;  /* 0x00000008060c0981 */ /* 0x004ea8000c1e1500 */
[----:B--2---:R0:W-:Y:S04]  /*66a0*/  STL [R1+0x4c4], R12 ;  /* 0x0004c40c01007387 */ /* 0x0041e80000100800 */
[----:B0-----:R-:W2:Y:S04]  /*66b0*/  LDL.LU R12, [R1+0x174c] ;  /* 0x00174c00010c7983 */ /* 0x001ea80000300800 */
[----:B------:R-:W3:Y:S01]  /*66c0*/  LDL.64 R6, [R1+0x1f0] ;  /* 0x0001f00001067983 */ /* 0x000ee20000100a00 */
[----:B--2---:R-:W-:-:S03]  /*66d0*/  PRMT R12, RZ, 0x7610, R12 ;  /* 0x00007610ff0c7816 */ /* 0x004fc6000000000c */
[----:B---3--:R-:W2:Y:S04]  /*66e0*/  @P0 LDG.E.U16 R13, [R6.64] ;  /* 0x00000008060d0981 */ /* 0x008ea8000c1e1500 */
        /* <DEDUP_REMOVED lines=12> */
[----:B------:R-:W3:Y:S04]  /*67b0*/  LDL R6, [R1+0xb98] ;  /* 0x000b980001067983 */ /* 0x000ee80000100800 */
[----:B------:R-:W3:Y:S01]  /*67c0*/  LDL R7, [R1+0xb9c] ;  /* 0x000b9c0001077983 */ /* 0x000ee20000100800 */
[----:B------:R-:W-:-:S02]  /*67d0*/  ISETP.GT.AND P0, PT, R4, 0x2, PT ;  /* 0x000000020400780c */ /* 0x000fc40003f04270 */
[----:B--2---:R-:W-:Y:S02]  /*67e0*/  PRMT R13, RZ, 0x7610, R13 ;  /* 0x00007610ff0d7816 */ /* 0x004fe4000000000d */
[----:B---3--:R-:W-:-:S04]  /*67f0*/  @P1 LOP3.LUT R7, R7, R6, RZ, 0x3c, !PT ;  /* 0x0000000607071212 */ /* 0x008fc800078e3cff */
[----:B------:R-:W-:-:S04]  /*6800*/  @P1 LOP3.LUT R6, R7, R6, RZ, 0x3c, !PT ;  /* 0x0000000607061212 */ /* 0x000fc800078e3cff */
[----:B------:R-:W-:-:S05]  /*6810*/  @P1 LOP3.LUT R7, R7, R6, RZ, 0x3c, !PT ;  /* 0x0000000607071212 */ /* 0x000fca00078e3cff */
[----:B------:R-:W2:Y:S04]  /*6820*/  @P1 LDG.E.U16 R12, [R6.64] ;  /* 0x00000008060c1981 */ /* 0x000ea8000c1e1500 */
[----:B--2---:R0:W-:Y:S04]  /*6830*/  STL [R1+0x4b4], R12 ;  /* 0x0004b40c01007387 */ /* 0x0041e80000100800 */
[----:B0-----:R-:W2:Y:S04]  /*6840*/  LDL.LU R12, [R1+0x173c] ;  /* 0x00173c00010c7983 */ /* 0x001ea80000300800 */
[----:B------:R-:W3:Y:S04]  /*6850*/  LDL R6, [R1+0xb90] ;  /* 0x000b900001067983 */ /* 0x000ee80000100800 */
[----:B------:R-:W3:Y:S01]  /*6860*/  LDL R7, [R1+0xb94] ;  /* 0x000b940001077983 */ /* 0x000ee20000100800 */
[----:B--2---:R-:W-:-:S02]  /*6870*/  PRMT R12, RZ, 0x7610, R12 ;  /* 0x00007610ff0c7816 */ /* 0x004fc4000000000c */
        /* <DEDUP_REMOVED lines=1402> */
[----:B0-----:R-:W2:Y:S01]  /*c020*/  LDL.LU R12, [R1+0x14dc] ;  /* 0x0014dc00010c7983 */ /* 0x001ea20000300800 */
[----:B------:R-:W3:Y:S02]  /*c030*/  LDL R6, [R1+0x6d0] ;  /* 0x0006d00001067983 */ /* 0x000ee40000100800 */
[----:B------:R-:W3:Y:S01]  /*c040*/  LDL R7, [R1+0x6d4] ;  /* 0x0006d40001077983 */ /* 0x000ee20000100800 */
[----:B--2---:R-:W-:-:S02]  /*c050*/  PRMT R12, RZ, 0x7610, R12 ;  /* 0x00007610ff0c7816 */ /* 0x004fc4000000000c */
        /* <DEDUP_REMOVED lines=341> */
[----:B------:R-:W-:-:S02]  /*d5b0*/  PRMT R28, RZ, 0x7610, R28 ;  /* 0x00007610ff1c7816 */ /* 0x000fc4000000001c */
[----:B---3--:R-:W-:-:S04]  /*d5c0*/  @P1 LOP3.LUT R7, R7, R6, RZ, 0x3c, !PT ;  /* 0x0000000607071212 */ /* 0x008fc800078e3cff */
[----:B------:R-:W-:-:S04]  /*d5d0*/  @P1 LOP3.LUT R6, R7, R6, RZ, 0x3c, !PT ;  /* 0x0000000607061212 */ /* 0x000fc800078e3cff */
[----:B------:R-:W-:-:S05]  /*d5e0*/  @P1 LOP3.LUT R7, R7, R6, RZ, 0x3c, !PT ;  /* 0x0000000607071212 */ /* 0x000fca00078e3cff */
[----:B------:R-:W3:Y:S04]  /*d5f0*/  @P1 LDG.E.U16 R12, [R6.64] ;  /* 0x00000008060c1981 */ /* 0x000ee8000c1e1500 */
[----:B---3--:R0:W-:Y:S04]  /*d600*/  STL [R1+0xbc], R12 ;  /* 0x0000bc0c01007387 */ /* 0x0081e80000100800 */
[----:B0-----:R-:W3:Y:S01]  /*d610*/  LDL.LU R12, [R1+0x1444] ;  /* 0x00144400010c7983 */ /* 0x001ee20000300800 */
[----:B------:R-:W4:Y:S02]  /*d620*/  LDL R6, [R1+0x598] ;  /* 0x0005980001067983 */ /* 0x000f240000100800 */
[----:B------:R-:W4:Y:S01]  /*d630*/  LDL R7, [R1+0x59c] ;  /* 0x00059c0001077983 */ /* 0x000f220000100800 */
[----:B------:R-:W-:-:S02]  /*d640*/  PRMT R2, RZ, 0x7610, R2 ;  /* 0x00007610ff027816 */ /* 0x000fc40000000002 */
[----:B------:R-:W-:Y:S02]  /*d650*/  PRMT R23, RZ, 0x7610, R23 ;  /* 0x00007610ff177816 */ /* 0x000fe40000000017 */
[----:B------:R-:W-:Y:S02]  /*d660*/  PRMT R22, RZ, 0x7610, R22 ;  /* 0x00007610ff167816 */ /* 0x000fe40000000016 */
[----:B------:R-:W-:Y:S02]  /*d670*/  ISETP.GT.AND P1, PT, R4, 0x32, PT ;  /* 0x000000320400780c */ /* 0x000fe40003f24270 */
[----:B----4-:R-:W-:-:S04]  /*d680*/  @P2 LOP3.LUT R7, R7, R6, RZ, 0x3c, !PT ;  /* 0x0000000607072212 */ /* 0x010fc800078e3cff */
[----:B------:R-:W-:-:S04]  /*d690*/  @P2 LOP3.LUT R6, R7, R6, RZ, 0x3c, !PT ;  /* 0x0000000607062212 */ /* 0x000fc800078e3cff */
[----:B------:R-:W-:-:S05]  /*d6a0*/  @P2 LOP3.LUT R7, R7, R6, RZ, 0x3c, !PT ;  /* 0x0000000607072212 */ /* 0x000fca00078e3cff */
[----:B------:R-:W4:Y:S04]  /*d6b0*/  @P2 LDG.E.U16 R28, [R6.64] ;  /* 0x00000008061c2981 */ /* 0x000f28000c1e1500 */
[----:B----4-:R0:W-:Y:S04]  /*d6c0*/  STL [R1+0xb8], R28 ;  /* 0x0000b81c01007387 */ /* 0x0101e80000100800 */
[----:B0-----:R-:W4:Y:S01]  /*d6d0*/  LDL.LU R28, [R1+0x1440] ;  /* 0x00144000011c7983 */ /* 0x001f220000300800 */
[----:B------:R-:W2:Y:S02]  /*d6e0*/  LDL R6, [R1+0x590] ;  /* 0x0005900001067983 */ /* 0x000ea40000100800 */
[----:B------:R-:W2:Y:S02]  /*d6f0*/  LDL R7, [R1+0x594] ;  /* 0x0005940001077983 */ /* 0x000ea40000100800 */
[----:B--2---:R-:W-:-:S04]  /*d700*/  @P2 LOP3.LUT R7, R7, R6, RZ, 0x3c, !PT ;  /* 0x0000000607072212 */ /* 0x004fc800078e3cff */
[----:B------:R-:W-:-:S04]  /*d710*/  @P2 LOP3.LUT R6, R7, R6, RZ, 0x3c, !PT ;  /* 0x0000000607062212 */ /* 0x000fc800078e3cff */
[----:B------:R-:W-:-:S05]  /*d720*/  @P2 LOP3.LUT R7, R7, R6, RZ, 0x3c, !PT ;  /* 0x0000000607072212 */ /* 0x000fca00078e3cff */
[----:B------:R-:W2:Y:S04]  /*d730*/  @P2 LDG.E.U16 R2, [R6.64] ;  /* 0x0000000806022981 */ /* 0x000ea8000c1e1500 */
[----:B--2---:R0:W-:Y:S04]  /*d740*/  STL [R1+0xb4], R2 ;  /* 0x0000b40201007387 */ /* 0x0041e80000100800 */
[----:B0-----:R-:W2:Y:S01]  /*d750*/  LDL.LU R2, [R1+0x143c] ;  /* 0x00143c0001027983 */ /* 0x001ea20000300800 */
        /* <DEDUP_REMOVED lines=9> */
[----:B------:R-:W2:Y:S01]  /*d7f0*/  LDL R7, [R1+0x584] ;  /* 0x0005840001077983 */ /* 0x000ea20000100800 */
[----:B------:R-:W-:-:S02]  /*d800*/  PRMT R13, RZ, 0x7610, R13 ;  /* 0x00007610ff0d7816 */ /* 0x000fc4000000000d */
        /* <DEDUP_REMOVED lines=9> */
[----:B------:R-:W-:Y:S02]  /*d8a0*/  PRMT R18, RZ, 0x7610, R18 ;  /* 0x00007610ff127816 */ /* 0x000fe40000000012 */
[----:B------:R-:W-:Y:S02]  /*d8b0*/  PRMT R17, RZ, 0x7610, R17 ;  /* 0x00007610ff117816 */ /* 0x000fe40000000011 */
[----:B------:R-:W-:Y:S02]  /*d8c0*/  ISETP.GT.AND P2, PT, R4, 0x33, PT ;  /* 0x000000330400780c */ /* 0x000fe40003f44270 */
[----:B--2---:R-:W-:-:S04]  /*d8d0*/  @P1 LOP3.LUT R7, R7, R6, RZ, 0x3c, !PT ;  /* 0x0000000607071212 */ /* 0x004fc800078e3cff */
[----:B------:R-:W-:-:S04]  /*d8e0*/  @P1 LOP3.LUT R6, R7, R6, RZ, 0x3c, !PT ;  /* 0x0000000607061212 */ /* 0x000fc800078e3cff */
[----:B------:R-:W-:-:S05]  /*d8f0*/  @P1 LOP3.LUT R7, R7, R6, RZ, 0x3c, !PT ;  /* 0x0000000607071212 */ /* 0x000fca00078e3cff */
[----:B------:R0:W2:Y:S04]  /*d900*/  @P1 LDG.E.U16 R13, [R6.64] ;  /* 0x00000008060d1981 */ /* 0x0000a8000c1e1500 */
[----:B0-----:R-:W3:Y:S04]  /*d910*/  LDL R6, [R1+0x570] ;  /* 0x0005700001067983 */ /* 0x001ee80000100800 */
[----:B------:R-:W3:Y:S04]  /*d920*/  LDL R7, [R1+0x574] ;  /* 0x0005740001077983 */ /* 0x000ee80000100800 */
[----:B--2---:R0:W-:Y:S04]  /*d930*/  STL [R1+0x98], R13 ;  /* 0x0000980d01007387 */ /* 0x0041e80000100800 */
[----:B0-----:R-:W2:Y:S01]  /*d940*/  LDL R13, [R1+0x54c] ;  /* 0x00054c00010d7983 */ /* 0x001ea20000100800 */
[----:B---3--:R-:W-:-:S04]  /*d950*/  @P1 LOP3.LUT R7, R7, R6, RZ, 0x3c, !PT ;  /* 0x0000000607071212 */ /* 0x008fc800078e3cff */
[----:B------:R-:W-:-:S04]  /*d960*/  @P1 LOP3.LUT R6, R7, R6, RZ, 0x3c, !PT ;  /* 0x0000000607061212 */ /* 0x000fc800078e3cff */
[----:B------:R-:W-:-:S05]  /*d970*/  @P1 LOP3.LUT R7, R7, R6, RZ, 0x3c, !PT ;  /* 0x0000000607071212 */ /* 0x000fca00078e3cff */
[----:B------:R-:W3:Y:S04]  /*d980*/  @P1 LDG.E.U16 R21, [R6.64] ;  /* 0x0000000806151981 */ /* 0x000ee8000c1e1500 */
[----:B---3--:R0:W-:Y:S04]  /*d990*/  STL [R1+0x94], R21 ;  /* 0x0000941501007387 */ /* 0x0081e80000100800 */
[----:B0-----:R-:W3:Y:S01]  /*d9a0*/  LDL.LU R21, [R1+0x1430] ;  /* 0x0014300001157983 */ /* 0x001ee20000300800 */
        /* <DEDUP_REMOVED lines=38> */
[----:B------:R-:W-:-:S02]  /*dc10*/  @P2 IMAD.MOV.U32 R6, RZ, RZ, R13 ;  /* 0x000000ffff062224 */ /* 0x000fc400078e000d */
[----:B------:R-:W3:Y:S04]  /*dc20*/  LDL R13, [R1+0xbc4] ;  /* 0x000bc400010d7983 */ /* 0x000ee80000100800 */
[----:B--2---:R0:W2:Y:S04]  /*dc30*/  @P2 LDG.E.U16 R12, [R6.64] ;  /* 0x00000008060c2981 */ /* 0x0040a8000c1e1500 */
[----:B0-----:R-:W2:Y:S04]  /*dc40*/  LDL R6, [R1+0x540] ;  /* 0x0005400001067983 */ /* 0x001ea80000100800 */
[----:B------:R-:W2:Y:S02]  /*dc50*/  LDL R7, [R1+0x544] ;  /* 0x0005440001077983 */ /* 0x000ea40000100800 */
[----:B--2---:R-:W-:-:S04]  /*dc60*/  @P2 LOP3.LUT R7, R7, R6, RZ, 0x3c, !PT ;  /* 0x0000000607072212 */ /* 0x004fc800078e3cff */
[----:B------:R-:W-:-:S04]  /*dc70*/  @P2 LOP3.LUT R6, R7, R6, RZ, 0x3c, !PT ;  /* 0x0000000607062212 */ /* 0x000fc800078e3cff */
[----:B------:R-:W-:-:S05]  /*dc80*/  @P2 LOP3.LUT R7, R7, R6, RZ, 0x3c, !PT ;  /* 0x0000000607072212 */ /* 0x000fca00078e3cff */
[----:B------:R-:W2:Y:S04]  /*dc90*/  @P2 LDG.E.U16 R14, [R6.64] ;  /* 0x00000008060e2981 */ /* 0x000ea8000c1e1500 */
[----:B------:R0:W-:Y:S04]  /*dca0*/  STL [R1+0x80], R12 ;  /* 0x0000800c01007387 */ /* 0x0001e80000100800 */
[----:B0-----:R-:W3:Y:S04]  /*dcb0*/  LDL R12, [R1+0xbcc] ;  /* 0x000bcc00010c7983 */ /* 0x001ee80000100800 */
        /* <DEDUP_REMOVED lines=31> */
[----:B------:R-:W-:-:S02]  /*deb0*/  ISETP.GT.AND P2, PT, R4, 0x38, PT ;  /* 0x000000380400780c */ /* 0x000fc40003f44270 */
[----:B----4-:R-:W-:Y:S02]  /*dec0*/  PRMT R28, RZ, 0x7610, R28 ;  /* 0x00007610ff1c7816 */ /* 0x010fe4000000001c */
[----:B------:R-:W-:Y:S02]  /*ded0*/  PRMT R8, RZ, 0x7610, R8 ;  /* 0x00007610ff087816 */ /* 0x000fe40000000008 */
[----:B--2---:R-:W-:-:S04]  /*dee0*/  @P1 LOP3.LUT R7, R7, R6, RZ, 0x3c, !PT ;  /* 0x0000000607071212 */ /* 0x004fc800078e3cff */
[----:B------:R-:W-:-:S04]  /*def0*/  @P1 LOP3.LUT R6, R7, R6, RZ, 0x3c, !PT ;  /* 0x0000000607061212 */ /* 0x000fc800078e3cff */
[----:B------:R-:W-:-:S05]  /*df00*/  @P1 LOP3.LUT R7, R7, R6, RZ, 0x3c, !PT ;  /* 0x0000000607071212 */ /* 0x000fca00078e3cff */
[----:B------:R3:W2:Y:S02]  /*df10*/  @P1 LDG.E.U16 R28, [R6.64] ;  /* 0x00000008061c1981 */ /* 0x0006a4000c1e1500 */
[----:B---3--:R-:W-:Y:S02]  /*df20*/  @P2 IMAD.MOV.U32 R6, RZ, RZ, R12 ;  /* 0x000000ffff062224 */ /* 0x008fe400078e000c */
[----:B------:R-:W-:-:S05]  /*df30*/  @P2 IMAD.MOV.U32 R7, RZ, RZ, R13 ;  /* 0x000000ffff072224 */ /* 0x000fca00078e000d */
[----:B------:R-:W3:Y:S04]  /*df40*/  @P2 LDG.E.U16 R8, [R6.64] ;  /* 0x0000000806082981 */ /* 0x000ee8000c1e1500 */
[----:B--2---:R-:W-:Y:S01]  /*df50*/  STL [R1+0x1380], R28 ;  /* 0x0013801c01007387 */ /* 0x004fe20000100800 */
[----:B------:R-:W2:Y:S02]  /*df60*/  LDL R13, [R1+0xbe4] ;  /* 0x000be400010d7983 */ /* 0x000ea40000100800 */
[----:B------:R-:W4:Y:S01]  /*df70*/  LDL R12, [R1+0xbec] ;  /* 0x000bec00010c7983 */ /* 0x000f220000100800 */
[----:B---3--:R0:W-:Y:S04]  /*df80*/  STL [R1+0x68], R8 ;  /* 0x0000680801007387 */ /* 0x0081e80000100800 */
[----:B0-----:R-:W3:Y:S01]  /*df90*/  LDL.LU R8, [R1+0x140c] ;  /* 0x00140c0001087983 */ /* 0x001ee20000300800 */
        /* <DEDUP_REMOVED lines=24> */
[----:B------:R-:W2:Y:S01]  /*e120*/  @P2 LDG.E.U16 R26, [R6.64] ;  /* 0x00000008061a2981 */ /* 0x000ea2000c1e1500 */
[----:B------:R-:W-:-:S03]  /*e130*/  ISETP.GT.AND P1, PT, R4, 0x35, PT ;  /* 0x000000350400780c */ /* 0x000fc60003f24270 */
[----:B--2---:R0:W-:Y:S04]  /*e140*/  STL [R1+0x5c], R26 ;  /* 0x00005c1a01007387 */ /* 0x0041e80000100800 */
[----:B0-----:R-:W2:Y:S01]  /*e150*/  LDL.LU R26, [R1+0x1400] ;  /* 0x00140000011a7983 */ /* 0x001ea20000300800 */
[----:B------:R-:W2:Y:S02]  /*e160*/  LDL R6, [R1+0x518] ;  /* 0x0005180001067983 */ /* 0x000ea40000100800 */
[----:B------:R-:W2:Y:S01]  /*e170*/  LDL R7, [R1+0x51c] ;  /* 0x00051c0001077983 */ /* 0x000ea20000100800 */
[----:B------:R-:W-:Y:S02]  /*e180*/  ISETP.GT.AND P2, PT, R4, 0x39, PT ;  /* 0x000000390400780c */ /* 0x000fe40003f44270 */
[----:B------:R-:W-:-:S02]  /*e190*/  PRMT R25, RZ, 0x7610, R25 ;  /* 0x00007610ff197816 */ /* 0x000fc40000000019 */
[----:B------:R-:W-:Y:S02]  /*e1a0*/  PRMT R24, RZ, 0x7610, R24 ;  /* 0x00007610ff187816 */ /* 0x000fe40000000018 */
[----:B--2---:R-:W-:-:S04]  /*e1b0*/  @P1 LOP3.LUT R7, R7, R6, RZ, 0x3c, !PT ;  /* 0x0000000607071212 */ /* 0x004fc800078e3cff */
[----:B------:R-:W-:-:S04]  /*e1c0*/  @P1 LOP3.LUT R6, R7, R6, RZ, 0x3c, !PT ;  /* 0x0000000607061212 */ /* 0x000fc800078e3cff */
[----:B------:R-:W-:-:S05]  /*e1d0*/  @P1 LOP3.LUT R7, R7, R6, RZ, 0x3c, !PT ;  /* 0x0000000607071212 */ /* 0x000fca00078e3cff */
[----:B------:R4:W2:Y:S02]  /*e1e0*/  @P1 LDG.E.U16 R25, [R6.64] ;  /* 0x0000000806191981 */ /* 0x0008a4000c1e1500 */
[----:B----4-:R-:W-:Y:S02]  /*e1f0*/  @P2 IMAD.MOV.U32 R6, RZ, RZ, R12 ;  /* 0x000000ffff062224 */ /* 0x010fe400078e000c */
[----:B------:R-:W-:-:S05]  /*e200*/  @P2 IMAD.MOV.U32 R7, RZ, RZ, R13 ;  /* 0x000000ffff072224 */ /* 0x000fca00078e000d */
[----:B------:R-:W4:Y:S04]  /*e210*/  @P2 LDG.E.U16 R24, [R6.64] ;  /* 0x0000000806182981 */ /* 0x000f28000c1e1500 */
[----:B--2---:R0:W-:Y:S04]  /*e220*/  STL [R1+0x54], R25 ;  /* 0x0000541901007387 */ /* 0x0041e80000100800 */
[----:B0-----:R-:W2:Y:S01]  /*e230*/  LDL.LU R25, [R1+0x13fc] ;  /* 0x0013fc0001197983 */ /* 0x001ea20000300800 */
[----:B------:R-:W2:Y:S02]  /*e240*/  LDL R13, [R1+0xc04] ;  /* 0x000c0400010d7983 */ /* 0x000ea40000100800 */
[----:B------:R-:W2:Y:S01]  /*e250*/  LDL R12, [R1+0xc0c] ;  /* 0x000c0c00010c7983 */ /* 0x000ea20000100800 */
[----:B----4-:R0:W-:Y:S04]  /*e260*/  STL [R1+0x4c], R24 ;  /* 0x00004c1801007387 */ /* 0x0101e80000100800 */
[----:B0-----:R-:W4:Y:S01]  /*e270*/  LDL.LU R24, [R1+0x13f8] ;  /* 0x0013f80001187983 */ /* 0x001f220000300800 */
        /* <DEDUP_REMOVED lines=30> */
[----:B------:R-:W-:Y:S02]  /*e460*/  ISETP.GT.AND P2, PT, R4, 0x3a, PT ;  /* 0x0000003a0400780c */ /* 0x000fe40003f44270 */
[----:B--2---:R-:W-:-:S04]  /*e470*/  @P1 LOP3.LUT R7, R7, R6, RZ, 0x3c, !PT ;  /* 0x0000000607071212 */ /* 0x004fc800078e3cff */
[----:B------:R-:W-:-:S04]  /*e480*/  @P1 LOP3.LUT R6, R7, R6, RZ, 0x3c, !PT ;  /* 0x0000000607061212 */ /* 0x000fc800078e3cff */
[----:B------:R-:W-:-:S05]  /*e490*/  @P1 LOP3.LUT R7, R7, R6, RZ, 0x3c, !PT ;  /* 0x0000000607071212 */ /* 0x000fca00078e3cff */
[----:B------:R0:W2:Y:S01]  /*e4a0*/  @P1 LDG.E.U16 R0, [R6.64] ;  /* 0x0000000806001981 */ /* 0x0000a2000c1e1500 */
[----:B------:R-:W-:Y:S01]  /*e4b0*/  PRMT R28, RZ, 0x7610, R28 ;  /* 0x00007610ff1c7816 */ /* 0x000fe2000000001c */
[----:B0-----:R-:W-:Y:S02]  /*e4c0*/  @P2 IMAD.MOV.U32 R6, RZ, RZ, R12 ;  /* 0x000000ffff062224 */ /* 0x001fe400078e000c */
[----:B------:R-:W-:-:S05]  /*e4d0*/  @P2 IMAD.MOV.U32 R7, RZ, RZ, R13 ;  /* 0x000000ffff072224 */ /* 0x000fca00078e000d */
[----:B------:R0:W3:Y:S04]  /*e4e0*/  @P2 LDG.E.U16 R28, [R6.64] ;  /* 0x00000008061c2981 */ /* 0x0000e8000c1e1500 */
[----:B--2---:R1:W-:Y:S01]  /*e4f0*/  STL [R1+0x1354], R0 ;  /* 0x0013540001007387 */ /* 0x0043e20000100800 */
[----:B0-----:R-:W2:Y:S02]  /*e500*/  LDL R6, [R1+0xbf8] ;  /* 0x000bf80001067983 */ /* 0x001ea40000100800 */
[----:B------:R-:W2:Y:S02]  /*e510*/  LDL R7, [R1+0xc14] ;  /* 0x000c140001077983 */ /* 0x000ea40000100800 */
[----:B------:R-:W4:Y:S01]  /*e520*/  LDL R13, [R1+0x508] ;  /* 0x00050800010d7983 */ /* 0x000f220000100800 */
[----:B------:R-:W4:Y:S01]  /*e530*/  LDL R12, [R1+0x50c] ;  /* 0x00050c00010c7983 */ /* 0x000f220000100800 */
[----:B-1----:R-:W-:-:S03]  /*e540*/  PRMT R0, RZ, 0x7610, R0 ;  /* 0x00007610ff007816 */ /* 0x002fc60000000000 */
[----:B---3--:R0:W-:Y:S01]  /*e550*/  STL [R1+0x13c0], R28 ;  /* 0x0013c01c01007387 */ /* 0x0081e20000100800 */
[----:B------:R-:W-:-:S03]  /*e560*/  PRMT R2, RZ, 0x7610, R2 ;  /* 0x00007610ff027816 */ /* 0x000fc60000000002 */
[----:B0-----:R-:W3:Y:S01]  /*e570*/  LDL R28, [R1+0xc28] ;  /* 0x000c2800011c7983 */ /* 0x001ee20000100800 */
[----:B--2---:R-:W-:-:S04]  /*e580*/  @P2 LOP3.LUT R7, R7, R6, RZ, 0x3c, !PT ;  /* 0x0000000607072212 */ /* 0x004fc800078e3cff */
[----:B------:R-:W-:-:S04]  /*e590*/  @P2 LOP3.LUT R6, R7, R6, RZ, 0x3c, !PT ;  /* 0x0000000607062212 */ /* 0x000fc800078e3cff */
[----:B------:R-:W-:-:S05]  /*e5a0*/  @P2 LOP3.LUT R7, R7, R6, RZ, 0x3c, !PT ;  /* 0x0000000607072212 */ /* 0x000fca00078e3cff */
[----:B------:R0:W2:Y:S04]  /*e5b0*/  @P2 LDG.E.U16 R0, [R6.64] ;  /* 0x0000000806002981 */ /* 0x0000a8000c1e1500 */
[----:B0-----:R-:W2:Y:S04]  /*e5c0*/  LDL R6, [R1+0xc10] ;  /* 0x000c100001067983 */ /* 0x001ea80000100800 */
[----:B------:R-:W2:Y:S02]  /*e5d0*/  LDL R7, [R1+0xc20] ;  /* 0x000c200001077983 */ /* 0x000ea40000100800 */
[----:B--2---:R-:W-:-:S04]  /*e5e0*/  @P2 LOP3.LUT R7, R7, R6, RZ, 0x3c, !PT ;  /* 0x0000000607072212 */ /* 0x004fc800078e3cff */
[----:B------:R-:W-:-:S04]  /*e5f0*/  @P2 LOP3.LUT R6, R7, R6, RZ, 0x3c, !PT ;  /* 0x0000000607062212 */ /* 0x000fc800078e3cff */
[----:B------:R-:W-:-:S05]  /*e600*/  @P2 LOP3.LUT R7, R7, R6, RZ, 0x3c, !PT ;  /* 0x0000000607072212 */ /* 0x000fca00078e3cff */
[----:B------:R-:W2:Y:S04]  /*e610*/  @P2 LDG.E.U16 R2, [R6.64] ;  /* 0x0000000806022981 */ /* 0x000ea8000c1e1500 */
[----:B------:R-:W-:Y:S01]  /*e620*/  STL [R1+0x13c4], R0 ;  /* 0x0013c40001007387 */ /* 0x000fe20000100800 */
[----:B------:R-:W-:-:S03]  /*e630*/  PRMT R23, RZ, 0x7610, R23 ;  /* 0x00007610ff177816 */ /* 0x000fc60000000017 */
[----:B--2---:R-:W-:Y:S01]  /*e640*/  STL [R1+0x4], R2 ;  /* 0x0000040201007387 */ /* 0x004fe20000100800 */
[----:B------:R-:W2:Y:S02]  /*e650*/  LDL R7, [R1+0xc1c] ;  /* 0x000c1c0001077983 */ /* 0x000ea40000100800 */
[----:B---3--:R-:W-:Y:S01]  /*e660*/  @P2 IMAD.MOV.U32 R6, RZ, RZ, R28 ;  /* 0x000000ffff062224 */ /* 0x008fe200078e001c */
[----:B------:R-:W-:Y:S01]  /*e670*/  PRMT R22, RZ, 0x7610, R22 ;  /* 0x00007610ff167816 */ /* 0x000fe20000000016 */
[----:B------:R-:W3:Y:S04]  /*e680*/  LDL R28, [R1+0xc40] ;  /* 0x000c4000011c7983 */ /* 0x000ee80000100800 */
[----:B--2---:R4:W2:Y:S02]  /*e690*/  @P2 LDG.E.U16 R23, [R6.64] ;  /* 0x0000000806172981 */ /* 0x0048a4000c1e1500 */
[----:B----4-:R-:W-:-:S02]  /*e6a0*/  @P1 IMAD.MOV.U32 R6, RZ, RZ, R12 ;  /* 0x000000ffff061224 */ /* 0x010fc400078e000c */
[----:B------:R-:W-:-:S05]  /*e6b0*/  @P1 IMAD.MOV.U32 R7, RZ, RZ, R13 ;  /* 0x000000ffff071224 */ /* 0x000fca00078e000d */
[----:B------:R0:W4:Y:S04]  /*e6c0*/  @P1 LDG.E.U16 R22, [R6.64] ;  /* 0x0000000806161981 */ /* 0x000128000c1e1500 */
[----:B--2---:R1:W-:Y:S01]  /*e6d0*/  STL [R1+0x13bc], R23 ;  /* 0x0013bc1701007387 */ /* 0x0043e20000100800 */
[----:B0-----:R-:W2:Y:S02]  /*e6e0*/  LDL R6, [R1+0xc24] ;  /* 0x000c240001067983 */ /* 0x001ea40000100800 */
[----:B------:R-:W2:Y:S01]  /*e6f0*/  LDL R7, [R1+0xc2c] ;  /* 0x000c2c0001077983 */ /* 0x000ea20000100800 */
[----:B------:R-:W-:Y:S01]  /*e700*/  ISETP.GT.AND P2, PT, R4, 0x3b, PT ;  /* 0x0000003b0400780c */ /* 0x000fe20003f44270 */
[----:B------:R-:W3:Y:S04]  /*e710*/  LDL R13, [R1+0xc3c] ;  /* 0x000c3c00010d7983 */ /* 0x000ee80000100800 */
[----:B------:R-:W3:Y:S01]  /*e720*/  LDL R12, [R1+0xc48] ;  /* 0x000c4800010c7983 */ /* 0x000ee20000100800 */
[----:B------:R-:W-:-:S03]  /*e730*/  PRMT R21, RZ, 0x7610, R21 ;  /* 0x00007610ff157816 */ /* 0x000fc60000000015 */
[----:B-1----:R-:W3:Y:S04]  /*e740*/  LDL R23, [R1+0xc30] ;  /* 0x000c300001177983 */ /* 0x002ee80000100800 */
[----:B----4-:R0:W-:Y:S04]  /*e750*/  STL [R1+0x1358], R22 ;  /* 0x0013581601007387 */ /* 0x0101e80000100800 */
[----:B0-----:R-:W4:Y:S01]  /*e760*/  LDL R22, [R1+0xc34] ;  /* 0x000c340001167983 */ /* 0x001f220000100800 */
[----:B--2---:R-:W-:-:S04]  /*e770*/  @P2 LOP3.LUT R7, R7, R6, RZ, 0x3c, !PT ;  /* 0x0000000607072212 */ /* 0x004fc800078e3cff */
[----:B------:R-:W-:-:S04]  /*e780*/  @P2 LOP3.LUT R6, R7, R6, RZ, 0x3c, !PT ;  /* 0x0000000607062212 */ /* 0x000fc800078e3cff */
[----:B------:R-:W-:-:S05]  /*e790*/  @P2 LOP3.LUT R7, R7, R6, RZ, 0x3c, !PT ;  /* 0x0000000607072212 */ /* 0x000fca00078e3cff */
[----:B------:R0:W2:Y:S04]  /*e7a0*/  @P2 LDG.E.U16 R21, [R6.64] ;  /* 0x0000000806152981 */ /* 0x0000a8000c1e1500 */
[----:B0-----:R-:W2:Y:S01]  /*e7b0*/  LDL R7, [R1+0xc18] ;  /* 0x000c180001077983 */ /* 0x001ea20000100800 */
[----:B------:R-:W-:Y:S01]  /*e7c0*/  PRMT R18, RZ, 0x7610, R18 ;  /* 0x00007610ff127816 */ /* 0x000fe20000000012 */
[----:B----4-:R-:W-:Y:S01]  /*e7d0*/  @P2 IMAD.MOV.U32 R6, RZ, RZ, R22 ;  /* 0x000000ffff062224 */ /* 0x010fe200078e0016 */
[----:B------:R-:W-:-:S04]  /*e7e0*/  PRMT R17, RZ, 0x7610, R17 ;  /* 0x00007610ff117816 */ /* 0x000fc80000000011 */
[----:B--2---:R3:W2:Y:S02]  /*e7f0*/  @P2 LDG.E.U16 R18, [R6.64] ;  /* 0x0000000806122981 */ /* 0x0046a4000c1e1500 */
[----:B---3--:R-:W-:Y:S02]  /*e800*/  @P2 IMAD.MOV.U32 R6, RZ, RZ, R28 ;  /* 0x000000ffff062224 */ /* 0x008fe400078e001c */
[----:B------:R-:W-:-:S05]  /*e810*/  @P2 IMAD.MOV.U32 R7, RZ, RZ, R23 ;  /* 0x000000ffff072224 */ /* 0x000fca00078e0017 */
[----:B------:R0:W3:Y:S01]  /*e820*/  @P2 LDG.E.U16 R17, [R6.64] ;  /* 0x0000000806112981 */ /* 0x0000e2000c1e1500 */
[----:B------:R-:W-:-:S03]  /*e830*/  PRMT R15, RZ, 0x7610, R15 ;  /* 0x00007610ff0f7816 */ /* 0x000fc6000000000f */
[----:B------:R1:W-:Y:S01]  /*e840*/  STL [R1+0x13a8], R21 ;  /* 0x0013a81501007387 */ /* 0x0003e20000100800 */
[----:B0-----:R-:W-:Y:S02]  /*e850*/  @P2 IMAD.MOV.U32 R6, RZ, RZ, R12 ;  /* 0x000000ffff062224 */ /* 0x001fe400078e000c */
[----:B------:R-:W-:-:S05]  /*e860*/  @P2 IMAD.MOV.U32 R7, RZ, RZ, R13 ;  /* 0x000000ffff072224 */ /* 0x000fca00078e000d */
[----:B------:R0:W4:Y:S04]  /*e870*/  @P2 LDG.E.U16 R15, [R6.64] ;  /* 0x00000008060f2981 */ /* 0x000128000c1e1500 */
[----:B--2---:R-:W-:Y:S01]  /*e880*/  STL [R1+0x13ac], R18 ;  /* 0x0013ac1201007387 */ /* 0x004fe20000100800 */
[----:B------:R-:W2:Y:S02]  /*e890*/  LDL R28, [R1+0xc44] ;  /* 0x000c4400011c7983 */ /* 0x000ea40000100800 */
[----:B------:R-:W2:Y:S01]  /*e8a0*/  LDL R23, [R1+0xc4c] ;  /* 0x000c4c0001177983 */ /* 0x000ea20000100800 */
[----:B---3--:R-:W-:Y:S01]  /*e8b0*/  STL [R1+0x13b0], R17 ;  /* 0x0013b01101007387 */ /* 0x008fe20000100800 */
[----:B0-----:R-:W3:Y:S02]  /*e8c0*/  LDL R6, [R1+0x500] ;  /* 0x0005000001067983 */ /* 0x001ee40000100800 */
[----:B------:R-:W3:Y:S01]  /*e8d0*/  LDL R7, [R1+0x504] ;  /* 0x0005040001077983 */ /* 0x000ee20000100800 */
[----:B------:R-:W-:-:S02]  /*e8e0*/  ISETP.GT.AND P2, PT, R4, 0x3c, PT ;  /* 0x0000003c0400780c */ /* 0x000fc40003f44270 */
[----:B------:R-:W-:Y:S01]  /*e8f0*/  PRMT R19, RZ, 0x7610, R19 ;  /* 0x00007610ff137816 */ /* 0x000fe20000000013 */
[----:B------:R-:W2:Y:S04]  /*e900*/  LDL R22, [R1+0xc38] ;  /* 0x000c380001167983 */ /* 0x000ea80000100800 */
[----:B-1----:R-:W2:Y:S01]  /*e910*/  LDL R21, [R1+0xc54] ;  /* 0x000c540001157983 */ /* 0x002ea20000100800 */
[----:B------:R-:W-:Y:S02]  /*e920*/  PRMT R14, RZ, 0x7610, R14 ;  /* 0x00007610ff0e7816 */ /* 0x000fe4000000000e */
[----:B------:R-:W-:Y:S01]  /*e930*/  PRMT R11, RZ, 0x7610, R11 ;  /* 0x00007610ff0b7816 */ /* 0x000fe2000000000b */
[----:B------:R-:W2:Y:S04]  /*e940*/  LDL R13, [R1+0xc50] ;  /* 0x000c5000010d7983 */ /* 0x000ea80000100800 */
[----:B------:R-:W2:Y:S01]  /*e950*/  LDL R12, [R1+0xc60] ;  /* 0x000c6000010c7983 */ /* 0x000ea20000100800 */
[----:B---3--:R-:W-:-:S04]  /*e960*/  @P1 LOP3.LUT R7, R7, R6, RZ, 0x3c, !PT ;  /* 0x0000000607071212 */ /* 0x008fc800078e3cff */
[----:B------:R-:W-:-:S04]  /*e970*/  @P1 LOP3.LUT R6, R7, R6, RZ, 0x3c, !PT ;  /* 0x0000000607061212 */ /* 0x000fc800078e3cff */
[----:B------:R-:W-:-:S05]  /*e980*/  @P1 LOP3.LUT R7, R7, R6, RZ, 0x3c, !PT ;  /* 0x0000000607071212 */ /* 0x000fca00078e3cff */
[----:B------:R2:W3:Y:S02]  /*e990*/  @P1 LDG.E.U16 R19, [R6.64] ;  /* 0x0000000806131981 */ /* 0x0004e4000c1e1500 */
[----:B--2---:R-:W-:Y:S02]  /*e9a0*/  @P2 IMAD.MOV.U32 R6, RZ, RZ, R23 ;  /* 0x000000ffff062224 */ /* 0x004fe400078e0017 */
[----:B------:R-:W-:-:S05]  /*e9b0*/  @P2 IMAD.MOV.U32 R7, RZ, RZ, R28 ;  /* 0x000000ffff072224 */ /* 0x000fca00078e001c */
[----:B------:R0:W2:Y:S04]  /*e9c0*/  @P2 LDG.E.U16 R14, [R6.64] ;  /* 0x00000008060e2981 */ /* 0x0000a8000c1e1500 */
[----:B----4-:R-:W-:Y:S01]  /*e9d0*/  STL [R1+0x13b4], R15 ;  /* 0x0013b40f01007387 */ /* 0x010fe20000100800 */
[----:B0-----:R-:W-:Y:S02]  /*e9e0*/  @P2 IMAD.MOV.U32 R6, RZ, RZ, R21 ;  /* 0x000000ffff062224 */ /* 0x001fe400078e0015 */
[----:B------:R-:W-:-:S05]  /*e9f0*/  @P2 IMAD.MOV.U32 R7, RZ, RZ, R22 ;  /* 0x000000ffff072224 */ /* 0x000fca00078e0016 */
[----:B------:R0:W4:Y:S04]  /*ea00*/  @P2 LDG.E.U16 R11, [R6.64] ;  /* 0x00000008060b2981 */ /* 0x000128000c1e1500 */
[----:B---3--:R1:W-:Y:S04]  /*ea10*/  STL [R1+0x135c], R19 ;  /* 0x00135c1301007387 */ /* 0x0083e80000100800 */
[----:B-1----:R-:W3:Y:S04]  /*ea20*/  LDL R19, [R1+0xc68] ;  /* 0x000c680001137983 */ /* 0x002ee80000100800 */
[----:B--2---:R1:W-:Y:S01]  /*ea30*/  STL [R1+0x1384], R14 ;  /* 0x0013840e01007387 */ /* 0x0043e20000100800 */
[----:B------:R-:W2:Y:S02]  /*ea40*/  LDL R28, [R1+0xc64] ;  /* 0x000c6400011c7983 */ /* 0x000ea40000100800 */
[----:B------:R-:W2:Y:S01]  /*ea50*/  LDL R23, [R1+0xc6c] ;  /* 0x000c6c0001177983 */ /* 0x000ea20000100800 */
[----:B-1----:R-:W2:Y:S01]  /*ea60*/  LDL R14, [R1+0xc5c] ;  /* 0x000c5c00010e7983 */ /* 0x002ea20000100800 */
[----:B------:R-:W-:Y:S01]  /*ea70*/  PRMT R10, RZ, 0x7610, R10 ;  /* 0x00007610ff0a7816 */ /* 0x000fe2000000000a */
[----:B0-----:R-:W-:-:S02]  /*ea80*/  @P2 IMAD.MOV.U32 R6, RZ, RZ, R12 ;  /* 0x000000ffff062224 */ /* 0x001fc400078e000c */
[----:B------:R-:W-:Y:S01]  /*ea90*/  @P2 IMAD.MOV.U32 R7, RZ, RZ, R13 ;  /* 0x000000ffff072224 */ /* 0x000fe200078e000d */
[----:B------:R-:W-:Y:S01]  /*eaa0*/  ISETP.GT.AND P1, PT, R4, 0x3d, PT ;  /* 0x0000003d0400780c */ /* 0x000fe20003f24270 */
[----:B----4-:R-:W-:Y:S01]  /*eab0*/  STL [R1+0x1388], R11 ;  /* 0x0013880b01007387 */ /* 0x010fe20000100800 */
[----:B------:R-:W4:Y:S02]  /*eac0*/  LDL R13, [R1+0xc58] ;  /* 0x000c5800010d7983 */ /* 0x000f240000100800 */
[----:B------:R-:W4:Y:S02]  /*ead0*/  LDL R12, [R1+0xc74] ;  /* 0x000c7400010c7983 */ /* 0x000f240000100800 */
[----:B------:R-:W4:Y:S01]  /*eae0*/  LDL R22, [R1+0xc70] ;  /* 0x000c700001167983 */ /* 0x000f220000100800 */
[----:B------:R-:W4:Y:S04]  /*eaf0*/  LDL R21, [R1+0xc80] ;  /* 0x000c800001157983 */ /* 0x000f280000100800 */
[----:B------:R3:W4:Y:S01]  /*eb00*/  @P2 LDG.E.U16 R10, [R6.64] ;  /* 0x00000008060a2981 */ /* 0x000722000c1e1500 */
[----:B------:R-:W-:-:S02]  /*eb10*/  PRMT R9, RZ, 0x7610, R9 ;  /* 0x00007610ff097816 */ /* 0x000fc40000000009 */
[----:B------:R-:W-:Y:S01]  /*eb20*/  PRMT R8, RZ, 0x7610, R8 ;  /* 0x00007610ff087816 */ /* 0x000fe20000000008 */
[----:B---3--:R-:W-:Y:S02]  /*eb30*/  @P2 IMAD.MOV.U32 R6, RZ, RZ, R19 ;  /* 0x000000ffff062224 */ /* 0x008fe400078e0013 */
[----:B--2---:R-:W-:-:S05]  /*eb40*/  @P2 IMAD.MOV.U32 R7, RZ, RZ, R14 ;  /* 0x000000ffff072224 */ /* 0x004fca00078e000e */
[----:B------:R0:W2:Y:S02]  /*eb50*/  @P2 LDG.E.U16 R9, [R6.64] ;  /* 0x0000000806092981 */ /* 0x0000a4000c1e1500 */
[----:B0-----:R-:W-:Y:S02]  /*eb60*/  @P1 IMAD.MOV.U32 R6, RZ, RZ, R23 ;  /* 0x000000ffff061224 */ /* 0x001fe400078e0017 */
[----:B------:R-:W-:-:S05]  /*eb70*/  @P1 IMAD.MOV.U32 R7, RZ, RZ, R28 ;  /* 0x000000ffff071224 */ /* 0x000fca00078e001c */
[----:B------:R0:W3:Y:S02]  /*eb80*/  @P1 LDG.E.U16 R8, [R6.64] ;  /* 0x0000000806081981 */ /* 0x0000e4000c1e1500 */
[----:B0-----:R-:W-:Y:S02]  /*eb90*/  PRMT R7, RZ, 0x7610, R7 ;  /* 0x00007610ff077816 */ /* 0x001fe40000000007 */
[----:B------:R-:W-:-:S04]  /*eba0*/  PRMT R6, RZ, 0x7610, R6 ;  /* 0x00007610ff067816 */ /* 0x000fc80000000006 */
[----:B----4-:R0:W4:Y:S02]  /*ebb0*/  @P1 LDG.E.U16 R7, [R12.64] ;  /* 0x000000080c071981 */ /* 0x010124000c1e1500 */
[----:B0-----:R-:W-:Y:S02]  /*ebc0*/  @P1 IMAD.MOV.U32 R12, RZ, RZ, R21 ;  /* 0x000000ffff0c1224 */ /* 0x001fe400078e0015 */
[----:B------:R-:W-:-:S05]  /*ebd0*/  @P1 IMAD.MOV.U32 R13, RZ, RZ, R22 ;  /* 0x000000ffff0d1224 */ /* 0x000fca00078e0016 */
[----:B------:R-:W4:Y:S04]  /*ebe0*/  @P1 LDG.E.U16 R6, [R12.64] ;  /* 0x000000080c061981 */ /* 0x000f28000c1e1500 */
[----:B------:R-:W-:Y:S01]  /*ebf0*/  STL [R1+0x138c], R10 ;  /* 0x00138c0a01007387 */ /* 0x000fe20000100800 */
[----:B------:R-:W4:Y:S02]  /*ec00*/  LDL R19, [R1+0xc7c] ;  /* 0x000c7c0001137983 */ /* 0x000f240000100800 */
[----:B------:R-:W4:Y:S01]  /*ec10*/  LDL R14, [R1+0xc88] ;  /* 0x000c8800010e7983 */ /* 0x000f220000100800 */
[----:B--2---:R0:W-:Y:S04]  /*ec20*/  STL [R1+0x1390], R9 ;  /* 0x0013900901007387 */ /* 0x0041e80000100800 */
[----:B---3--:R1:W-:Y:S01]  /*ec30*/  STL [R1+0x1360], R8 ;  /* 0x0013600801007387 */ /* 0x0083e20000100800 */
[----:B------:R-:W2:Y:S02]  /*ec40*/  LDL R28, [R1+0x5c0] ;  /* 0x0005c000011c7983 */ /* 0x000ea40000100800 */
[----:B------:R-:W3:Y:S01]  /*ec50*/  LDL R23, [R1+0x5c4] ;  /* 0x0005c40001177983 */ /* 0x000ee20000100800 */
[----:B------:R-:W-:Y:S01]  /*ec60*/  PRMT R5, RZ, 0x7610, R5 ;  /* 0x00007610ff057816 */ /* 0x000fe20000000005 */
[----:B----4-:R4:W-:Y:S01]  /*ec70*/  STL [R1+0x1364], R7 ;  /* 0x0013640701007387 */ /* 0x0109e20000100800 */
[----:B------:R-:W3:Y:S02]  /*ec80*/  LDL R22, [R1+0x4f8] ;  /* 0x0004f80001167983 */ /* 0x000ee40000100800 */
[----:B0-----:R-:W3:Y:S01]  /*ec90*/  LDL R9, [R1+0x4fc] ;  /* 0x0004fc0001097983 */ /* 0x001ee20000100800 */
[----:B------:R0:W-:Y:S01]  /*eca0*/  STL [R1+0x1368], R6 ;  /* 0x0013680601007387 */ /* 0x0001e20000100800 */
[----:B------:R-:W3:Y:S02]  /*ecb0*/  LDL R21, [R1+0x4f0] ;  /* 0x0004f00001157983 */ /* 0x000ee40000100800 */
[----:B-1----:R-:W3:Y:S02]  /*ecc0*/  LDL R8, [R1+0x4f4] ;  /* 0x0004f40001087983 */ /* 0x002ee40000100800 */
[----:B------:R-:W-:-:S02]  /*ecd0*/  @P1 IMAD.MOV.U32 R12, RZ, RZ, R14 ;  /* 0x000000ffff0c1224 */ /* 0x000fc400078e000e */
[----:B------:R-:W-:Y:S01]  /*ece0*/  @P1 IMAD.MOV.U32 R13, RZ, RZ, R19 ;  /* 0x000000ffff0d1224 */ /* 0x000fe200078e0013 */
[----:B------:R-:W3:Y:S04]  /*ecf0*/  LDL R14, [R1+0xba0] ;  /* 0x000ba000010e7983 */ /* 0x000ee80000100800 */
[----:B------:R-:W3:Y:S04]  /*ed00*/  LDL R19, [R1+0x4ec] ;  /* 0x0004ec0001137983 */ /* 0x000ee80000100800 */
[----:B------:R2:W3:Y:S01]  /*ed10*/  @P1 LDG.E.U16 R5, [R12.64] ;  /* 0x000000080c051981 */ /* 0x0004e2000c1e1500 */
[----:B----4-:R-:W-:Y:S01]  /*ed20*/  PRMT R7, RZ, 0x7610, R7 ;  /* 0x00007610ff077816 */ /* 0x010fe20000000007 */
[----:B--2---:R-:W-:-:S02]  /*ed30*/  @P0 IMAD.MOV.U32 R13, RZ, RZ, R28 ;  /* 0x000000ffff0d0224 */ /* 0x004fc400078e001c */
[----:B---3--:R-:W-:-:S05]  /*ed40*/  @P0 IMAD.MOV.U32 R12, RZ, RZ, R23 ;  /* 0x000000ffff0c0224 */ /* 0x008fca00078e0017 */
[----:B------:R1:W2:Y:S01]  /*ed50*/  @P0 LDG.E.U16 R7, [R12.64] ;  /* 0x000000080c070981 */ /* 0x0002a2000c1e1500 */
[----:B------:R-:W-:Y:S02]  /*ed60*/  ISETP.GT.AND P1, PT, R4, 0x36, PT ;  /* 0x000000360400780c */ /* 0x000fe40003f24270 */
[----:B0-----:R-:W-:Y:S02]  /*ed70*/  PRMT R6, RZ, 0x7610, R6 ;  /* 0x00007610ff067816 */ /* 0x001fe40000000006 */
[----:B------:R-:W-:-:S09]  /*ed80*/  PRMT R0, RZ, 0x7610, R0 ;  /* 0x00007610ff007816 */ /* 0x000fd20000000000 */
[----:B-1----:R-:W-:Y:S02]  /*ed90*/  @P1 IMAD.MOV.U32 R12, RZ, RZ, R9 ;  /* 0x000000ffff0c1224 */ /* 0x002fe400078e0009 */
[----:B------:R-:W-:-:S05]  /*eda0*/  @P1 IMAD.MOV.U32 R13, RZ, RZ, R22 ;  /* 0x000000ffff0d1224 */ /* 0x000fca00078e0016 */
[----:B------:R0:W3:Y:S01]  /*edb0*/  @P1 LDG.E.U16 R6, [R12.64] ;  /* 0x000000080c061981 */ /* 0x0000e2000c1e1500 */
[----:B------:R-:W-:Y:S01]  /*edc0*/  PRMT R11, RZ, 0x7610, R11 ;  /* 0x00007610ff0b7816 */ /* 0x000fe2000000000b */
[----:B0-----:R-:W-:Y:S02]  /*edd0*/  @P1 IMAD.MOV.U32 R12, RZ, RZ, R8 ;  /* 0x000000ffff0c1224 */ /* 0x001fe400078e0008 */
[----:B------:R-:W-:-:S05]  /*ede0*/  @P1 IMAD.MOV.U32 R13, RZ, RZ, R21 ;  /* 0x000000ffff0d1224 */ /* 0x000fca00078e0015 */
[----:B------:R0:W4:Y:S04]  /*edf0*/  @P1 LDG.E.U16 R0, [R12.64] ;  /* 0x000000080c001981 */ /* 0x000128000c1e1500 */
[----:B------:R1:W-:Y:S01]  /*ee00*/  STL [R1+0x136c], R5 ;  /* 0x00136c0501007387 */ /* 0x0003e20000100800 */
[----:B0-----:R-:W-:Y:S02]  /*ee10*/  @P1 IMAD.MOV.U32 R12, RZ, RZ, R14 ;  /* 0x000000ffff0c1224 */ /* 0x001fe400078e000e */
[----:B------:R-:W-:-:S05]  /*ee20*/  @P1 IMAD.MOV.U32 R13, RZ, RZ, R19 ;  /* 0x000000ffff0d1224 */ /* 0x000fca00078e0013 */
[----:B------:R-:W4:Y:S04]  /*ee30*/  @P1 LDG.E.U16 R11, [R12.64] ;  /* 0x000000080c0b1981 */ /* 0x000f28000c1e1500 */
[----:B--2---:R0:W-:Y:S01]  /*ee40*/  STL [R1+0x58], R7 ;  /* 0x0000580701007387 */ /* 0x0041e20000100800 */
[----:B-1----:R-:W2:Y:S02]  /*ee50*/  LDL R5, [R1+0xba8] ;  /* 0x000ba80001057983 */ /* 0x002ea40000100800 */
[----:B------:R-:W2:Y:S01]  /*ee60*/  LDL R9, [R1+0xba4] ;  /* 0x000ba40001097983 */ /* 0x000ea20000100800 */
[----:B0-----:R-:W2:Y:S04]  /*ee70*/  LDL R7, [R1+0x4e8] ;  /* 0x0004e80001077983 */ /* 0x001ea80000100800 */
[----:B---3--:R0:W-:Y:S01]  /*ee80*/  STL [R1+0x50], R6 ;  /* 0x0000500601007387 */ /* 0x0081e20000100800 */
[----:B------:R-:W3:Y:S03]  /*ee90*/  LDL R8, [R1+0x4e4] ;  /* 0x0004e40001087983 */ /* 0x000ee60000100800 */
[----:B0-----:R-:W3:Y:S04]  /*eea0*/  LDL R6, [R1+0xbac] ;  /* 0x000bac0001067983 */ /* 0x001ee80000100800 */
[----:B----4-:R0:W-:Y:S01]  /*eeb0*/  STL [R1+0x48], R0 ;  /* 0x0000480001007387 */ /* 0x0101e20000100800 */
[----:B------:R-:W4:Y:S03]  /*eec0*/  LDL R14, [R1+0xbb0] ;  /* 0x000bb000010e7983 */ /* 0x000f260000100800 */
[----:B0-----:R-:W4:Y:S04]  /*eed0*/  LDL R0, [R1+0xbb4] ;  /* 0x000bb40001007983 */ /* 0x001f280000100800 */
[----:B------:R0:W-:Y:S04]  /*eee0*/  STL [R1+0x40], R11 ;  /* 0x0000400b01007387 */ /* 0x0001e80000100800 */
[----:B0-----:R-:W4:Y:S01]  /*eef0*/  LDL R11, [R1+0xbc0] ;  /* 0x000bc000010b7983 */ /* 0x001f220000100800 */
[----:B--2---:R-:W-:-:S03]  /*ef00*/  @P1 IMAD.MOV.U32 R12, RZ, RZ, R5 ;  /* 0x000000ffff0c1224 */ /* 0x004fc600078e0005 */
[----:B------:R-:W2:Y:S01]  /*ef10*/  LDL R5, [R1+0xbc8] ;  /* 0x000bc80001057983 */ /* 0x000ea20000100800 */
[----:B------:R-:W-:-:S03]  /*ef20*/  @P1 IMAD.MOV.U32 R13, RZ, RZ, R7 ;  /* 0x000000ffff0d1224 */ /* 0x000fc600078e0007 */
[----:B------:R-:W2:Y:S01]  /*ef30*/  LDL R7, [R1+0xbbc] ;  /* 0x000bbc0001077983 */ /* 0x000ea20000100800 */
[----:B------:R-:W-:Y:S02]  /*ef40*/  ISETP.GT.AND P0, PT, R4, 0x37, PT ;  /* 0x000000370400780c */ /* 0x000fe40003f04270 */
[----:B------:R-:W-:Y:S02]  /*ef50*/  PRMT R18, RZ, 0x7610, R18 ;  /* 0x00007610ff127816 */ /* 0x000fe40000000012 */
[----:B------:R-:W-:-:S04]  /*ef60*/  PRMT R17, RZ, 0x7610, R17 ;  /* 0x00007610ff117816 */ /* 0x000fc80000000011 */
[----:B------:R3:W2:Y:S01]  /*ef70*/  @P1 LDG.E.U16 R18, [R12.64] ;  /* 0x000000080c121981 */ /* 0x0006a2000c1e1500 */
[----:B------:R-:W-:-:S04]  /*ef80*/  PRMT R15, RZ, 0x7610, R15 ;  /* 0x00007610ff0f7816 */ /* 0x000fc8000000000f */
[----:B---3--:R-:W-:Y:S02]  /*ef90*/  @P0 IMAD.MOV.U32 R12, RZ, RZ, R6 ;  /* 0x000000ffff0c0224 */ /* 0x008fe400078e0006 */
[----:B------:R-:W-:Y:S01]  /*efa0*/  @P0 IMAD.MOV.U32 R13, RZ, RZ, R9 ;  /* 0x000000ffff0d0224 */ /* 0x000fe200078e0009 */
[----:B------:R-:W-:Y:S02]  /*efb0*/  PRMT R10, RZ, 0x7610, R10 ;  /* 0x00007610ff0a7816 */ /* 0x000fe4000000000a */
[----:B------:R-:W-:Y:S01]  /*efc0*/  PRMT R29, RZ, 0x7610, R29 ;  /* 0x00007610ff1d7816 */ /* 0x000fe2000000001d */
[----:B------:R-:W3:Y:S04]  /*efd0*/  LDL R9, [R1+0xc84] ;  /* 0x000c840001097983 */ /* 0x000ee80000100800 */
[----:B------:R0:W3:Y:S04]  /*efe0*/  @P0 LDG.E.U16 R17, [R12.64] ;  /* 0x000000080c110981 */ /* 0x0000e8000c1e1500 */
[----:B------:R-:W3:Y:S01]  /*eff0*/  LDL R6, [R1+0xc8c] ;  /* 0x000c8c0001067983 */ /* 0x000ee20000100800 */
[----:B0-----:R-:W-:-:S02]  /*f000*/  @P0 IMAD.MOV.U32 R13, RZ, RZ, R8 ;  /* 0x000000ffff0d0224 */ /* 0x001fc400078e0008 */
[----:B----4-:R-:W-:Y:S01]  /*f010*/  @P0 IMAD.MOV.U32 R12, RZ, RZ, R0 ;  /* 0x000000ffff0c0224 */ /* 0x010fe200078e0000 */
[----:B------:R-:W4:Y:S04]  /*f020*/  LDL R8, [R1+0xc78] ;  /* 0x000c780001087983 */ /* 0x000f280000100800 */
[----:B------:R-:W4:Y:S04]  /*f030*/  LDL R0, [R1+0xc94] ;  /* 0x000c940001007983 */ /* 0x000f280000100800 */
[----:B------:R0:W4:Y:S02]  /*f040*/  @P0 LDG.E.U16 R15, [R12.64] ;  /* 0x000000080c0f0981 */ /* 0x000124000c1e1500 */
[----:B0-----:R-:W-:-:S02]  /*f050*/  @P0 IMAD.MOV.U32 R13, RZ, RZ, R14 ;  /* 0x000000ffff0d0224 */ /* 0x001fc400078e000e */
[----:B------:R-:W-:-:S05]  /*f060*/  @P0 IMAD.MOV.U32 R12, RZ, RZ, R11 ;  /* 0x000000ffff0c0224 */ /* 0x000fca00078e000b */
[----:B------:R2:W4:Y:S02]  /*f070*/  @P0 LDG.E.U16 R10, [R12.64] ;  /* 0x000000080c0a0981 */ /* 0x000524000c1e1500 */
[----:B--2---:R-:W-:Y:S02]  /*f080*/  @P0 IMAD.MOV.U32 R12, RZ, RZ, R5 ;  /* 0x000000ffff0c0224 */ /* 0x004fe400078e0005 */
[----:B------:R-:W2:Y:S01]  /*f090*/  LDL R5, [R1+0xca0] ;  /* 0x000ca00001057983 */ /* 0x000ea20000100800 */
[----:B------:R-:W-:-:S03]  /*f0a0*/  @P0 IMAD.MOV.U32 R13, RZ, RZ, R7 ;  /* 0x000000ffff0d0224 */ /* 0x000fc600078e0007 */
[----:B------:R-:W2:Y:S04]  /*f0b0*/  LDL R7, [R1+0xc90] ;  /* 0x000c900001077983 */ /* 0x000ea80000100800 */
[----:B------:R3:W2:Y:S01]  /*f0c0*/  @P0 LDG.E.U16 R29, [R12.64] ;  /* 0x000000080c1d0981 */ /* 0x0006a2000c1e1500 */
[----:B------:R-:W-:Y:S02]  /*f0d0*/  ISETP.GT.AND P1, PT, R4, 0x3e, PT ;  /* 0x0000003e0400780c */ /* 0x000fe40003f24270 */
[----:B------:R-:W-:-:S11]  /*f0e0*/  PRMT R27, RZ, 0x7610, R27 ;  /* 0x00007610ff1b7816 */ /* 0x000fd6000000001b */
[----:B---3--:R-:W-:Y:S02]  /*f0f0*/  @P1 IMAD.MOV.U32 R13, RZ, RZ, R9 ;  /* 0x000000ffff0d1224 */ /* 0x008fe400078e0009 */
[----:B------:R-:W-:Y:S01]  /*f100*/  @P1 IMAD.MOV.U32 R12, RZ, RZ, R6 ;  /* 0x000000ffff0c1224 */ /* 0x000fe200078e0006 */
[----:B------:R-:W-:Y:S01]  /*f110*/  PRMT R26, RZ, 0x7610, R26 ;  /* 0x00007610ff1a7816 */ /* 0x000fe2000000001a */
[----:B--2---:R0:W-:Y:S01]  /*f120*/  STL [R1+0x12fc], R29 ;  /* 0x0012fc1d01007387 */ /* 0x0041e20000100800 */
[----:B------:R-:W2:Y:S02]  /*f130*/  LDL R6, [R1+0xca8] ;  /* 0x000ca80001067983 */ /* 0x000ea40000100800 */
[----:B------:R-:W3:Y:S01]  /*f140*/  LDL R14, [R1+0xc9c] ;  /* 0x000c9c00010e7983 */ /* 0x000ee20000100800 */
[----:B0-----:R-:W-:-:S06]  /*f150*/  PRMT R29, RZ, 0x7610, R29 ;  /* 0x00007610ff1d7816 */ /* 0x001fcc000000001d */
[----:B------:R4:W2:Y:S02]  /*f160*/  @P1 LDG.E.U16 R29, [R12.64] ;  /* 0x000000080c1d1981 */ /* 0x0008a4000c1e1500 */
[----:B----4-:R-:W-:Y:S02]  /*f170*/  @P1 IMAD.MOV.U32 R12, RZ, RZ, R0 ;  /* 0x000000ffff0c1224 */ /* 0x010fe400078e0000 */
[----:B------:R-:W-:-:S05]  /*f180*/  @P1 IMAD.MOV.U32 R13, RZ, RZ, R8 ;  /* 0x000000ffff0d1224 */ /* 0x000fca00078e0008 */
[----:B------:R0:W4:Y:S02]  /*f190*/  @P1 LDG.E.U16 R27, [R12.64] ;  /* 0x000000080c1b1981 */ /* 0x000124000c1e1500 */
[----:B0-----:R-:W-:Y:S02]  /*f1a0*/  @P1 IMAD.MOV.U32 R12, RZ, RZ, R5 ;  /* 0x000000ffff0c1224 */ /* 0x001fe400078e0005 */
[----:B------:R-:W-:-:S05]  /*f1b0*/  @P1 IMAD.MOV.U32 R13, RZ, RZ, R7 ;  /* 0x000000ffff0d1224 */ /* 0x000fca00078e0007 */
[----:B------:R0:W3:Y:S04]  /*f1c0*/  @P1 LDG.E.U16 R26, [R12.64] ;  /* 0x000000080c1a1981 */ /* 0x0000e8000c1e1500 */
[----:B--2---:R-:W-:Y:S01]  /*f1d0*/  STL [R1+0x1370], R29 ;  /* 0x0013701d01007387 */ /* 0x004fe20000100800 */
[----:B------:R-:W2:Y:S02]  /*f1e0*/  LDL R11, [R1+0xca4] ;  /* 0x000ca400010b7983 */ /* 0x000ea40000100800 */
[----:B------:R1:W-:Y:S02]  /*f1f0*/  STL [R1+0x10], R10 ;  /* 0x0000100a01007387 */ /* 0x0003e40000100800 */
[----:B-1----:R-:W2:Y:S01]  /*f200*/  LDL R10, [R1+0xcac] ;  /* 0x000cac00010a7983 */ /* 0x002ea20000100800 */
[----:B------:R-:W-:Y:S02]  /*f210*/  STL [R1+0x28], R18 ;  /* 0x0000281201007387 */ /* 0x000fe40000100800 */
[----:B------:R-:W2:Y:S02]  /*f220*/  LDL R9, [R1+0xc98] ;  /* 0x000c980001097983 */ /* 0x000ea40000100800 */
[----:B------:R-:W2:Y:S01]  /*f230*/  LDL R8, [R1+0xcb4] ;  /* 0x000cb40001087983 */ /* 0x000ea20000100800 */
[----:B------:R-:W2:Y:S01]  /*f240*/  LDL R0, [R1+0xcc4] ;  /* 0x000cc40001007983 */ /* 0x000ea20000100800 */
[----:B----4-:R-:W-:Y:S02]  /*f250*/  STL [R1+0x1374], R27 ;  /* 0x0013741b01007387 */ /* 0x010fe40000100800 */
[----:B------:R-:W-:Y:S02]  /*f260*/  STL [R1+0x1c], R17 ;  /* 0x00001c1101007387 */ /* 0x000fe40000100800 */
[----:B------:R-:W4:Y:S01]  /*f270*/  LDL R7, [R1+0xcb0] ;  /* 0x000cb00001077983 */ /* 0x000f220000100800 */
[----:B------:R-:W4:Y:S01]  /*f280*/  LDL R5, [R1+0xcfc] ;  /* 0x000cfc0001057983 */ /* 0x000f220000100800 */
[----:B------:R-:W-:Y:S02]  /*f290*/  STL [R1+0x18], R15 ;  /* 0x0000180f01007387 */ /* 0x000fe40000100800 */
[----:B0-----:R-:W-:Y:S01]  /*f2a0*/  @P1 IMAD.MOV.U32 R12, RZ, RZ, R6 ;  /* 0x000000ffff0c1224 */ /* 0x001fe200078e0006 */
[----:B---3--:R-:W-:Y:S01]  /*f2b0*/  STL [R1+0x1378], R26 ;  /* 0x0013781a01007387 */ /* 0x008fe20000100800 */
[----:B------:R-:W3:Y:S01]  /*f2c0*/  LDL R6, [R1+0xcc0] ;  /* 0x000cc00001067983 */ /* 0x000ee20000100800 */
[----:B------:R-:W-:-:S02]  /*f2d0*/  ISETP.GT.AND P0, PT, R4, 0x3f, PT ;  /* 0x0000003f0400780c */ /* 0x000fc40003f04270 */
[----:B------:R-:W-:Y:S01]  /*f2e0*/  PRMT R25, RZ, 0x7610, R25 ;  /* 0x00007610ff197816 */ /* 0x000fe20000000019 */
[----:B------:R-:W-:Y:S01]  /*f2f0*/  @P1 IMAD.MOV.U32 R13, RZ, RZ, R14 ;  /* 0x000000ffff0d1224 */ /* 0x000fe200078e000e */
[----:B------:R-:W-:-:S04]  /*f300*/  PRMT R24, RZ, 0x7610, R24 ;  /* 0x00007610ff187816 */ /* 0x000fc80000000018 */
[----:B------:R2:W3:Y:S01]  /*f310*/  @P1 LDG.E.U16 R25, [R12.64] ;  /* 0x000000080c191981 */ /* 0x0004e2000c1e1500 */
[----:B------:R-:W-:Y:S02]  /*f320*/  PRMT R20, RZ, 0x7610, R20 ;  /* 0x00007610ff147816 */ /* 0x000fe40000000014 */
[----:B------:R-:W-:Y:S02]  /*f330*/  PRMT R16, RZ, 0x7610, R16 ;  /* 0x00007610ff107816 */ /* 0x000fe40000000010 */
[----:B------:R-:W-:Y:S01]  /*f340*/  PRMT R3, RZ, 0x7610, R3 ;  /* 0x00007610ff037816 */ /* 0x000fe20000000003 */
[----:B--2---:R-:W-:Y:S02]  /*f350*/  @P0 IMAD.MOV.U32 R13, RZ, RZ, R11 ;  /* 0x000000ffff0d0224 */ /* 0x004fe400078e000b */
[----:B------:R-:W-:-:S05]  /*f360*/  @P0 IMAD.MOV.U32 R12, RZ, RZ, R10 ;  /* 0x000000ffff0c0224 */ /* 0x000fca00078e000a */
[----:B------:R0:W2:Y:S02]  /*f370*/  @P0 LDG.E.U16 R24, [R12.64] ;  /* 0x000000080c180981 */ /* 0x0000a4000c1e1500 */
[----:B0-----:R-:W-:Y:S02]  /*f380*/  @P0 IMAD.MOV.U32 R12, RZ, RZ, R8 ;  /* 0x000000ffff0c0224 */ /* 0x001fe400078e0008 */
[----:B------:R-:W-:-:S05]  /*f390*/  @P0 IMAD.MOV.U32 R13, RZ, RZ, R9 ;  /* 0x000000ffff0d0224 */ /* 0x000fca00078e0009 */
[----:B------:R0:W2:Y:S02]  /*f3a0*/  @P0 LDG.E.U16 R20, [R12.64] ;  /* 0x000000080c140981 */ /* 0x0000a4000c1e1500 */
[----:B0-----:R-:W-:Y:S02]  /*f3b0*/  @P0 IMAD.MOV.U32 R12, RZ, RZ, R0 ;  /* 0x000000ffff0c0224 */ /* 0x001fe400078e0000 */
[----:B----4-:R-:W-:-:S05]  /*f3c0*/  @P0 IMAD.MOV.U32 R13, RZ, RZ, R7 ;  /* 0x000000ffff0d0224 */ /* 0x010fca00078e0007 */
[----:B------:R0:W4:Y:S02]  /*f3d0*/  @P0 LDG.E.U16 R16, [R12.64] ;  /* 0x000000080c100981 */ /* 0x000124000c1e1500 */
[----:B0-----:R-:W-:Y:S02]  /*f3e0*/  @P0 IMAD.MOV.U32 R12, RZ, RZ, R5 ;  /* 0x000000ffff0c0224 */ /* 0x001fe400078e0005 */
[----:B---3--:R-:W-:-:S05]  /*f3f0*/  @P0 IMAD.MOV.U32 R13, RZ, RZ, R6 ;  /* 0x000000ffff0d0224 */ /* 0x008fca00078e0006 */
[----:B------:R-:W3:Y:S04]  /*f400*/  @P0 LDG.E.U16 R3, [R12.64] ;  /* 0x000000080c030981 */ /* 0x000ee8000c1e1500 */
[----:B------:R-:W-:Y:S04]  /*f410*/  STL [R1+0x137c], R25 ;  /* 0x00137c1901007387 */ /* 0x000fe80000100800 */
[----:B------:R-:W0:Y:S04]  /*f420*/  S2R R2, SR_TID.X ;  /* 0x0000000000027919 */ /* 0x000e280000002100 */
[----:B------:R-:W1:Y:S01]  /*f430*/  S2R R28, SR_TID.X ;  /* 0x00000000001c7919 */ /* 0x000e620000002100 */
[----:B------:R-:W-:Y:S06]  /*f440*/  BAR.SYNC.DEFER_BLOCKING 0x0 ;  /* 0x0000000000007b1d */ /* 0x000fec0000010000 */
[----:B--2---:R-:W-:Y:S04]  /*f450*/  STL [R1+0x1300], R24 ;  /* 0x0013001801007387 */ /* 0x004fe80000100800 */
[----:B------:R-:W-:Y:S04]  /*f460*/  STL [R1+0x1304], R20 ;  /* 0x0013041401007387 */ /* 0x000fe80000100800 */
[----:B----4-:R-:W-:Y:S04]  /*f470*/  STL [R1+0x1308], R16 ;  /* 0x0013081001007387 */ /* 0x010fe80000100800 */
[----:B---3--:R2:W-:Y:S04]  /*f480*/  STL [R1+0x130c], R3 ;  /* 0x00130c0301007387 */ /* 0x0085e80000100800 */
[----:B--2---:R-:W2:Y:S04]  /*f490*/  LDL.LU R3, [R1+0x4b8] ;  /* 0x0004b80001037983 */ /* 0x004ea80000300800 */
[----:B--2---:R2:W-:Y:S04]  /*f4a0*/  STL [R1+0x13e4], R3 ;  /* 0x0013e40301007387 */ /* 0x0045e80000100800 */
[----:B--2---:R-:W2:Y:S01]  /*f4b0*/  LDL.LU R3, [R1+0x4c0] ;  /* 0x0004c00001037983 */ /* 0x004ea20000300800 */
[----:B0-----:R-:W-:-:S02]  /*f4c0*/  LOP3.LUT R2, R2, 0x3f, RZ, 0xc0, !PT ;  /* 0x0000003f02027812 */ /* 0x001fc400078ec0ff */
[----:B-1----:R-:W-:Y:S01]  /*f4d0*/  LOP3.LUT R0, R28, 0x3f, RZ, 0xc0, !PT ;  /* 0x0000003f1c007812 */ /* 0x002fe200078ec0ff */
[----:B--2---:R0:W-:Y:S04]  /*f4e0*/  STL [R1+0x13e8], R3 ;  /* 0x0013e80301007387 */ /* 0x0041e80000100800 */
[----:B0-----:R-:W2:Y:S01]  /*f4f0*/  LDL.LU R3, [R1+0x4c4] ;  /* 0x0004c40001037983 */ /* 0x001ea20000300800 */
[----:B------:R-:W3:Y:S02]  /*f500*/  LDL.LU R12, [R1+0x444] ;  /* 0x00044400010c7983 */ /* 0x000ee40000300800 */
[----:B------:R-:W4:Y:S02]  /*f510*/  LDL.LU R13, [R1+0x440] ;  /* 0x00044000010d7983 */ /* 0x000f240000300800 */
[----:B------:R-:W3:Y:S01]  /*f520*/  LDL.LU R16, [R1+0x43c] ;  /* 0x00043c0001107983 */ /* 0x000ee20000300800 */
[----:B------:R-:W3:Y:S01]  /*f530*/  LDL.LU R20, [R1+0x438] ;  /* 0x0004380001147983 */ /* 0x000ee20000300800 */
[----:B------:R-:W3:Y:S02]  /*f540*/  LDL.LU R24, [R1+0x3c4] ;  /* 0x0003c40001187983 */ /* 0x000ee40000300800 */
[----:B------:R-:W3:Y:S02]  /*f550*/  LDL.LU R25, [R1+0x3bc] ;  /* 0x0003bc0001197983 */ /* 0x000ee40000300800 */
        /* <DEDUP_REMOVED lines=16> */
[----:B------:R-:W-:Y:S01]  /*f660*/  IMAD.SHL.U32 R2, R2, 0x2, RZ ;  /* 0x0000000202027824 */ /* 0x000fe200078e00ff */
[----:B------:R-:W3:Y:S01]  /*f670*/  LDL.LU R22, [R1+0xc0] ;  /* 0x0000c00001167983 */ /* 0x000ee20000300800 */
[----:B------:R-:W-:Y:S01]  /*f680*/  ISETP.GE.AND P0, PT, R0, R4, PT ;  /* 0x000000040000720c */ /* 0x000fe20003f06270 */
[----:B------:R-:W3:Y:S02]  /*f690*/  LDL.LU R23, [R1+0xbc] ;  /* 0x0000bc0001177983 */ /* 0x000ee40000300800 */
[----:B------:R-:W3:Y:S01]  /*f6a0*/  LDL.LU R0, [R1+0x68] ;  /* 0x0000680001007983 */ /* 0x000ee20000300800 */
[----:B------:R-:W3:Y:S01]  /*f6b0*/  LDL.LU R28, [R1+0x64] ;  /* 0x00006400011c7983 */ /* 0x000ee20000300800 */
[----:B------:R0:W-:Y:S03]  /*f6c0*/  STL [R1+0x1394], R4 ;  /* 0x0013940401007387 */ /* 0x0001e60000100800 */
[----:B0-----:R-:W3:Y:S04]  /*f6d0*/  LDL.LU R4, [R1+0x4bc] ;  /* 0x0004bc0001047983 */ /* 0x001ee80000300800 */
[----:B--2---:R0:W-:Y:S04]  /*f6e0*/  STS.U16 [R2], R3 ;  /* 0x0000000302007388 */ /* 0x0041e80000000400 */
[----:B0-----:R-:W2:Y:S04]  /*f6f0*/  LDL.LU R3, [R1+0x13e8] ;  /* 0x0013e80001037983 */ /* 0x001ea80000300800 */
[----:B---3--:R-:W-:Y:S04]  /*f700*/  STS.U16 [R2+0x100], R4 ;  /* 0x0001000402007388 */ /* 0x008fe80000000400 */
[----:B--2---:R0:W-:Y:S04]  /*f710*/  STS.U16 [R2+0x80], R3 ;  /* 0x0000800302007388 */ /* 0x0041e80000000400 */
[----:B0-----:R-:W2:Y:S01]  /*f720*/  LDL.LU R3, [R1+0x13e4] ;  /* 0x0013e40001037983 */ /* 0x001ea20000300800 */
[----:B------:R-:W3:Y:S03]  /*f730*/  LDL.LU R4, [R1+0x4a4] ;  /* 0x0004a40001047983 */ /* 0x000ee60000300800 */
[----:B---3--:R0:W-:Y:S04]  /*f740*/  STL [R1+0x13d8], R4 ;  /* 0x0013d80401007387 */ /* 0x0081e80000100800 */
[----:B0-----:R-:W3:Y:S04]  /*f750*/  LDL.LU R4, [R1+0x4b4] ;  /* 0x0004b40001047983 */ /* 0x001ee80000300800 */
[----:B---3--:R0:W-:Y:S04]  /*f760*/  STL [R1+0x13dc], R4 ;  /* 0x0013dc0401007387 */ /* 0x0081e80000100800 */
[----:B0-----:R-:W3:Y:S04]  /*f770*/  LDL.LU R4, [R1+0x5c] ;  /* 0x00005c0001047983 */ /* 0x001ee80000300800 */
[----:B--2---:R-:W-:Y:S04]  /*f780*/  STS.U16 [R2+0x180], R3 ;  /* 0x0001800302007388 */ /* 0x004fe80000000400 */
[----:B------:R-:W-:Y:S04]  /*f790*/  STS.U16 [R2+0x1000], R12 ;  /* 0x0010000c02007388 */ /* 0x000fe80000000400 */
[----:B----4-:R-:W-:Y:S04]  /*f7a0*/  STS.U16 [R2+0x1080], R13 ;  /* 0x0010800d02007388 */ /* 0x010fe80000000400 */
[----:B------:R-:W-:Y:S04]  /*f7b0*/  STS.U16 [R2+0x1100], R16 ;  /* 0x0011001002007388 */ /* 0x000fe80000000400 */
        /* <DEDUP_REMOVED lines=9> */
[----:B---3--:R0:W-:Y:S04]  /*f850*/  STL [R1+0x13e0], R4 ;  /* 0x0013e00401007387 */ /* 0x0081e80000100800 */
        /* <DEDUP_REMOVED lines=12> */
[----:B------:R-:W3:Y:S04]  /*f920*/  LDL.LU R6, [R1+0x314] ;  /* 0x0003140001067983 */ /* 0x000ee80000300800 */
[----:B------:R0:W-:Y:S01]  /*f930*/  STS.U16 [R2+0x4000], R8 ;  /* 0x0040000802007388 */ /* 0x0001e20000000400 */
[----:B------:R-:W3:Y:S03]  /*f940*/  LDL.LU R7, [R1+0x30c] ;  /* 0x00030c0001077983 */ /* 0x000ee60000300800 */
[----:B------:R1:W-:Y:S04]  /*f950*/  STS.U16 [R2+0x4080], R9 ;  /* 0x0040800902007388 */ /* 0x0003e80000000400 */
[----:B------:R1:W-:Y:S04]  /*f960*/  STS.U16 [R2+0x4100], R10 ;  /* 0x0041000a02007388 */ /* 0x0003e80000000400 */
[----:B------:R1:W-:Y:S04]  /*f970*/  STS.U16 [R2+0x4180], R11 ;  /* 0x0041800b02007388 */ /* 0x0003e80000000400 */
[----:B------:R1:W-:Y:S04]  /*f980*/  STS.U16 [R2+0x5000], R14 ;  /* 0x0050000e02007388 */ /* 0x0003e80000000400 */
[----:B------:R1:W-:Y:S04]  /*f990*/  STS.U16 [R2+0x5080], R19 ;  /* 0x0050801302007388 */ /* 0x0003e80000000400 */
[----:B0-----:R-:W3:Y:S01]  /*f9a0*/  LDL.LU R8, [R1+0x2a4] ;  /* 0x0002a40001087983 */ /* 0x001ee20000300800 */
[----:B-1----:R-:W3:Y:S02]  /*f9b0*/  LDL.LU R9, [R1+0x29c] ;  /* 0x00029c0001097983 */ /* 0x002ee40000300800 */
[----:B------:R-:W3:Y:S01]  /*f9c0*/  LDL.LU R10, [R1+0x294] ;  /* 0x00029400010a7983 */ /* 0x000ee20000300800 */
[----:B------:R-:W3:Y:S01]  /*f9d0*/  LDL.LU R11, [R1+0x28c] ;  /* 0x00028c00010b7983 */ /* 0x000ee20000300800 */
[----:B------:R-:W3:Y:S03]  /*f9e0*/  LDL.LU R14, [R1+0x224] ;  /* 0x00022400010e7983 */ /* 0x000ee60000300800 */
        /* <DEDUP_REMOVED lines=14> */
[----:B0-----:R-:W3:Y:S04]  /*fad0*/  LDL.LU R28, [R1+0x4c] ;  /* 0x00004c00011c7983 */ /* 0x001ee80000300800 */
[----:B--2---:R0:W-:Y:S04]  /*fae0*/  STS.U16 [R2+0x7100], R4 ;  /* 0x0071000402007388 */ /* 0x0041e80000000400 */
[----:B0-----:R-:W2:Y:S04]  /*faf0*/  LDL.LU R4, [R1+0x13e0] ;  /* 0x0013e00001047983 */ /* 0x001ea80000300800 */
[----:B------:R-:W-:Y:S04]  /*fb00*/  STS.U16 [R2+0x7000], R0 ;  /* 0x0070000002007388 */ /* 0x000fe80000000400 */
[----:B--2---:R0:W-:Y:S04]  /*fb10*/  STS.U16 [R2+0x7180], R4 ;  /* 0x0071800402007388 */ /* 0x0041e80000000400 */
[----:B0-----:R-:W2:Y:S01]  /*fb20*/  LDL.LU R4, [R1+0x13dc] ;  /* 0x0013dc0001047983 */ /* 0x001ea20000300800 */
[----:B------:R-:W-:-:S02]  /*fb30*/  LOP3.LUT R0, R2, 0x10, RZ, 0x3c, !PT ;  /* 0x0000001002007812 */ /* 0x000fc400078e3cff */
[----:B------:R-:W3:Y:S03]  /*fb40*/  LDL.LU R2, [R1+0x4ac] ;  /* 0x0004ac0001027983 */ /* 0x000ee60000300800 */
[----:B--2---:R0:W-:Y:S04]  /*fb50*/  STS.U16 [R0+0x200], R4 ;  /* 0x0002000400007388 */ /* 0x0041e80000000400 */
[----:B0-----:R-:W2:Y:S01]  /*fb60*/  LDL.LU R4, [R1+0x13d8] ;  /* 0x0013d80001047983 */ /* 0x001ea20000300800 */
[----:B---3--:R-:W-:Y:S03]  /*fb70*/  STS.U16 [R0+0x280], R2 ;  /* 0x0002800200007388 */ /* 0x008fe60000000400 */
[----:B--2---:R-:W-:Y:S01]  /*fb80*/  STS.U16 [R0+0x300], R4 ;  /* 0x0003000400007388 */ /* 0x004fe20000000400 */
[----:B------:R-:W-:Y:S02]  /*fb90*/  STS.U16 [R0+0x380], R3 ;  /* 0x0003800300007388 */ /* 0x000fe40000000400 */
[----:B----4-:R-:W-:Y:S02]  /*fba0*/  STS.U16 [R0+0x1200], R12 ;  /* 0x0012000c00007388 */ /* 0x010fe40000000400 */
[----:B------:R-:W-:Y:S01]  /*fbb0*/  STS.U16 [R0+0x1280], R13 ;  /* 0x0012800d00007388 */ /* 0x000fe20000000400 */
[----:B------:R-:W-:Y:S01]  /*fbc0*/  STS.U16 [R0+0x1300], R16 ;  /* 0x0013001000007388 */ /* 0x000fe20000000400 */
[----:B------:R-:W-:Y:S02]  /*fbd0*/  STS.U16 [R0+0x1380], R20 ;  /* 0x0013801400007388 */ /* 0x000fe40000000400 */
[----:B------:R-:W-:Y:S02]  /*fbe0*/  STS.U16 [R0+0x2200], R24 ;  /* 0x0022001800007388 */ /* 0x000fe40000000400 */
        /* <DEDUP_REMOVED lines=19> */
[----:B------:R0:W-:Y:S02]  /*fd20*/  STS.U16 [R0+0x7200], R28 ;  /* 0x0072001c00007388 */ /* 0x0001e40000000400 */
[----:B0-----:R-:W2:Y:S04]  /*fd30*/  LDL.LU R0, [R1+0x494] ;  /* 0x0004940001007983 */ /* 0x001ea80000300800 */
[----:B--2---:R0:W-:Y:S04]  /*fd40*/  STL [R1+0x13c8], R0 ;  /* 0x0013c80001007387 */ /* 0x0041e80000100800 */
[----:B0-----:R-:W2:Y:S04]  /*fd50*/  LDL.LU R0, [R1+0x24] ;  /* 0x0000240001007983 */ /* 0x001ea80000300800 */
[----:B--2---:R0:W-:Y:S04]  /*fd60*/  STL [R1+0x13d0], R0 ;  /* 0x0013d00001007387 */ /* 0x0041e80000100800 */
[----:B0-----:R-:W2:Y:S04]  /*fd70*/  LDL.LU R0, [R1+0x2c] ;  /* 0x00002c0001007983 */ /* 0x001ea80000300800 */
[----:B------:R-:W0:Y:S04]  /*fd80*/  S2R R2, SR_TID.X ;  /* 0x0000000000027919 */ /* 0x000e280000002100 */
[----:B--2---:R1:W-:Y:S04]  /*fd90*/  STL [R1+0x13d4], R0 ;  /* 0x0013d40001007387 */ /* 0x0043e80000100800 */
[----:B-1----:R-:W2:Y:S01]  /*fda0*/  LDL.LU R0, [R1+0x44] ;  /* 0x0000440001007983 */ /* 0x002ea20000300800 */
[----:B------:R-:W3:Y:S01]  /*fdb0*/  LDL.LU R28, [R1+0x490] ;  /* 0x00049000011c7983 */ /* 0x000ee20000300800 */
[----:B0-----:R-:W-:-:S05]  /*fdc0*/  LOP3.LUT R2, R2, 0x3f, RZ, 0xc0, !PT ;  /* 0x0000003f02027812 */ /* 0x001fca00078ec0ff */
[----:B------:R-:W-:-:S05]  /*fdd0*/  IMAD.SHL.U32 R2, R2, 0x2, RZ ;  /* 0x0000000202027824 */ /* 0x000fca00078e00ff */
[C---:B------:R-:W-:Y:S01]  /*fde0*/  LOP3.LUT R3, R2.reuse, 0x20, RZ, 0x3c, !PT ;  /* 0x0000002002037812 */ /* 0x040fe200078e3cff */
[----:B---3--:R0:W-:Y:S01]  /*fdf0*/  STL [R1+0x13cc], R28 ;  /* 0x0013cc1c01007387 */ /* 0x0081e20000100800 */
        /* <DEDUP_REMOVED lines=20> */
[----:B------:R-:W3:Y:S01]  /*ff40*/  LDL.LU R17, [R1+0x1dc] ;  /* 0x0001dc0001117983 */ /* 0x000ee20000300800 */
[----:B0-----:R-:W-:Y:S01]  /*ff50*/  LOP3.LUT R28, R2, 0x10, RZ, 0x3c, !PT ;  /* 0x00000010021c7812 */ /* 0x001fe200078e3cff */
[----:B------:R-:W3:Y:S01]  /*ff60*/  LDL.LU R18, [R1+0x98] ;  /* 0x0000980001127983 */ /* 0x000ee20000300800 */
[----:B------:R-:W3:Y:S01]  /*ff70*/  LDL.LU R21, [R1+0x94] ;  /* 0x0000940001157983 */ /* 0x000ee20000300800 */
[----:B------:R-:W3:Y:S02]  /*ff80*/  LDL.LU R22, [R1+0x90] ;  /* 0x0000900001167983 */ /* 0x000ee40000300800 */
[----:B------:R-:W3:Y:S02]  /*ff90*/  LDL.LU R23, [R1+0x8c] ;  /* 0x00008c0001177983 */ /* 0x000ee40000300800 */
[----:B------:R-:W3:Y:S01]  /*ffa0*/  LDL.LU R2, [R1+0x48c] ;  /* 0x00048c0001027983 */ /* 0x000ee20000300800 */
[----:B--2---:R0:W-:Y:S04]  /*ffb0*/  STS.U16 [R28+0x7280], R0 ;  /* 0x007280001c007388 */ /* 0x0041e80000000400 */
[----:B0-----:R-:W2:Y:S04]  /*ffc0*/  LDL.LU R0, [R1+0x13d4] ;  /* 0x0013d40001007983 */ /* 0x001ea80000300800 */
[----:B--2---:R0:W-:Y:S04]  /*ffd0*/  STS.U16 [R28+0x7300], R0 ;  /* 0x007300001c007388 */ /* 0x0041e80000000400 */
[----:B0-----:R-:W2:Y:S04]  /*ffe0*/  LDL.LU R0, [R1+0x13d0] ;  /* 0x0013d00001007983 */ /* 0x001ea80000300800 */
[----:B--2---:R0:W-:Y:S04]  /*fff0*/  STS.U16 [R28+0x7380], R0 ;  /* 0x007380001c007388 */ /* 0x0041e80000000400 */
[----:B0-----:R-:W2:Y:S01]  /*10000*/  LDL.LU R28, [R1+0x13cc] ;  /* 0x0013cc00011c7983 */ /* 0x001ea20000300800 */
[----:B------:R-:W2:Y:S03]  /*10010*/  LDL.LU R0, [R1+0x13c8] ;  /* 0x0013c80001007983 */ /* 0x000ea60000300800 */
[----:B--2---:R0:W-:Y:S01]  /*10020*/  STS.U16 [R3+0x400], R0 ;  /* 0x0004000003007388 */ /* 0x0041e20000000400 */
[----:B------:R1:W-:Y:S02]  /*10030*/  STS.U16 [R3+0x480], R28 ;  /* 0x0004801c03007388 */ /* 0x0003e40000000400 */
[----:B---3--:R-:W-:Y:S02]  /*10040*/  STS.U16 [R3+0x500], R2 ;  /* 0x0005000203007388 */ /* 0x008fe40000000400 */
[----:B------:R-:W-:Y:S01]  /*10050*/  STS.U16 [R3+0x580], R4 ;  /* 0x0005800403007388 */ /* 0x000fe20000000400 */
[----:B----4-:R-:W-:Y:S01]  /*10060*/  STS.U16 [R3+0x1400], R12 ;  /* 0x0014000c03007388 */ /* 0x010fe20000000400 */
        /* <DEDUP_REMOVED lines=20> */
[----:B------:R-:W-:Y:S03]  /*101b0*/  STS.U16 [R3+0x6480], R21 ;  /* 0x0064801503007388 */ /* 0x000fe60000000400 */
[----:B0-----:R-:W2:Y:S01]  /*101c0*/  LDL.LU R0, [R1+0x13c4] ;  /* 0x0013c40001007983 */ /* 0x001ea20000300800 */
[----:B------:R-:W-:Y:S02]  /*101d0*/  STS.U16 [R3+0x6500], R22 ;  /* 0x0065001603007388 */ /* 0x000fe40000000400 */
[----:B-1----:R-:W3:Y:S02]  /*101e0*/  LDL.LU R28, [R1+0x13c0] ;  /* 0x0013c000011c7983 */ /* 0x002ee40000300800 */
[----:B------:R0:W-:Y:S02]  /*101f0*/  STS.U16 [R3+0x6580], R23 ;  /* 0x0065801703007388 */ /* 0x0001e40000000400 */
[----:B0-----:R-:W4:Y:S01]  /*10200*/  LDL.LU R23, [R1+0x4] ;  /* 0x0000040001177983 */ /* 0x001f220000300800 */
[----:B------:R-:W4:Y:S03]  /*10210*/  LDL.LU R15, [R1+0x484] ;  /* 0x00048400010f7983 */ /* 0x000f260000300800 */
[----:B------:R-:W0:Y:S02]  /*10220*/  S2R R2, SR_TID.X ;  /* 0x0000000000027919 */ /* 0x000e240000002100 */
[----:B0-----:R-:W-:-:S05]  /*10230*/  LOP3.LUT R2, R2, 0x3f, RZ, 0xc0, !PT ;  /* 0x0000003f02027812 */ /* 0x001fca00078ec0ff */
[----:B------:R-:W-:Y:S01]  /*10240*/  IMAD.SHL.U32 R2, R2, 0x2, RZ ;  /* 0x0000000202027824 */ /* 0x000fe200078e00ff */
[----:B---3--:R-:W-:Y:S01]  /*10250*/  STS.U16 [R3+0x7400], R28 ;  /* 0x0074001c03007388 */ /* 0x008fe20000000400 */
[----:B--2---:R0:W-:Y:S03]  /*10260*/  STS.U16 [R3+0x7480], R0 ;  /* 0x0074800003007388 */ /* 0x0041e60000000400 */
[----:B----4-:R1:W-:Y:S01]  /*10270*/  STL [R1+0x13b8], R15 ;  /* 0x0013b80f01007387 */ /* 0x0103e20000100800 */
[----:B------:R-:W2:Y:S02]  /*10280*/  LDL.LU R17, [R1+0x480] ;  /* 0x0004800001117983 */ /* 0x000ea40000300800 */
[----:B------:R-:W3:Y:S02]  /*10290*/  LDL.LU R18, [R1+0x47c] ;  /* 0x00047c0001127983 */ /* 0x000ee40000300800 */
[----:B------:R-:W4:Y:S01]  /*102a0*/  LDL.LU R21, [R1+0x478] ;  /* 0x0004780001157983 */ /* 0x000f220000300800 */
[----:B------:R-:W2:Y:S01]  /*102b0*/  LDL.LU R4, [R1+0x3fc] ;  /* 0x0003fc0001047983 */ /* 0x000ea20000300800 */
[----:B0-----:R-:W2:Y:S02]  /*102c0*/  LDL.LU R3, [R1+0x3f8] ;  /* 0x0003f80001037983 */ /* 0x001ea40000300800 */
[----:B------:R-:W2:Y:S02]  /*102d0*/  LDL.LU R12, [R1+0x374] ;  /* 0x00037400010c7983 */ /* 0x000ea40000300800 */
[----:B------:R-:W2:Y:S01]  /*102e0*/  LDL.LU R13, [R1+0x370] ;  /* 0x00037000010d7983 */ /* 0x000ea20000300800 */
[----:B------:R-:W2:Y:S01]  /*102f0*/  LDL.LU R16, [R1+0x36c] ;  /* 0x00036c0001107983 */ /* 0x000ea20000300800 */
[----:B------:R-:W2:Y:S02]  /*10300*/  LDL.LU R20, [R1+0x368] ;  /* 0x0003680001147983 */ /* 0x000ea40000300800 */
        /* <DEDUP_REMOVED lines=11> */
[----:B------:R-:W2:Y:S01]  /*103c0*/  LDL.LU R11, [R1+0xec] ;  /* 0x0000ec00010b7983 */ /* 0x000ea20000300800 */
[C---:B-1----:R-:W-:Y:S01]  /*103d0*/  LOP3.LUT R15, R2.reuse, 0x20, RZ, 0x3c, !PT ;  /* 0x00000020020f7812 */ /* 0x042fe200078e3cff */
[----:B------:R-:W2:Y:S01]  /*103e0*/  LDL.LU R14, [R1+0x88] ;  /* 0x00008800010e7983 */ /* 0x000ea20000300800 */
[----:B------:R-:W2:Y:S01]  /*103f0*/  LDL.LU R19, [R1+0x84] ;  /* 0x0000840001137983 */ /* 0x000ea20000300800 */
[----:B------:R-:W2:Y:S02]  /*10400*/  LDL.LU R22, [R1+0x80] ;  /* 0x0000800001167983 */ /* 0x000ea40000300800 */
[----:B------:R-:W2:Y:S01]  /*10410*/  LDL.LU R28, [R1+0x7c] ;  /* 0x00007c00011c7983 */ /* 0x000ea20000300800 */
[----:B------:R-:W-:Y:S01]  /*10420*/  LOP3.LUT R0, R2, 0x30, RZ, 0x3c, !PT ;  /* 0x0000003002007812 */ /* 0x000fe200078e3cff */
[----:B------:R0:W-:Y:S04]  /*10430*/  STS.U16 [R15+0x7500], R23 ;  /* 0x007500170f007388 */ /* 0x0001e80000000400 */
[----:B------:R-:W2:Y:S04]  /*10440*/  LDL.LU R2, [R1+0x404] ;  /* 0x0004040001027983 */ /* 0x000ea80000300800 */
[----:B0-----:R-:W2:Y:S04]  /*10450*/  LDL.LU R23, [R1+0x13bc] ;  /* 0x0013bc0001177983 */ /* 0x001ea80000300800 */
[----:B--2---:R0:W-:Y:S04]  /*10460*/  STS.U16 [R15+0x7580], R23 ;  /* 0x007580170f007388 */ /* 0x0041e80000000400 */
[----:B0-----:R-:W2:Y:S01]  /*10470*/  LDL.LU R15, [R1+0x13b8] ;  /* 0x0013b800010f7983 */ /* 0x001ea20000300800 */
[----:B------:R0:W-:Y:S03]  /*10480*/  STL [R1+0x1398], R23 ;  /* 0x0013981701007387 */ /* 0x0001e60000100800 */
[----:B0-----:R-:W4:Y:S04]  /*10490*/  LDL.LU R23, [R1+0x400] ;  /* 0x0004000001177983 */ /* 0x001f280000300800 */
[----:B--2---:R0:W-:Y:S01]  /*104a0*/  STS.U16 [R0+0x600], R15 ;  /* 0x0006000f00007388 */ /* 0x0041e20000000400 */
[----:B------:R1:W-:Y:S02]  /*104b0*/  STS.U16 [R0+0x680], R17 ;  /* 0x0006801100007388 */ /* 0x0003e40000000400 */
[----:B---3--:R2:W-:Y:S02]  /*104c0*/  STS.U16 [R0+0x700], R18 ;  /* 0x0007001200007388 */ /* 0x0085e40000000400 */
[----:B----4-:R3:W-:Y:S01]  /*104d0*/  STS.U16 [R0+0x780], R21 ;  /* 0x0007801500007388 */ /* 0x0107e20000000400 */
[----:B------:R-:W-:Y:S04]  /*104e0*/  STS.U16 [R0+0x1600], R2 ;  /* 0x0016000200007388 */ /* 0x000fe80000000400 */
[----:B0-----:R-:W2:Y:S01]  /*104f0*/  LDL.LU R15, [R1+0x13b4] ;  /* 0x0013b400010f7983 */ /* 0x001ea20000300800 */
[----:B-1----:R-:W2:Y:S02]  /*10500*/  LDL.LU R17, [R1+0x13b0] ;  /* 0x0013b00001117983 */ /* 0x002ea40000300800 */
[----:B--2---:R-:W2:Y:S01]  /*10510*/  LDL.LU R18, [R1+0x13ac] ;  /* 0x0013ac0001127983 */ /* 0x004ea20000300800 */
[----:B---3--:R-:W3:Y:S04]  /*10520*/  LDL.LU R21, [R1+0x13a8] ;  /* 0x0013a80001157983 */ /* 0x008ee80000300800 */
[----:B------:R0:W-:Y:S04]  /*10530*/  STS.U16 [R0+0x1680], R23 ;  /* 0x0016801700007388 */ /* 0x0001e80000000400 */
[----:B0-----:R-:W2:Y:S04]  /*10540*/  LDL.LU R23, [R1+0x46c] ;  /* 0x00046c0001177983 */ /* 0x001ea80000300800 */
[----:B--2---:R0:W-:Y:S04]  /*10550*/  STL [R1+0x139c], R23 ;  /* 0x00139c1701007387 */ /* 0x0041e80000100800 */
[----:B0-----:R-:W2:Y:S04]  /*10560*/  LDL.LU R23, [R1+0x470] ;  /* 0x0004700001177983 */ /* 0x001ea80000300800 */
[----:B------:R-:W0:Y:S01]  /*10570*/  S2R R2, SR_TID.X ;  /* 0x0000000000027919 */ /* 0x000e220000002100 */
[----:B------:R-:W-:Y:S02]  /*10580*/  STS.U16 [R0+0x1700], R4 ;  /* 0x0017000400007388 */ /* 0x000fe40000000400 */
[----:B------:R-:W-:Y:S02]  /*10590*/  STS.U16 [R0+0x1780], R3 ;  /* 0x0017800300007388 */ /* 0x000fe40000000400 */
[----:B------:R-:W-:Y:S01]  /*105a0*/  STS.U16 [R0+0x2600], R12 ;  /* 0x0026000c00007388 */ /* 0x000fe20000000400 */
[----:B------:R-:W-:Y:S01]  /*105b0*/  STS.U16 [R0+0x2680], R13 ;  /* 0x0026800d00007388 */ /* 0x000fe20000000400 */
[----:B------:R-:W-:Y:S02]  /*105c0*/  STS.U16 [R0+0x2700], R16 ;  /* 0x0027001000007388 */ /* 0x000fe40000000400 */
[----:B------:R-:W-:Y:S02]  /*105d0*/  STS.U16 [R0+0x2780], R20 ;  /* 0x0027801400007388 */ /* 0x000fe40000000400 */
[----:B------:R-:W-:Y:S01]  /*105e0*/  STS.U16 [R0+0x3600], R24 ;  /* 0x0036001800007388 */ /* 0x000fe20000000400 */
[----:B--2---:R1:W-:Y:S04]  /*105f0*/  STL [R1+0x13a0], R23 ;  /* 0x0013a01701007387 */ /* 0x0043e80000100800 */
[----:B-1----:R-:W2:Y:S04]  /*10600*/  LDL.LU R23, [R1+0x474] ;  /* 0x0004740001177983 */ /* 0x002ea80000300800 */
        /* <DEDUP_REMOVED lines=8> */
[----:B------:R1:W-:Y:S01]  /*10690*/  STS.U16 [R0+0x5680], R9 ;  /* 0x0056800900007388 */ /* 0x0003e20000000400 */
[----:B------:R1:W-:Y:S02]  /*106a0*/  STS.U16 [R0+0x5700], R10 ;  /* 0x0057000a00007388 */ /* 0x0003e40000000400 */
[----:B------:R1:W-:Y:S02]  /*106b0*/  STS.U16 [R0+0x5780], R11 ;  /* 0x0057800b00007388 */ /* 0x0003e40000000400 */
[----:B------:R1:W-:Y:S01]  /*106c0*/  STS.U16 [R0+0x6600], R14 ;  /* 0x0066000e00007388 */ /* 0x0003e20000000400 */
[----:B------:R-:W-:Y:S01]  /*106d0*/  STS.U16 [R0+0x6680], R19 ;  /* 0x0066801300007388 */ /* 0x000fe20000000400 */
[----:B------:R-:W-:Y:S01]  /*106e0*/  STS.U16 [R0+0x6700], R22 ;  /* 0x0067001600007388 */ /* 0x000fe20000000400 */
[----:B0-----:R-:W-:Y:S01]  /*106f0*/  LOP3.LUT R2, R2, 0x3f, RZ, 0xc0, !PT ;  /* 0x0000003f02027812 */ /* 0x001fe200078ec0ff */
[----:B------:R0:W-:Y:S04]  /*10700*/  STS.U16 [R0+0x6780], R28 ;  /* 0x0067801c00007388 */ /* 0x0001e80000000400 */
[----:B------:R-:W-:-:S05]  /*10710*/  IMAD.SHL.U32 R2, R2, 0x2, RZ ;  /* 0x0000000202027824 */ /* 0x000fca00078e00ff */
[C---:B------:R-:W-:Y:S01]  /*10720*/  LOP3.LUT R3, R2.reuse, 0x40, RZ, 0x3c, !PT ;  /* 0x0000004002037812 */ /* 0x040fe200078e3cff */
[----:B--2---:R2:W-:Y:S01]  /*10730*/  STL [R1+0x13a4], R23 ;  /* 0x0013a41701007387 */ /* 0x0045e20000100800 */
[----:B------:R-:W4:Y:S02]  /*10740*/  LDL.LU R4, [R1+0x468] ;  /* 0x0004680001047983 */ /* 0x000f240000300800 */
[----:B-1----:R-:W4:Y:S02]  /*10750*/  LDL.LU R9, [R1+0x3f4] ;  /* 0x0003f40001097983 */ /* 0x002f240000300800 */
[----:B------:R-:W4:Y:S01]  /*10760*/  LDL.LU R10, [R1+0x3f0] ;  /* 0x0003f000010a7983 */ /* 0x000f220000300800 */
[----:B------:R-:W4:Y:S01]  /*10770*/  LDL.LU R11, [R1+0x3ec] ;  /* 0x0003ec00010b7983 */ /* 0x000f220000300800 */
[----:B------:R-:W4:Y:S02]  /*10780*/  LDL.LU R14, [R1+0x3e8] ;  /* 0x0003e800010e7983 */ /* 0x000f240000300800 */
[----:B0-----:R-:W4:Y:S02]  /*10790*/  LDL.LU R28, [R1+0x364] ;  /* 0x00036400011c7983 */ /* 0x001f240000300800 */
[----:B------:R-:W4:Y:S01]  /*107a0*/  LDL.LU R12, [R1+0x358] ;  /* 0x00035800010c7983 */ /* 0x000f220000300800 */
[----:B------:R-:W4:Y:S01]  /*107b0*/  LDL.LU R13, [R1+0x2e4] ;  /* 0x0002e400010d7983 */ /* 0x000f220000300800 */
[----:B------:R-:W4:Y:S02]  /*107c0*/  LDL.LU R16, [R1+0x2e0] ;  /* 0x0002e00001107983 */ /* 0x000f240000300800 */
[----:B------:R-:W4:Y:S02]  /*107d0*/  LDL.LU R20, [R1+0x2dc] ;  /* 0x0002dc0001147983 */ /* 0x000f240000300800 */
[----:B------:R-:W4:Y:S01]  /*107e0*/  LDL.LU R24, [R1+0x2d8] ;  /* 0x0002d80001187983 */ /* 0x000f220000300800 */
[----:B------:R-:W4:Y:S01]  /*107f0*/  LDL.LU R22, [R1+0x264] ;  /* 0x0002640001167983 */ /* 0x000f220000300800 */
[----:B------:R-:W4:Y:S02]  /*10800*/  LDL.LU R25, [R1+0x260] ;  /* 0x0002600001197983 */ /* 0x000f240000300800 */
[----:B------:R-:W4:Y:S02]  /*10810*/  LDL.LU R26, [R1+0x25c] ;  /* 0x00025c00011a7983 */ /* 0x000f240000300800 */
[----:B------:R-:W4:Y:S01]  /*10820*/  LDL.LU R0, [R1+0x258] ;  /* 0x0002580001007983 */ /* 0x000f220000300800 */
[----:B--2---:R-:W-:Y:S01]  /*10830*/  LOP3.LUT R23, R2, 0x30, RZ, 0x3c, !PT ;  /* 0x0000003002177812 */ /* 0x004fe200078e3cff */
[----:B------:R-:W2:Y:S01]  /*10840*/  LDL.LU R27, [R1+0xe8] ;  /* 0x0000e800011b7983 */ /* 0x000ea20000300800 */
[----:B------:R-:W2:Y:S02]  /*10850*/  LDL.LU R29, [R1+0xe4] ;  /* 0x0000e400011d7983 */ /* 0x000ea40000300800 */
[----:B------:R-:W2:Y:S02]  /*10860*/  LDL.LU R5, [R1+0xe0] ;  /* 0x0000e00001057983 */ /* 0x000ea40000300800 */
[----:B------:R-:W2:Y:S01]  /*10870*/  LDL.LU R6, [R1+0xdc] ;  /* 0x0000dc0001067983 */ /* 0x000ea20000300800 */
[----:B------:R-:W2:Y:S04]  /*10880*/  LDL.LU R7, [R1+0x78] ;  /* 0x0000780001077983 */ /* 0x000ea80000300800 */
[----:B---3--:R-:W-:Y:S01]  /*10890*/  STS.U16 [R23+0x7600], R21 ;  /* 0x0076001517007388 */ /* 0x008fe20000000400 */
[----:B------:R-:W4:Y:S02]  /*108a0*/  LDL.LU R8, [R1+0x74] ;  /* 0x0000740001087983 */ /* 0x000f240000300800 */
[----:B------:R-:W-:Y:S02]  /*108b0*/  STS.U16 [R23+0x7680], R18 ;  /* 0x0076801217007388 */ /* 0x000fe40000000400 */
[----:B------:R-:W2:Y:S01]  /*108c0*/  LDL.LU R19, [R1+0x70] ;  /* 0x0000700001137983 */ /* 0x000ea20000300800 */
[----:B------:R-:W-:Y:S04]  /*108d0*/  STS.U16 [R23+0x7700], R17 ;  /* 0x0077001117007388 */ /* 0x000fe80000000400 */
[----:B------:R-:W2:Y:S01]  /*108e0*/  LDL.LU R2, [R1+0x360] ;  /* 0x0003600001027983 */ /* 0x000ea20000300800 */
[----:B------:R0:W-:Y:S03]  /*108f0*/  STS.U16 [R23+0x7780], R15 ;  /* 0x0077800f17007388 */ /* 0x0001e60000000400 */
[----:B0-----:R-:W2:Y:S01]  /*10900*/  LDL.LU R23, [R1+0x13a4] ;  /* 0x0013a40001177983 */ /* 0x001ea20000300800 */
[----:B------:R-:W4:Y:S03]  /*10910*/  LDL.LU R15, [R1+0x35c] ;  /* 0x00035c00010f7983 */ /* 0x000f260000300800 */
[----:B--2---:R0:W-:Y:S04]  /*10920*/  STS.U16 [R3+0x800], R23 ;  /* 0x0008001703007388 */ /* 0x0041e80000000400 */
[----:B0-----:R-:W2:Y:S04]  /*10930*/  LDL.LU R23, [R1+0x13a0] ;  /* 0x0013a00001177983 */ /* 0x001ea80000300800 */
[----:B--2---:R0:W-:Y:S04]  /*10940*/  STS.U16 [R3+0x880], R23 ;  /* 0x0008801703007388 */ /* 0x0041e80000000400 */
[----:B0-----:R-:W2:Y:S04]  /*10950*/  LDL.LU R23, [R1+0x139c] ;  /* 0x00139c0001177983 */ /* 0x001ea80000300800 */
[----:B--2---:R0:W-:Y:S01]  /*10960*/  STS.U16 [R3+0x900], R23 ;  /* 0x0009001703007388 */ /* 0x0041e20000000400 */
[----:B----4-:R1:W-:Y:S02]  /*10970*/  STS.U16 [R3+0x980], R4 ;  /* 0x0009800403007388 */ /* 0x0103e40000000400 */
[----:B------:R2:W-:Y:S02]  /*10980*/  STS.U16 [R3+0x1800], R9 ;  /* 0x0018000903007388 */ /* 0x0005e40000000400 */
[----:B------:R4:W-:Y:S01]  /*10990*/  STS.U16 [R3+0x1880], R10 ;  /* 0x0018800a03007388 */ /* 0x0009e20000000400 */
[----:B------:R4:W-:Y:S01]  /*109a0*/  STS.U16 [R3+0x1900], R11 ;  /* 0x0019000b03007388 */ /* 0x0009e20000000400 */
[----:B------:R4:W-:Y:S03]  /*109b0*/  STS.U16 [R3+0x1980], R14 ;  /* 0x0019800e03007388 */ /* 0x0009e60000000400 */
[----:B0-----:R-:W3:Y:S01]  /*109c0*/  LDL.LU R23, [R1+0x1398] ;  /* 0x0013980001177983 */ /* 0x001ee20000300800 */
[----:B-1----:R-:W3:Y:S02]  /*109d0*/  LDL.LU R4, [R1+0x1394] ;  /* 0x0013940001047983 */ /* 0x002ee40000300800 */
[----:B--2---:R-:W2:Y:S02]  /*109e0*/  LDL.LU R9, [R1+0x1390] ;  /* 0x0013900001097983 */ /* 0x004ea40000300800 */
[----:B----4-:R-:W4:Y:S01]  /*109f0*/  LDL.LU R10, [R1+0x138c] ;  /* 0x00138c00010a7983 */ /* 0x010f220000300800 */
[----:B------:R-:W2:Y:S01]  /*10a00*/  LDL.LU R11, [R1+0x1388] ;  /* 0x00138800010b7983 */ /* 0x000ea20000300800 */
[----:B------:R-:W2:Y:S03]  /*10a10*/  LDL.LU R14, [R1+0x1384] ;  /* 0x00138400010e7983 */ /* 0x000ea60000300800 */
[----:B------:R0:W-:Y:S01]  /*10a20*/  STS.U16 [R3+0x2800], R28 ;  /* 0x0028001c03007388 */ /* 0x0001e20000000400 */
[----:B------:R-:W-:Y:S02]  /*10a30*/  STS.U16 [R3+0x2880], R2 ;  /* 0x0028800203007388 */ /* 0x000fe40000000400 */
[----:B------:R-:W-:Y:S02]  /*10a40*/  STS.U16 [R3+0x2900], R15 ;  /* 0x0029000f03007388 */ /* 0x000fe40000000400 */
[----:B------:R-:W-:Y:S01]  /*10a50*/  STS.U16 [R3+0x2980], R12 ;  /* 0x0029800c03007388 */ /* 0x000fe20000000400 */
[----:B0-----:R-:W2:Y:S04]  /*10a60*/  LDL.LU R28, [R1+0x1380] ;  /* 0x00138000011c7983 */ /* 0x001ea80000300800 */
[----:B------:R-:W-:Y:S01]  /*10a70*/  STS.U16 [R3+0x3800], R13 ;  /* 0x0038000d03007388 */ /* 0x000fe20000000400 */
[----:B------:R-:W-:Y:S02]  /*10a80*/  STS.U16 [R3+0x3880], R16 ;  /* 0x0038801003007388 */ /* 0x000fe40000000400 */
[----:B------:R-:W-:Y:S02]  /*10a90*/  STS.U16 [R3+0x3900], R20 ;  /* 0x0039001403007388 */ /* 0x000fe40000000400 */
[----:B------:R-:W-:Y:S01]  /*10aa0*/  STS.U16 [R3+0x3980], R24 ;  /* 0x0039801803007388 */ /* 0x000fe20000000400 */
[----:B------:R0:W-:Y:S01]  /*10ab0*/  STS.U16 [R3+0x4800], R22 ;  /* 0x0048001603007388 */ /* 0x0001e20000000400 */
[----:B------:R-:W-:Y:S02]  /*10ac0*/  STS.U16 [R3+0x4880], R25 ;  /* 0x0048801903007388 */ /* 0x000fe40000000400 */
[----:B------:R-:W-:Y:S02]  /*10ad0*/  STS.U16 [R3+0x4900], R26 ;  /* 0x0049001a03007388 */ /* 0x000fe40000000400 */
[----:B------:R1:W-:Y:S01]  /*10ae0*/  STS.U16 [R3+0x4980], R0 ;  /* 0x0049800003007388 */ /* 0x0003e20000000400 */
[----:B0-----:R-:W3:Y:S01]  /*10af0*/  LDL.LU R22, [R1+0x464] ;  /* 0x0004640001167983 */ /* 0x001ee20000300800 */
[----:B-1----:R-:W3:Y:S03]  /*10b00*/  LDL.LU R0, [R1+0x460] ;  /* 0x0004600001007983 */ /* 0x002ee60000300800 */
[----:B------:R-:W0:Y:S01]  /*10b10*/  S2R R2, SR_TID.X ;  /* 0x0000000000027919 */ /* 0x000e220000002100 */
[----:B------:R-:W3:Y:S03]  /*10b20*/  LDL.LU R25, [R1+0x45c] ;  /* 0x00045c0001197983 */ /* 0x000ee60000300800 */
[----:B------:R1:W-:Y:S01]  /*10b30*/  STS.U16 [R3+0x5800], R27 ;  /* 0x0058001b03007388 */ /* 0x0003e20000000400 */
[----:B------:R-:W3:Y:S02]  /*10b40*/  LDL.LU R26, [R1+0x458] ;  /* 0x00045800011a7983 */ /* 0x000ee40000300800 */
[----:B------:R1:W-:Y:S02]  /*10b50*/  STS.U16 [R3+0x5880], R29 ;  /* 0x0058801d03007388 */ /* 0x0003e40000000400 */
[----:B------:R1:W-:Y:S01]  /*10b60*/  STS.U16 [R3+0x5900], R5 ;  /* 0x0059000503007388 */ /* 0x0003e20000000400 */
[----:B------:R1:W-:Y:S01]  /*10b70*/  STS.U16 [R3+0x5980], R6 ;  /* 0x0059800603007388 */ /* 0x0003e20000000400 */
[----:B------:R-:W-:Y:S03]  /*10b80*/  STS.U16 [R3+0x6800], R7 ;  /* 0x0068000703007388 */ /* 0x000fe60000000400 */
[----:B-1----:R-:W3:Y:S01]  /*10b90*/  LDL.LU R27, [R1+0x3e4] ;  /* 0x0003e400011b7983 */ /* 0x002ee20000300800 */
[----:B------:R-:W3:Y:S02]  /*10ba0*/  LDL.LU R29, [R1+0x3e0] ;  /* 0x0003e000011d7983 */ /* 0x000ee40000300800 */
[----:B------:R-:W3:Y:S01]  /*10bb0*/  LDL.LU R5, [R1+0x3dc] ;  /* 0x0003dc0001057983 */ /* 0x000ee20000300800 */
[----:B------:R-:W3:Y:S01]  /*10bc0*/  LDL.LU R6, [R1+0x3d8] ;  /* 0x0003d80001067983 */ /* 0x000ee20000300800 */
[----:B------:R-:W3:Y:S02]  /*10bd0*/  LDL.LU R15, [R1+0x34c] ;  /* 0x00034c00010f7983 */ /* 0x000ee40000300800 */
[----:B------:R-:W-:Y:S02]  /*10be0*/  STS.U16 [R3+0x6880], R8 ;  /* 0x0068800803007388 */ /* 0x000fe40000000400 */
[----:B------:R-:W3:Y:S01]  /*10bf0*/  LDL.LU R12, [R1+0x348] ;  /* 0x00034800010c7983 */ /* 0x000ee20000300800 */
[----:B------:R-:W-:Y:S04]  /*10c00*/  STS.U16 [R3+0x6900], R19 ;  /* 0x0069001303007388 */ /* 0x000fe80000000400 */
[----:B------:R-:W3:Y:S01]  /*10c10*/  LDL.LU R13, [R1+0x2d4] ;  /* 0x0002d400010d7983 */ /* 0x000ee20000300800 */
[----:B------:R-:W3:Y:S02]  /*10c20*/  LDL.LU R16, [R1+0x2d0] ;  /* 0x0002d00001107983 */ /* 0x000ee40000300800 */
[----:B------:R-:W3:Y:S01]  /*10c30*/  LDL.LU R20, [R1+0x2cc] ;  /* 0x0002cc0001147983 */ /* 0x000ee20000300800 */
[----:B0-----:R-:W-:-:S05]  /*10c40*/  LOP3.LUT R2, R2, 0x3f, RZ, 0xc0, !PT ;  /* 0x0000003f02027812 */ /* 0x001fca00078ec0ff */
[----:B------:R-:W-:Y:S01]  /*10c50*/  IMAD.SHL.U32 R2, R2, 0x2, RZ ;  /* 0x0000000202027824 */ /* 0x000fe200078e00ff */
[----:B--2---:R-:W-:Y:S01]  /*10c60*/  STS.U16 [R3+0x6980], R28 ;  /* 0x0069801c03007388 */ /* 0x004fe20000000400 */
[----:B------:R0:W-:Y:S02]  /*10c70*/  STS.U16 [R3+0x7800], R14 ;  /* 0x0078000e03007388 */ /* 0x0001e40000000400 */
[----:B------:R1:W-:Y:S01]  /*10c80*/  STS.U16 [R3+0x7880], R11 ;  /* 0x0078800b03007388 */ /* 0x0003e20000000400 */
[----:B0-----:R-:W2:Y:S01]  /*10c90*/  LDL.LU R14, [R1+0x350] ;  /* 0x00035000010e7983 */ /* 0x001ea20000300800 */
[----:B-1----:R-:W2:Y:S01]  /*10ca0*/  LDL.LU R11, [R1+0x354] ;  /* 0x00035400010b7983 */ /* 0x002ea20000300800 */
[----:B------:R-:W-:Y:S01]  /*10cb0*/  LOP3.LUT R28, R2, 0x50, RZ, 0x3c, !PT ;  /* 0x00000050021c7812 */ /* 0x000fe200078e3cff */
[----:B------:R-:W2:Y:S01]  /*10cc0*/  LDL.LU R7, [R1+0x2c8] ;  /* 0x0002c80001077983 */ /* 0x000ea20000300800 */
[----:B----4-:R-:W-:Y:S04]  /*10cd0*/  STS.U16 [R3+0x7900], R10 ;  /* 0x0079000a03007388 */ /* 0x010fe80000000400 */
[----:B------:R-:W4:Y:S01]  /*10ce0*/  LDL.LU R8, [R1+0x254] ;  /* 0x0002540001087983 */ /* 0x000f220000300800 */
[----:B------:R-:W-:Y:S02]  /*10cf0*/  STS.U16 [R3+0x7980], R9 ;  /* 0x0079800903007388 */ /* 0x000fe40000000400 */
[----:B------:R-:W4:Y:S02]  /*10d00*/  LDL.LU R24, [R1+0x250] ;  /* 0x0002500001187983 */ /* 0x000f240000300800 */
[----:B---3--:R0:W-:Y:S01]  /*10d10*/  STS.U16 [R28+0xa00], R22 ;  /* 0x000a00161c007388 */ /* 0x0081e20000000400 */
[----:B------:R-:W4:Y:S04]  /*10d20*/  LDL.LU R19, [R1+0x24c] ;  /* 0x00024c0001137983 */ /* 0x000f280000300800 */
[----:B------:R1:W-:Y:S04]  /*10d30*/  STS.U16 [R28+0xa80], R0 ;  /* 0x000a80001c007388 */ /* 0x0003e80000000400 */
[----:B0-----:R-:W4:Y:S01]  /*10d40*/  LDL.LU R22, [R1+0x248] ;  /* 0x0002480001167983 */ /* 0x001f220000300800 */
[----:B-1----:R-:W4:Y:S02]  /*10d50*/  LDL.LU R0, [R1+0xd8] ;  /* 0x0000d80001007983 */ /* 0x002f240000300800 */
[----:B------:R-:W4:Y:S02]  /*10d60*/  LDL.LU R2, [R1+0xd4] ;  /* 0x0000d40001027983 */ /* 0x000f240000300800 */
[----:B------:R-:W4:Y:S01]  /*10d70*/  LDL.LU R9, [R1+0xd0] ;  /* 0x0000d00001097983 */ /* 0x000f220000300800 */
[----:B------:R-:W4:Y:S04]  /*10d80*/  LDL.LU R10, [R1+0xcc] ;  /* 0x0000cc00010a7983 */ /* 0x000f280000300800 */
[----:B------:R0:W-:Y:S01]  /*10d90*/  STS.U16 [R28+0xb00], R25 ;  /* 0x000b00191c007388 */ /* 0x0001e20000000400 */
[----:B------:R-:W4:Y:S02]  /*10da0*/  LDL.LU R3, [R1+0x54] ;  /* 0x0000540001037983 */ /* 0x000f240000300800 */
[----:B------:R1:W-:Y:S02]  /*10db0*/  STS.U16 [R28+0xb80], R26 ;  /* 0x000b801a1c007388 */ /* 0x0003e40000000400 */
[----:B------:R1:W-:Y:S01]  /*10dc0*/  STS.U16 [R28+0x1a00], R27 ;  /* 0x001a001b1c007388 */ /* 0x0003e20000000400 */
[----:B------:R1:W-:Y:S01]  /*10dd0*/  STS.U16 [R28+0x1a80], R29 ;  /* 0x001a801d1c007388 */ /* 0x0003e20000000400 */
[----:B------:R1:W-:Y:S02]  /*10de0*/  STS.U16 [R28+0x1b00], R5 ;  /* 0x001b00051c007388 */ /* 0x0003e40000000400 */
[----:B------:R1:W-:Y:S01]  /*10df0*/  STS.U16 [R28+0x1b80], R6 ;  /* 0x001b80061c007388 */ /* 0x0003e20000000400 */
[----:B0-----:R-:W4:Y:S01]  /*10e00*/  LDL.LU R25, [R1+0x137c] ;  /* 0x00137c0001197983 */ /* 0x001f220000300800 */
[----:B-1----:R-:W4:Y:S03]  /*10e10*/  LDL.LU R26, [R1+0x1378] ;  /* 0x00137800011a7983 */ /* 0x002f260000300800 */
[----:B------:R-:W4:Y:S04]  /*10e20*/  LDL.LU R27, [R1+0x1374] ;  /* 0x00137400011b7983 */ /* 0x000f280000300800 */
[----:B------:R-:W4:Y:S01]  /*10e30*/  LDL.LU R29, [R1+0x1370] ;  /* 0x00137000011d7983 */ /* 0x000f220000300800 */
[----:B------:R-:W4:Y:S02]  /*10e40*/  LDL.LU R5, [R1+0x136c] ;  /* 0x00136c0001057983 */ /* 0x000f240000300800 */
[----:B------:R-:W4:Y:S01]  /*10e50*/  LDL.LU R6, [R1+0x1368] ;  /* 0x0013680001067983 */ /* 0x000f220000300800 */
[----:B--2---:R0:W-:Y:S01]  /*10e60*/  STS.U16 [R28+0x2a00], R11 ;  /* 0x002a000b1c007388 */ /* 0x0041e20000000400 */
[----:B------:R1:W-:Y:S02]  /*10e70*/  STS.U16 [R28+0x2a80], R14 ;  /* 0x002a800e1c007388 */ /* 0x0003e40000000400 */
[----:B------:R-:W-:Y:S02]  /*10e80*/  STS.U16 [R28+0x2b00], R15 ;  /* 0x002b000f1c007388 */ /* 0x000fe40000000400 */
[----:B------:R2:W-:Y:S01]  /*10e90*/  STS.U16 [R28+0x2b80], R12 ;  /* 0x002b800c1c007388 */ /* 0x0005e20000000400 */
[----:B------:R4:W-:Y:S01]  /*10ea0*/  STS.U16 [R28+0x3a00], R13 ;  /* 0x003a000d1c007388 */ /* 0x0009e20000000400 */
[----:B------:R4:W-:Y:S03]  /*10eb0*/  STS.U16 [R28+0x3a80], R16 ;  /* 0x003a80101c007388 */ /* 0x0009e60000000400 */
[----:B0-----:R-:W3:Y:S01]  /*10ec0*/  LDL.LU R11, [R1+0x454] ;  /* 0x00045400010b7983 */ /* 0x001ee20000300800 */
[----:B-1----:R-:W3:Y:S02]  /*10ed0*/  LDL.LU R14, [R1+0x450] ;  /* 0x00045000010e7983 */ /* 0x002ee40000300800 */
[----:B--2---:R-:W2:Y:S01]  /*10ee0*/  LDL.LU R12, [R1+0x44c] ;  /* 0x00044c00010c7983 */ /* 0x004ea20000300800 */
[----:B----4-:R-:W4:Y:S01]  /*10ef0*/  LDL.LU R13, [R1+0x448] ;  /* 0x00044800010d7983 */ /* 0x010f220000300800 */
[----:B------:R-:W2:Y:S02]  /*10f00*/  LDL.LU R15, [R1+0x3d4] ;  /* 0x0003d400010f7983 */ /* 0x000ea40000300800 */
[----:B------:R0:W-:Y:S02]  /*10f10*/  STS.U16 [R28+0x3b00], R20 ;  /* 0x003b00141c007388 */ /* 0x0001e40000000400 */
[----:B------:R-:W2:Y:S01]  /*10f20*/  LDL.LU R16, [R1+0x3d0] ;  /* 0x0003d00001107983 */ /* 0x000ea20000300800 */
[----:B------:R1:W-:Y:S01]  /*10f30*/  STS.U16 [R28+0x3b80], R7 ;  /* 0x003b80071c007388 */ /* 0x0003e20000000400 */
[----:B------:R1:W-:Y:S02]  /*10f40*/  STS.U16 [R28+0x4a00], R8 ;  /* 0x004a00081c007388 */ /* 0x0003e40000000400 */
[----:B------:R1:W-:Y:S02]  /*10f50*/  STS.U16 [R28+0x4a80], R24 ;  /* 0x004a80181c007388 */ /* 0x0003e40000000400 */
[----:B------:R1:W-:Y:S01]  /*10f60*/  STS.U16 [R28+0x4b00], R19 ;  /* 0x004b00131c007388 */ /* 0x0003e20000000400 */
[----:B------:R1:W-:Y:S04]  /*10f70*/  STS.U16 [R28+0x4b80], R22 ;  /* 0x004b80161c007388 */ /* 0x0003e80000000400 */
[----:B0-----:R-:W2:Y:S01]  /*10f80*/  LDL.LU R20, [R1+0x3cc] ;  /* 0x0003cc0001147983 */ /* 0x001ea20000300800 */
[----:B-1----:R-:W2:Y:S03]  /*10f90*/  LDL.LU R7, [R1+0x1364] ;  /* 0x0013640001077983 */ /* 0x002ea60000300800 */
[----:B------:R-:W2:Y:S04]  /*10fa0*/  LDL.LU R8, [R1+0x1360] ;  /* 0x0013600001087983 */ /* 0x000ea80000300800 */
[----:B------:R-:W2:Y:S01]  /*10fb0*/  LDL.LU R24, [R1+0x3c8] ;  /* 0x0003c80001187983 */ /* 0x000ea20000300800 */
[----:B------:R-:W2:Y:S02]  /*10fc0*/  LDL.LU R19, [R1+0x135c] ;  /* 0x00135c0001137983 */ /* 0x000ea40000300800 */
[----:B------:R-:W2:Y:S02]  /*10fd0*/  LDL.LU R22, [R1+0x1358] ;  /* 0x0013580001167983 */ /* 0x000ea40000300800 */
[----:B------:R0:W-:Y:S02]  /*10fe0*/  STS.U16 [R28+0x5a00], R0 ;  /* 0x005a00001c007388 */ /* 0x0001e40000000400 */
[----:B0-----:R-:W2:Y:S04]  /*10ff0*/  LDL.LU R0, [R1+0x1354] ;  /* 0x0013540001007983 */ /* 0x001ea80000300800 */
[----:B------:R0:W-:Y:S04]  /*11000*/  STS.U16 [R28+0x5a80], R2 ;  /* 0x005a80021c007388 */ /* 0x0001e80000000400 */
[----:B0-----:R-:W0:Y:S01]  /*11010*/  S2R R2, SR_TID.X ;  /* 0x0000000000027919 */ /* 0x001e220000002100 */
[----:B------:R1:W-:Y:S02]  /*11020*/  STS.U16 [R28+0x5b00], R9 ;  /* 0x005b00091c007388 */ /* 0x0003e40000000400 */
[----:B------:R-:W-:Y:S02]  /*11030*/  STS.U16 [R28+0x5b80], R10 ;  /* 0x005b800a1c007388 */ /* 0x000fe40000000400 */
[----:B------:R1:W-:Y:S02]  /*11040*/  STS.U16 [R28+0x6a00], R3 ;  /* 0x006a00031c007388 */ /* 0x0003e40000000400 */
[----:B-1----:R-:W4:Y:S04]  /*11050*/  LDL R9, [R1+0xcf8] ;  /* 0x000cf80001097983 */ /* 0x002f280000100800 */
[----:B------:R-:W4:Y:S01]  /*11060*/  LDL R3, [R1+0xd08] ;  /* 0x000d080001037983 */ /* 0x000f220000100800 */
[----:B0-----:R-:W-:-:S05]  /*11070*/  LOP3.LUT R2, R2, 0x3f, RZ, 0xc0, !PT ;  /* 0x0000003f02027812 */ /* 0x001fca00078ec0ff */
[----:B------:R-:W-:Y:S01]  /*11080*/  IMAD.SHL.U32 R2, R2, 0x2, RZ ;  /* 0x0000000202027824 */ /* 0x000fe200078e00ff */
[----:B------:R-:W-:Y:S01]  /*11090*/  STL [R1+0x1310], R28 ;  /* 0x0013101c01007387 */ /* 0x000fe20000100800 */
[----:B------:R-:W-:Y:S01]  /*110a0*/  PRMT R4, RZ, 0x7610, R4 ;  /* 0x00007610ff047816 */ /* 0x000fe20000000004 */
[----:B------:R-:W4:Y:S02]  /*110b0*/  LDL R10, [R1+0xd1c] ;  /* 0x000d1c00010a7983 */ /* 0x000f240000100800 */
[----:B--2---:R0:W-:Y:S01]  /*110c0*/  STS.U16 [R28+0x6a80], R0 ;  /* 0x006a80001c007388 */ /* 0x0041e20000000400 */
[----:B------:R-:W-:Y:S02]  /*110d0*/  STS.U16 [R28+0x6b00], R22 ;  /* 0x006b00161c007388 */ /* 0x000fe40000000400 */
[----:B------:R-:W-:Y:S02]  /*110e0*/  STS.U16 [R28+0x6b80], R19 ;  /* 0x006b80131c007388 */ /* 0x000fe40000000400 */
[----:B------:R1:W-:Y:S01]  /*110f0*/  STS.U16 [R28+0x7a00], R8 ;  /* 0x007a00081c007388 */ /* 0x0003e20000000400 */
[----:B------:R-:W-:Y:S01]  /*11100*/  STS.U16 [R28+0x7a80], R7 ;  /* 0x007a80071c007388 */ /* 0x000fe20000000400 */
[----:B------:R-:W-:Y:S02]  /*11110*/  STS.U16 [R28+0x7b00], R6 ;  /* 0x007b00061c007388 */ /* 0x000fe40000000400 */
[----:B------:R2:W-:Y:S01]  /*11120*/  STS.U16 [R28+0x7b80], R5 ;  /* 0x007b80051c007388 */ /* 0x0005e20000000400 */
[----:B0-----:R-:W-:-:S05]  /*11130*/  LOP3.LUT R0, R2, 0x60, RZ, 0x3c, !PT ;  /* 0x0000006002007812 */ /* 0x001fca00078e3cff */
[----:B---3--:R0:W-:Y:S01]  /*11140*/  STS.U16 [R0+0xc00], R11 ;  /* 0x000c000b00007388 */ /* 0x0081e20000000400 */
[----:B------:R-:W-:Y:S02]  /*11150*/  STS.U16 [R0+0xc80], R14 ;  /* 0x000c800e00007388 */ /* 0x000fe40000000400 */
[----:B------:R-:W-:Y:S02]  /*11160*/  STS.U16 [R0+0xd00], R12 ;  /* 0x000d000c00007388 */ /* 0x000fe40000000400 */
[----:B----4-:R3:W-:Y:S02]  /*11170*/  STS.U16 [R0+0xd80], R13 ;  /* 0x000d800d00007388 */ /* 0x0107e40000000400 */
[----:B-1----:R-:W-:Y:S01]  /*11180*/  @!P0 IMAD.MOV.U32 R8, RZ, RZ, R3 ;  /* 0x000000ffff088224 */ /* 0x002fe200078e0003 */
[----:B--2---:R-:W-:Y:S01]  /*11190*/  PRMT R5, RZ, 0x7610, R5 ;  /* 0x00007610ff057816 */ /* 0x004fe20000000005 */
[----:B0-----:R-:W2:Y:S04]  /*111a0*/  LDL R11, [R1+0xcf0] ;  /* 0x000cf000010b7983 */ /* 0x001ea80000100800 */
[----:B---3--:R-:W3:Y:S04]  /*111b0*/  LDL R13, [R1+0xd00] ;  /* 0x000d0000010d7983 */ /* 0x008ee80000100800 */
[----:B------:R-:W4:Y:S04]  /*111c0*/  LDL R12, [R1+0xd14] ;  /* 0x000d1400010c7983 */ /* 0x000f280000100800 */
[----:B------:R3:W2:Y:S04]  /*111d0*/  @!P0 LDG.E.U16 R4, [R8.64] ;  /* 0x0000000808048981 */ /* 0x0006a8000c1e1500 */
[----:B------:R-:W2:Y:S04]  /*111e0*/  LDL R14, [R1+0xd18] ;  /* 0x000d1800010e7983 */ /* 0x000ea80000100800 */
[----:B------:R0:W-:Y:S01]  /*111f0*/  STS.U16 [R0+0x1c00], R15 ;  /* 0x001c000f00007388 */ /* 0x0001e20000000400 */
[----:B------:R1:W-:Y:S03]  /*11200*/  STS.U16 [R0+0x1c80], R16 ;  /* 0x001c801000007388 */ /* 0x0003e60000000400 */
[----:B------:R-:W2:Y:S04]  /*11210*/  LDL R3, [R1+0xd20] ;  /* 0x000d200001037983 */ /* 0x000ea80000100800 */
[----:B0-----:R-:W2:Y:S04]  /*11220*/  LDL R15, [R1+0xcec] ;  /* 0x000cec00010f7983 */ /* 0x001ea80000100800 */
[----:B-1----:R-:W2:Y:S01]  /*11230*/  LDL R16, [R1+0xcf4] ;  /* 0x000cf40001107983 */ /* 0x002ea20000100800 */
[----:B---3--:R-:W-:-:S02]  /*11240*/  @!P0 IMAD.MOV.U32 R9, RZ, RZ, R13 ;  /* 0x000000ffff098224 */ /* 0x008fc400078e000d */
[----:B----4-:R-:W-:-:S05]  /*11250*/  @!P0 IMAD.MOV.U32 R8, RZ, RZ, R12 ;  /* 0x000000ffff088224 */ /* 0x010fca00078e000c */
[----:B------:R0:W3:Y:S04]  /*11260*/  @!P0 LDG.E.U16 R5, [R8.64] ;  /* 0x0000000808058981 */ /* 0x0000e8000c1e1500 */
[----:B--2---:R-:W-:Y:S01]  /*11270*/  STL [R1+0x1314], R4 ;  /* 0x0013140401007387 */ /* 0x004fe20000100800 */
[----:B------:R-:W2:Y:S02]  /*11280*/  LDL R13, [R1+0xd04] ;  /* 0x000d0400010d7983 */ /* 0x000ea40000100800 */
[----:B------:R-:W2:Y:S02]  /*11290*/  LDL R12, [R1+0xd24] ;  /* 0x000d2400010c7983 */ /* 0x000ea40000100800 */
[----:B0-----:R-:W-:Y:S01]  /*112a0*/  @!P0 IMAD.MOV.U32 R8, RZ, RZ, R14 ;  /* 0x000000ffff088224 */ /* 0x001fe200078e000e */
[----:B------:R-:W-:-:S02]  /*112b0*/  PRMT R6, RZ, 0x7610, R6 ;  /* 0x00007610ff067816 */ /* 0x000fc40000000006 */
[----:B------:R-:W-:Y:S01]  /*112c0*/  PRMT R7, RZ, 0x7610, R7 ;  /* 0x00007610ff077816 */ /* 0x000fe20000000007 */
[----:B------:R-:W-:-:S05]  /*112d0*/  @!P0 IMAD.MOV.U32 R9, RZ, RZ, R16 ;  /* 0x000000ffff098224 */ /* 0x000fca00078e0010 */
[----:B------:R0:W4:Y:S04]  /*112e0*/  @!P0 LDG.E.U16 R6, [R8.64] ;  /* 0x0000000808068981 */ /* 0x000128000c1e1500 */
[----:B------:R1:W2:Y:S04]  /*112f0*/  @!P0 LDG.E.U16 R7, [R10.64] ;  /* 0x000000080a078981 */ /* 0x0002a8000c1e1500 */
[----:B---3--:R3:W-:Y:S01]  /*11300*/  STL [R1+0x1318], R5 ;  /* 0x0013180501007387 */ /* 0x0087e20000100800 */
[----:B------:R-:W4:Y:S03]  /*11310*/  LDL R14, [R1+0xce8] ;  /* 0x000ce800010e7983 */ /* 0x000f260000100800 */
[----:B---3--:R-:W3:Y:S01]  /*11320*/  LDL R5, [R1+0xd28] ;  /* 0x000d280001057983 */ /* 0x008ee20000100800 */
[----:B0-----:R-:W-:Y:S01]  /*11330*/  PRMT R8, RZ, 0x7610, R8 ;  /* 0x00007610ff087816 */ /* 0x001fe20000000008 */
[----:B-1----:R-:W-:-:S02]  /*11340*/  @!P0 IMAD.MOV.U32 R10, RZ, RZ, R3 ;  /* 0x000000ffff0a8224 */ /* 0x002fc400078e0003 */
[----:B------:R-:W-:Y:S01]  /*11350*/  @!P0 IMAD.MOV.U32 R11, RZ, RZ, R15 ;  /* 0x000000ffff0b8224 */ /* 0x000fe200078e000f */
[----:B------:R-:W-:-:S04]  /*11360*/  PRMT R9, RZ, 0x7610, R9 ;  /* 0x00007610ff097816 */ /* 0x000fc80000000009 */
[----:B------:R0:W3:Y:S04]  /*11370*/  @!P0 LDG.E.U16 R8, [R10.64] ;  /* 0x000000080a088981 */ /* 0x0000e8000c1e1500 */
[----:B--2---:R4:W2:Y:S01]  /*11380*/  @!P0 LDG.E.U16 R9, [R12.64] ;  /* 0x000000080c098981 */ /* 0x0048a2000c1e1500 */
[----:B0-----:R-:W-:Y:S01]  /*11390*/  PRMT R10, RZ, 0x7610, R10 ;  /* 0x00007610ff0a7816 */ /* 0x001fe2000000000a */
[----:B----4-:R-:W-:Y:S02]  /*113a0*/  @!P0 IMAD.MOV.U32 R13, RZ, RZ, R14 ;  /* 0x000000ffff0d8224 */ /* 0x010fe400078e000e */
[----:B---3--:R-:W-:-:S05]  /*113b0*/  @!P0 IMAD.MOV.U32 R12, RZ, RZ, R5 ;  /* 0x000000ffff0c8224 */ /* 0x008fca00078e0005 */
[----:B------:R-:W3:Y:S04]  /*113c0*/  @!P0 LDG.E.U16 R10, [R12.64] ;  /* 0x000000080c0a8981 */ /* 0x000ee8000c1e1500 */
[----:B------:R-:W-:Y:S01]  /*113d0*/  STL [R1+0x131c], R6 ;  /* 0x00131c0601007387 */ /* 0x000fe20000100800 */
[----:B------:R-:W-:Y:S02]  /*113e0*/  STL [R1+0x1320], R7 ;  /* 0x0013200701007387 */ /* 0x000fe40000100800 */
[----:B------:R-:W4:Y:S02]  /*113f0*/  LDL R4, [R1+0xd0c] ;  /* 0x000d0c0001047983 */ /* 0x000f240000100800 */
[----:B------:R-:W4:Y:S01]  /*11400*/  LDL R3, [R1+0xd10] ;  /* 0x000d100001037983 */ /* 0x000f220000100800 */
[----:B------:R0:W-:Y:S01]  /*11410*/  STS.U16 [R0+0x1d00], R20 ;  /* 0x001d001400007388 */ /* 0x0001e20000000400 */
[----:B------:R1:W-:Y:S03]  /*11420*/  STS.U16 [R0+0x1d80], R24 ;  /* 0x001d801800007388 */ /* 0x0003e60000000400 */
[----:B------:R2:W-:Y:S04]  /*11430*/  STL [R1+0x1324], R8 ;  /* 0x0013240801007387 */ /* 0x0005e80000100800 */
[----:B0-----:R-:W4:Y:S04]  /*11440*/  LDL R20, [R1+0xce4] ;  /* 0x000ce40001147983 */ /* 0x001f280000100800 */
[----:B-1----:R-:W4:Y:S01]  /*11450*/  LDL R24, [R1+0xce0] ;  /* 0x000ce00001187983 */ /* 0x002f220000100800 */
[----:B--2---:R0:W-:Y:S02]  /*11460*/  STL [R1+0x1328], R9 ;  /* 0x0013280901007387 */ /* 0x0041e40000100800 */
[----:B------:R-:W2:Y:S02]  /*11470*/  LDL R16, [R1+0xcd8] ;  /* 0x000cd80001107983 */ /* 0x000ea40000100800 */
[----:B------:R-:W2:Y:S01]  /*11480*/  LDL R8, [R1+0xcd0] ;  /* 0x000cd00001087983 */ /* 0x000ea20000100800 */
[----:B------:R-:W2:Y:S04]  /*11490*/  LDL R7, [R1+0xcd4] ;  /* 0x000cd40001077983 */ /* 0x000ea80000100800 */
[----:B0-----:R-:W2:Y:S04]  /*114a0*/  LDL R9, [R1+0xcdc] ;  /* 0x000cdc0001097983 */ /* 0x001ea80000100800 */
[----:B---3--:R-:W-:Y:S01]  /*114b0*/  STL [R1+0x132c], R10 ;  /* 0x00132c0a01007387 */ /* 0x008fe20000100800 */
[----:B------:R-:W3:Y:S02]  /*114c0*/  LDL R6, [R1+0xcc8] ;  /* 0x000cc80001067983 */ /* 0x000ee40000100800 */
[----:B------:R-:W3:Y:S01]  /*114d0*/  LDL R5, [R1+0xccc] ;  /* 0x000ccc0001057983 */ /* 0x000ee20000100800 */
[----:B------:R-:W-:Y:S01]  /*114e0*/  PRMT R11, RZ, 0x7610, R11 ;  /* 0x00007610ff0b7816 */ /* 0x000fe2000000000b */
[----:B----4-:R-:W-:-:S02]  /*114f0*/  @!P0 IMAD.MOV.U32 R14, RZ, RZ, R3 ;  /* 0x000000ffff0e8224 */ /* 0x010fc400078e0003 */
[----:B------:R-:W-:Y:S01]  /*11500*/  @!P0 IMAD.MOV.U32 R15, RZ, RZ, R4 ;  /* 0x000000ffff0f8224 */ /* 0x000fe200078e0004 */
[----:B------:R-:W-:Y:S02]  /*11510*/  PRMT R12, RZ, 0x7610, R12 ;  /* 0x00007610ff0c7816 */ /* 0x000fe4000000000c */
[----:B------:R-:W-:Y:S02]  /*11520*/  PRMT R13, RZ, 0x7610, R13 ;  /* 0x00007610ff0d7816 */ /* 0x000fe4000000000d */
[----:B------:R-:W-:Y:S02]  /*11530*/  PRMT R17, RZ, 0x7610, R17 ;  /* 0x00007610ff117816 */ /* 0x000fe40000000011 */
[----:B------:R-:W-:Y:S01]  /*11540*/  PRMT R18, RZ, 0x7610, R18 ;  /* 0x00007610ff127816 */ /* 0x000fe20000000012 */
[----:B------:R0:W4:Y:S04]  /*11550*/  @!P0 LDG.E.U16 R11, [R14.64] ;  /* 0x000000080e0b8981 */ /* 0x000128000c1e1500 */
[----:B------:R-:W4:Y:S04]  /*11560*/  LDL R4, [R1+0xcb8] ;  /* 0x000cb80001047983 */ /* 0x000f280000100800 */
[----:B------:R-:W4:Y:S01]  /*11570*/  LDL R3, [R1+0xcbc] ;  /* 0x000cbc0001037983 */ /* 0x000f220000100800 */
[----:B0-----:R-:W-:-:S02]  /*11580*/  @!P0 IMAD.MOV.U32 R14, RZ, RZ, R20 ;  /* 0x000000ffff0e8224 */ /* 0x001fc400078e0014 */
[----:B------:R-:W-:-:S05]  /*11590*/  @!P0 IMAD.MOV.U32 R15, RZ, RZ, R24 ;  /* 0x000000ffff0f8224 */ /* 0x000fca00078e0018 */
[----:B------:R2:W4:Y:S02]  /*115a0*/  @!P0 LDG.E.U16 R12, [R14.64] ;  /* 0x000000080e0c8981 */ /* 0x000524000c1e1500 */
[----:B--2---:R-:W-:Y:S02]  /*115b0*/  @!P0 IMAD.MOV.U32 R14, RZ, RZ, R9 ;  /* 0x000000ffff0e8224 */ /* 0x004fe400078e0009 */
[----:B------:R-:W-:-:S05]  /*115c0*/  @!P0 IMAD.MOV.U32 R15, RZ, RZ, R16 ;  /* 0x000000ffff0f8224 */ /* 0x000fca00078e0010 */
[----:B------:R0:W2:Y:S02]  /*115d0*/  @!P0 LDG.E.U16 R13, [R14.64] ;  /* 0x000000080e0d8981 */ /* 0x0000a4000c1e1500 */
[----:B0-----:R-:W-:Y:S02]  /*115e0*/  @!P0 IMAD.MOV.U32 R14, RZ, RZ, R7 ;  /* 0x000000ffff0e8224 */ /* 0x001fe400078e0007 */
[----:B------:R-:W-:-:S05]  /*115f0*/  @!P0 IMAD.MOV.U32 R15, RZ, RZ, R8 ;  /* 0x000000ffff0f8224 */ /* 0x000fca00078e0008 */
[----:B------:R3:W2:Y:S02]  /*11600*/  @!P0 LDG.E.U16 R17, [R14.64] ;  /* 0x000000080e118981 */ /* 0x0006a4000c1e1500 */
[----:B---3--:R-:W-:Y:S02]  /*11610*/  @!P0 IMAD.MOV.U32 R15, RZ, RZ, R6 ;  /* 0x000000ffff0f8224 */ /* 0x008fe400078e0006 */
[----:B------:R-:W-:-:S05]  /*11620*/  @!P0 IMAD.MOV.U32 R14, RZ, RZ, R5 ;  /* 0x000000ffff0e8224 */ /* 0x000fca00078e0005 */
[----:B------:R0:W3:Y:S04]  /*11630*/  @!P0 LDG.E.U16 R18, [R14.64] ;  /* 0x000000080e128981 */ /* 0x0000e8000c1e1500 */
[----:B----4-:R-:W-:Y:S01]  /*11640*/  STL [R1+0x1330], R11 ;  /* 0x0013300b01007387 */ /* 0x010fe20000100800 */
[----:B------:R-:W-:-:S03]  /*11650*/  PRMT R19, RZ, 0x7610, R19 ;  /* 0x00007610ff137816 */ /* 0x000fc60000000013 */
[----:B------:R-:W-:Y:S01]  /*11660*/  STL [R1+0x1334], R12 ;  /* 0x0013340c01007387 */ /* 0x000fe20000100800 */
[----:B0-----:R-:W-:Y:S02]  /*11670*/  @!P0 IMAD.MOV.U32 R15, RZ, RZ, R4 ;  /* 0x000000ffff0f8224 */ /* 0x001fe400078e0004 */
[----:B------:R-:W-:-:S05]  /*11680*/  @!P0 IMAD.MOV.U32 R14, RZ, RZ, R3 ;  /* 0x000000ffff0e8224 */ /* 0x000fca00078e0003 */
[----:B------:R0:W4:Y:S04]  /*11690*/  @!P0 LDG.E.U16 R19, [R14.64] ;  /* 0x000000080e138981 */ /* 0x000128000c1e1500 */
[----:B--2---:R-:W-:Y:S04]  /*116a0*/  STL [R1+0x1338], R13 ;  /* 0x0013380d01007387 */ /* 0x004fe80000100800 */
[----:B------:R-:W-:Y:S04]  /*116b0*/  STL [R1+0x133c], R17 ;  /* 0x00133c1101007387 */ /* 0x000fe80000100800 */
[----:B---3--:R1:W-:Y:S04]  /*116c0*/  STL [R1+0x1340], R18 ;  /* 0x0013401201007387 */ /* 0x0083e80000100800 */
[----:B-1----:R-:W2:Y:S01]  /*116d0*/  LDL.LU R18, [R1+0x3a8] ;  /* 0x0003a80001127983 */ /* 0x002ea20000300800 */
[----:B------:R-:W3:Y:S02]  /*116e0*/  LDL.LU R17, [R1+0x340] ;  /* 0x0003400001117983 */ /* 0x000ee40000300800 */
        /* <DEDUP_REMOVED lines=15> */
[----:B0-----:R-:W2:Y:S02]  /*117e0*/  LDL R14, [R1+0x4dc] ;  /* 0x0004dc00010e7983 */ /* 0x001ea40000100800 */
[----:B------:R-:W2:Y:S01]  /*117f0*/  LDL R15, [R1+0x4e0] ;  /* 0x0004e000010f7983 */ /* 0x000ea20000100800 */
[----:B------:R-:W-:Y:S01]  /*11800*/  PRMT R21, RZ, 0x7610, R21 ;  /* 0x00007610ff157816 */ /* 0x000fe20000000015 */
[----:B----4-:R0:W-:Y:S04]  /*11810*/  STL [R1+0x1344], R19 ;  /* 0x0013441301007387 */ /* 0x0101e80000100800 */
[----:B0-----:R-:W4:Y:S01]  /*11820*/  LDL.LU R19, [R1+0x3b0] ;  /* 0x0003b00001137983 */ /* 0x001f220000300800 */
[----:B--2---:R-:W-:-:S04]  /*11830*/  @!P0 LOP3.LUT R15, R15, R14, RZ, 0x3c, !PT ;  /* 0x0000000e0f0f8212 */ /* 0x004fc800078e3cff */
[----:B------:R-:W-:-:S04]  /*11840*/  @!P0 LOP3.LUT R14, R15, R14, RZ, 0x3c, !PT ;  /* 0x0000000e0f0e8212 */ /* 0x000fc800078e3cff */
[----:B------:R-:W-:-:S05]  /*11850*/  @!P0 LOP3.LUT R15, R15, R14, RZ, 0x3c, !PT ;  /* 0x0000000e0f0f8212 */ /* 0x000fca00078e3cff */
[----:B------:R0:W2:Y:S04]  /*11860*/  @!P0 LDG.E.U16 R21, [R14.64] ;  /* 0x000000080e158981 */ /* 0x0000a8000c1e1500 */
[----:B0-----:R-:W2:Y:S04]  /*11870*/  LDL R14, [R1+0x4d4] ;  /* 0x0004d400010e7983 */ /* 0x001ea80000100800 */
[----:B------:R-:W2:Y:S01]  /*11880*/  LDL R15, [R1+0x4d8] ;  /* 0x0004d800010f7983 */ /* 0x000ea20000100800 */
[----:B------:R-:W-:Y:S02]  /*11890*/  PRMT R22, RZ, 0x7610, R22 ;  /* 0x00007610ff167816 */ /* 0x000fe40000000016 */
[----:B--2---:R-:W-:-:S04]  /*118a0*/  @!P0 LOP3.LUT R15, R15, R14, RZ, 0x3c, !PT ;  /* 0x0000000e0f0f8212 */ /* 0x004fc800078e3cff */
[----:B------:R-:W-:-:S04]  /*118b0*/  @!P0 LOP3.LUT R14, R15, R14, RZ, 0x3c, !PT ;  /* 0x0000000e0f0e8212 */ /* 0x000fc800078e3cff */
[----:B------:R-:W-:Y:S01]  /*118c0*/  @!P0 LOP3.LUT R15, R15, R14, RZ, 0x3c, !PT ;  /* 0x0000000e0f0f8212 */ /* 0x000fe200078e3cff */
[----:B------:R0:W-:Y:S04]  /*118d0*/  STL [R1+0x1348], R21 ;  /* 0x0013481501007387 */ /* 0x0001e80000100800 */
[----:B------:R1:W2:Y:S04]  /*118e0*/  @!P0 LDG.E.U16 R22, [R14.64] ;  /* 0x000000080e168981 */ /* 0x0002a8000c1e1500 */
[----:B0-----:R-:W2:Y:S04]  /*118f0*/  LDL.LU R21, [R1+0x3b8] ;  /* 0x0003b80001157983 */ /* 0x001ea80000300800 */
[----:B-1----:R-:W2:Y:S04]  /*11900*/  LDL R14, [R1+0x4cc] ;  /* 0x0004cc00010e7983 */ /* 0x002ea80000100800 */
[----:B------:R-:W2:Y:S01]  /*11910*/  LDL R15, [R1+0x4d0] ;  /* 0x0004d000010f7983 */ /* 0x000ea20000100800 */
[----:B------:R-:W-:-:S02]  /*11920*/  PRMT R23, RZ, 0x7610, R23 ;  /* 0x00007610ff177816 */ /* 0x000fc40000000017 */
[----:B--2---:R-:W-:-:S04]  /*11930*/  @!P0 LOP3.LUT R15, R15, R14, RZ, 0x3c, !PT ;  /* 0x0000000e0f0f8212 */ /* 0x004fc800078e3cff */
[----:B------:R-:W-:-:S04]  /*11940*/  @!P0 LOP3.LUT R14, R15, R14, RZ, 0x3c, !PT ;  /* 0x0000000e0f0e8212 */ /* 0x000fc800078e3cff */
[----:B------:R-:W-:Y:S01]  /*11950*/  @!P0 LOP3.LUT R15, R15, R14, RZ, 0x3c, !PT ;  /* 0x0000000e0f0f8212 */ /* 0x000fe200078e3cff */
[----:B------:R0:W-:Y:S04]  /*11960*/  STL [R1+0x134c], R22 ;  /* 0x00134c1601007387 */ /* 0x0001e80000100800 */
[----:B------:R-:W2:Y:S04]  /*11970*/  @!P0 LDG.E.U16 R23, [R14.64] ;  /* 0x000000080e178981 */ /* 0x000ea8000c1e1500 */
[----:B0-----:R-:W3:Y:S04]  /*11980*/  LDL.LU R22, [R1+0x3c0] ;  /* 0x0003c00001167983 */ /* 0x001ee80000300800 */
[----:B--2---:R0:W-:Y:S04]  /*11990*/  STL [R1+0x1350], R23 ;  /* 0x0013501701007387 */ /* 0x0041e80000100800 */
[----:B---3--:R1:W-:Y:S01]  /*119a0*/  STS.U16 [R0+0x2c00], R22 ;  /* 0x002c001600007388 */ /* 0x0083e20000000400 */
[----:B------:R2:W-:Y:S02]  /*119b0*/  STS.U16 [R0+0x2c80], R21 ;  /* 0x002c801500007388 */ /* 0x0005e40000000400 */
[----:B----4-:R3:W-:Y:S01]  /*119c0*/  STS.U16 [R0+0x2d00], R19 ;  /* 0x002d001300007388 */ /* 0x0107e20000000400 */
[----:B0-----:R-:W4:Y:S01]  /*119d0*/  LDL.LU R23, [R1+0x4b0] ;  /* 0x0004b00001177983 */ /* 0x001f220000300800 */
[----:B------:R0:W-:Y:S02]  /*119e0*/  STS.U16 [R0+0x2d80], R18 ;  /* 0x002d801200007388 */ /* 0x0001e40000000400 */
[----:B------:R0:W-:Y:S01]  /*119f0*/  STS.U16 [R0+0x3c00], R17 ;  /* 0x003c001100007388 */ /* 0x0001e20000000400 */
[----:B-1----:R-:W4:Y:S01]  /*11a00*/  LDL.LU R22, [R1+0x4a8] ;  /* 0x0004a80001167983 */ /* 0x002f220000300800 */
[----:B--2---:R-:W2:Y:S02]  /*11a10*/  LDL.LU R21, [R1+0x4a0] ;  /* 0x0004a00001157983 */ /* 0x004ea40000300800 */
[----:B---3--:R-:W3:Y:S02]  /*11a20*/  LDL.LU R19, [R1+0x498] ;  /* 0x0004980001137983 */ /* 0x008ee40000300800 */
[----:B------:R1:W-:Y:S01]  /*11a30*/  STS.U16 [R0+0x3c80], R13 ;  /* 0x003c800d00007388 */ /* 0x0003e20000000400 */
[----:B0-----:R-:W3:Y:S01]  /*11a40*/  LDL.LU R18, [R1+0x430] ;  /* 0x0004300001127983 */ /* 0x001ee20000300800 */
[----:B------:R-:W3:Y:S03]  /*11a50*/  LDL.LU R17, [R1+0x428] ;  /* 0x0004280001117983 */ /* 0x000ee60000300800 */
[----:B------:R0:W-:Y:S01]  /*11a60*/  STS.U16 [R0+0x3d00], R12 ;  /* 0x003d000c00007388 */ /* 0x0001e20000000400 */
[----:B------:R0:W-:Y:S02]  /*11a70*/  STS.U16 [R0+0x3d80], R11 ;  /* 0x003d800b00007388 */ /* 0x0001e40000000400 */
[----:B------:R0:W-:Y:S02]  /*11a80*/  STS.U16 [R0+0x4c00], R10 ;  /* 0x004c000a00007388 */ /* 0x0001e40000000400 */
[----:B------:R0:W-:Y:S01]  /*11a90*/  STS.U16 [R0+0x4c80], R9 ;  /* 0x004c800900007388 */ /* 0x0001e20000000400 */
[----:B-1----:R-:W3:Y:S04]  /*11aa0*/  LDL.LU R13, [R1+0x420] ;  /* 0x00042000010d7983 */ /* 0x002ee80000300800 */
[----:B------:R1:W-:Y:S04]  /*11ab0*/  STS.U16 [R0+0x4d00], R8 ;  /* 0x004d000800007388 */ /* 0x0003e80000000400 */
[----:B0-----:R-:W3:Y:S01]  /*11ac0*/  LDL.LU R12, [R1+0x418] ;  /* 0x00041800010c7983 */ /* 0x001ee20000300800 */
[----:B------:R-:W3:Y:S02]  /*11ad0*/  LDL.LU R11, [R1+0x3a0] ;  /* 0x0003a000010b7983 */ /* 0x000ee40000300800 */
[----:B------:R0:W-:Y:S01]  /*11ae0*/  STS.U16 [R0+0x4d80], R7 ;  /* 0x004d800700007388 */ /* 0x0001e20000000400 */
[----:B------:R-:W3:Y:S01]  /*11af0*/  LDL.LU R10, [R1+0x398] ;  /* 0x00039800010a7983 */ /* 0x000ee20000300800 */
[----:B------:R-:W3:Y:S02]  /*11b00*/  LDL.LU R9, [R1+0x390] ;  /* 0x0003900001097983 */ /* 0x000ee40000300800 */
[----:B------:R0:W-:Y:S02]  /*11b10*/  STS.U16 [R0+0x5c00], R6 ;  /* 0x005c000600007388 */ /* 0x0001e40000000400 */
[----:B------:R0:W-:Y:S01]  /*11b20*/  STS.U16 [R0+0x5c80], R5 ;  /* 0x005c800500007388 */ /* 0x0001e20000000400 */
[----:B-1----:R-:W3:Y:S01]  /*11b30*/  LDL.LU R8, [R1+0x388] ;  /* 0x0003880001087983 */ /* 0x002ee20000300800 */
[----:B0-----:R-:W3:Y:S03]  /*11b40*/  LDL.LU R7, [R1+0x320] ;  /* 0x0003200001077983 */ /* 0x001ee60000300800 */
[----:B------:R0:W-:Y:S01]  /*11b50*/  STS.U16 [R0+0x5d00], R4 ;  /* 0x005d000400007388 */ /* 0x0001e20000000400 */
[----:B------:R1:W-:Y:S02]  /*11b60*/  STS.U16 [R0+0x5d80], R28 ;  /* 0x005d801c00007388 */ /* 0x0003e40000000400 */
[----:B------:R1:W-:Y:S01]  /*11b70*/  STS.U16 [R0+0x6c00], R3 ;  /* 0x006c000300007388 */ /* 0x0003e20000000400 */
[----:B------:R-:W3:Y:S01]  /*11b80*/  LDL.LU R6, [R1+0x318] ;  /* 0x0003180001067983 */ /* 0x000ee20000300800 */
[----:B------:R-:W3:Y:S02]  /*11b90*/  LDL.LU R5, [R1+0x310] ;  /* 0x0003100001057983 */ /* 0x000ee40000300800 */
[----:B------:R1:W-:Y:S01]  /*11ba0*/  STS.U16 [R0+0x6c80], R16 ;  /* 0x006c801000007388 */ /* 0x0003e20000000400 */
[----:B0-----:R-:W3:Y:S01]  /*11bb0*/  LDL.LU R4, [R1+0x308] ;  /* 0x0003080001047983 */ /* 0x001ee20000300800 */
[----:B-1----:R-:W3:Y:S02]  /*11bc0*/  LDL.LU R28, [R1+0x2a0] ;  /* 0x0002a000011c7983 */ /* 0x002ee40000300800 */
[----:B------:R-:W3:Y:S02]  /*11bd0*/  LDL.LU R3, [R1+0x298] ;  /* 0x0002980001037983 */ /* 0x000ee40000300800 */
[----:B------:R0:W-:Y:S01]  /*11be0*/  STS.U16 [R0+0x6d00], R20 ;  /* 0x006d001400007388 */ /* 0x0001e20000000400 */
[----:B------:R1:W-:Y:S04]  /*11bf0*/  STS.U16 [R0+0x6d80], R24 ;  /* 0x006d801800007388 */ /* 0x0003e80000000400 */
[----:B------:R-:W3:Y:S01]  /*11c00*/  LDL.LU R16, [R1+0x290] ;  /* 0x0002900001107983 */ /* 0x000ee20000300800 */
[----:B------:R1:W-:Y:S03]  /*11c10*/  STS.U16 [R0+0x7c00], R29 ;  /* 0x007c001d00007388 */ /* 0x0003e60000000400 */
[----:B0-----:R-:W3:Y:S01]  /*11c20*/  LDL.LU R20, [R1+0x288] ;  /* 0x0002880001147983 */ /* 0x001ee20000300800 */
[----:B-1----:R-:W3:Y:S02]  /*11c30*/  LDL.LU R24, [R1+0x220] ;  /* 0x0002200001187983 */ /* 0x002ee40000300800 */
[----:B------:R-:W3:Y:S01]  /*11c40*/  LDL.LU R29, [R1+0x218] ;  /* 0x00021800011d7983 */ /* 0x000ee20000300800 */
[----:B------:R-:W-:Y:S01]  /*11c50*/  LOP3.LUT R15, R2, 0x70, RZ, 0x3c, !PT ;  /* 0x00000070020f7812 */ /* 0x000fe200078e3cff */
[----:B------:R-:W3:Y:S01]  /*11c60*/  LDL.LU R14, [R1+0x10] ;  /* 0x00001000010e7983 */ /* 0x000ee20000300800 */
[----:B------:R-:W3:Y:S03]  /*11c70*/  LDL.LU R2, [R1+0x210] ;  /* 0x0002100001027983 */ /* 0x000ee60000300800 */
[----:B------:R0:W-:Y:S01]  /*11c80*/  STS.U16 [R0+0x7c80], R27 ;  /* 0x007c801b00007388 */ /* 0x0001e20000000400 */
[----:B------:R1:W-:Y:S02]  /*11c90*/  STS.U16 [R0+0x7d00], R26 ;  /* 0x007d001a00007388 */ /* 0x0003e40000000400 */
[----:B------:R1:W-:Y:S01]  /*11ca0*/  STS.U16 [R0+0x7d80], R25 ;  /* 0x007d801900007388 */ /* 0x0003e20000000400 */
[----:B0-----:R-:W3:Y:S01]  /*11cb0*/  LDL.LU R27, [R1+0x18] ;  /* 0x00001800011b7983 */ /* 0x001ee20000300800 */
[----:B-1----:R-:W3:Y:S02]  /*11cc0*/  LDL.LU R26, [R1+0x1c] ;  /* 0x00001c00011a7983 */ /* 0x002ee40000300800 */
[----:B------:R-:W3:Y:S01]  /*11cd0*/  LDL.LU R25, [R1+0x58] ;  /* 0x0000580001197983 */ /* 0x000ee20000300800 */
[----:B----4-:R0:W-:Y:S04]  /*11ce0*/  STS.U16 [R15+0xe00], R23 ;  /* 0x000e00170f007388 */ /* 0x0101e80000000400 */
[----:B------:R1:W-:Y:S01]  /*11cf0*/  STS.U16 [R15+0xe80], R22 ;  /* 0x000e80160f007388 */ /* 0x0003e20000000400 */
[----:B--2---:R2:W-:Y:S02]  /*11d00*/  STS.U16 [R15+0xf00], R21 ;  /* 0x000f00150f007388 */ /* 0x0045e40000000400 */
[----:B---3--:R3:W-:Y:S01]  /*11d10*/  STS.U16 [R15+0xf80], R19 ;  /* 0x000f80130f007388 */ /* 0x0087e20000000400 */
[----:B0-----:R-:W4:Y:S04]  /*11d20*/  LDL.LU R23, [R1+0x1350] ;  /* 0x0013500001177983 */ /* 0x001f280000300800 */
[----:B------:R0:W-:Y:S01]  /*11d30*/  STS.U16 [R15+0x1e00], R18 ;  /* 0x001e00120f007388 */ /* 0x0001e20000000400 */
[----:B------:R3:W-:Y:S03]  /*11d40*/  STS.U16 [R15+0x1e80], R17 ;  /* 0x001e80110f007388 */ /* 0x0007e60000000400 */
[----:B-1----:R-:W4:Y:S01]  /*11d50*/  LDL.LU R22, [R1+0x134c] ;  /* 0x00134c0001167983 */ /* 0x002f220000300800 */
[----:B--2---:R-:W2:Y:S03]  /*11d60*/  LDL.LU R21, [R1+0x1348] ;  /* 0x0013480001157983 */ /* 0x004ea60000300800 */
[----:B---3--:R-:W3:Y:S04]  /*11d70*/  LDL.LU R19, [R1+0x1344] ;  /* 0x0013440001137983 */ /* 0x008ee80000300800 */
[----:B------:R1:W-:Y:S04]  /*11d80*/  STS.U16 [R15+0x1f00], R13 ;  /* 0x001f000d0f007388 */ /* 0x0003e80000000400 */
[----:B0-----:R-:W2:Y:S01]  /*11d90*/  LDL.LU R18, [R1+0x1340] ;  /* 0x0013400001127983 */ /* 0x001ea20000300800 */
[----:B------:R-:W2:Y:S02]  /*11da0*/  LDL.LU R17, [R1+0x133c] ;  /* 0x00133c0001117983 */ /* 0x000ea40000300800 */
[----:B------:R0:W-:Y:S02]  /*11db0*/  STS.U16 [R15+0x1f80], R12 ;  /* 0x001f800c0f007388 */ /* 0x0001e40000000400 */
[----:B------:R0:W-:Y:S01]  /*11dc0*/  STS.U16 [R15+0x2e00], R11 ;  /* 0x002e000b0f007388 */ /* 0x0001e20000000400 */
[----:B------:R0:W-:Y:S01]  /*11dd0*/  STS.U16 [R15+0x2e80], R10 ;  /* 0x002e800a0f007388 */ /* 0x0001e20000000400 */
[----:B------:R0:W-:Y:S03]  /*11de0*/  STS.U16 [R15+0x2f00], R9 ;  /* 0x002f00090f007388 */ /* 0x0001e60000000400 */
[----:B-1----:R-:W2:Y:S01]  /*11df0*/  LDL.LU R13, [R1+0x1338] ;  /* 0x00133800010d7983 */ /* 0x002ea20000300800 */
[----:B0-----:R-:W2:Y:S03]  /*11e00*/  LDL.LU R12, [R1+0x1334] ;  /* 0x00133400010c7983 */ /* 0x001ea60000300800 */
[----:B------:R0:W-:Y:S04]  /*11e10*/  STS.U16 [R15+0x2f80], R8 ;  /* 0x002f80080f007388 */ /* 0x0001e80000000400 */
[----:B------:R-:W2:Y:S01]  /*11e20*/  LDL.LU R11, [R1+0x1330] ;  /* 0x00133000010b7983 */ /* 0x000ea20000300800 */
[----:B------:R-:W2:Y:S02]  /*11e30*/  LDL.LU R10, [R1+0x132c] ;  /* 0x00132c00010a7983 */ /* 0x000ea40000300800 */
[----:B------:R1:W-:Y:S01]  /*11e40*/  STS.U16 [R15+0x3e00], R7 ;  /* 0x003e00070f007388 */ /* 0x0003e20000000400 */
[----:B------:R-:W2:Y:S04]  /*11e50*/  LDL.LU R9, [R1+0x1328] ;  /* 0x0013280001097983 */ /* 0x000ea80000300800 */
[----:B------:R1:W-:Y:S01]  /*11e60*/  STS.U16 [R15+0x3e80], R6 ;  /* 0x003e80060f007388 */ /* 0x0003e20000000400 */
[----:B------:R1:W-:Y:S03]  /*11e70*/  STS.U16 [R15+0x3f00], R5 ;  /* 0x003f00050f007388 */ /* 0x0003e60000000400 */
[----:B0-----:R-:W2:Y:S01]  /*11e80*/  LDL.LU R8, [R1+0x1324] ;  /* 0x0013240001087983 */ /* 0x001ea20000300800 */
[----:B-1----:R-:W2:Y:S03]  /*11e90*/  LDL.LU R7, [R1+0x1320] ;  /* 0x0013200001077983 */ /* 0x002ea60000300800 */
[----:B------:R0:W-:Y:S01]  /*11ea0*/  STS.U16 [R15+0x3f80], R4 ;  /* 0x003f80040f007388 */ /* 0x0001e20000000400 */
[----:B------:R1:W-:Y:S03]  /*11eb0*/  STS.U16 [R15+0x4e00], R28 ;  /* 0x004e001c0f007388 */ /* 0x0003e60000000400 */
[----:B------:R-:W2:Y:S01]  /*11ec0*/  LDL.LU R6, [R1+0x131c] ;  /* 0x00131c0001067983 */ /* 0x000ea20000300800 */
[----:B------:R-:W2:Y:S02]  /*11ed0*/  LDL.LU R5, [R1+0x1318] ;  /* 0x0013180001057983 */ /* 0x000ea40000300800 */
[----:B------:R1:W-:Y:S02]  /*11ee0*/  STS.U16 [R15+0x4e80], R3 ;  /* 0x004e80030f007388 */ /* 0x0003e40000000400 */
[----:B------:R1:W-:Y:S01]  /*11ef0*/  STS.U16 [R15+0x4f00], R16 ;  /* 0x004f00100f007388 */ /* 0x0003e20000000400 */
[----:B0-----:R-:W2:Y:S01]  /*11f00*/  LDL.LU R4, [R1+0x1314] ;  /* 0x0013140001047983 */ /* 0x001ea20000300800 */
[----:B-1----:R-:W2:Y:S03]  /*11f10*/  LDL.LU R28, [R1+0x1310] ;  /* 0x00131000011c7983 */ /* 0x002ea60000300800 */
[----:B------:R0:W-:Y:S01]  /*11f20*/  STS.U16 [R15+0x4f80], R20 ;  /* 0x004f80140f007388 */ /* 0x0001e20000000400 */
[----:B------:R1:W-:Y:S03]  /*11f30*/  STS.U16 [R15+0x5e00], R24 ;  /* 0x005e00180f007388 */ /* 0x0003e60000000400 */
[----:B------:R-:W2:Y:S01]  /*11f40*/  LDL.LU R3, [R1+0x130c] ;  /* 0x00130c0001037983 */ /* 0x000ea20000300800 */
[----:B------:R-:W2:Y:S02]  /*11f50*/  LDL.LU R16, [R1+0x1308] ;  /* 0x0013080001107983 */ /* 0x000ea40000300800 */
[----:B------:R1:W-:Y:S01]  /*11f60*/  STS.U16 [R15+0x5e80], R29 ;  /* 0x005e801d0f007388 */ /* 0x0003e20000000400 */
[----:B0-----:R-:W2:Y:S01]  /*11f70*/  LDL.LU R20, [R1+0x1304] ;  /* 0x0013040001147983 */ /* 0x001ea20000300800 */
[----:B-1----:R-:W2:Y:S03]  /*11f80*/  LDL.LU R24, [R1+0x1300] ;  /* 0x0013000001187983 */ /* 0x002ea60000300800 */
[----:B------:R-:W2:Y:S01]  /*11f90*/  LDL.LU R29, [R1+0x12fc] ;  /* 0x0012fc00011d7983 */ /* 0x000ea20000300800 */
[----:B------:R0:W-:Y:S02]  /*11fa0*/  STS.U16 [R15+0x5f00], R2 ;  /* 0x005f00020f007388 */ /* 0x0001e40000000400 */
[----:B------:R-:W-:Y:S02]  /*11fb0*/  STS.U16 [R15+0x5f80], R25 ;  /* 0x005f80190f007388 */ /* 0x000fe40000000400 */
[----:B------:R-:W-:Y:S01]  /*11fc0*/  STS.U16 [R15+0x6e00], R26 ;  /* 0x006e001a0f007388 */ /* 0x000fe20000000400 */
[----:B------:R-:W-:Y:S01]  /*11fd0*/  STS.U16 [R15+0x6e80], R27 ;  /* 0x006e801b0f007388 */ /* 0x000fe20000000400 */
[----:B------:R1:W-:Y:S03]  /*11fe0*/  STS.U16 [R15+0x6f00], R14 ;  /* 0x006f000e0f007388 */ /* 0x0003e60000000400 */
[----:B0-----:R-:W0:Y:S04]  /*11ff0*/  S2R R2, SR_TID.X ;  /* 0x0000000000027919 */ /* 0x001e280000002100 */
[----:B-1----:R-:W1:Y:S01]  /*12000*/  S2R R14, SR_TID.X ;  /* 0x00000000000e7919 */ /* 0x002e620000002100 */
[----:B0-----:R-:W-:-:S05]  /*12010*/  LOP3.LUT R2, R2, 0x3f, RZ, 0xc0, !PT ;  /* 0x0000003f02027812 */ /* 0x001fca00078ec0ff */
[----:B------:R-:W-:Y:S01]  /*12020*/  IMAD.SHL.U32 R2, R2, 0x2, RZ ;  /* 0x0000000202027824 */ /* 0x000fe200078e00ff */
[----:B-1----:R-:W-:-:S04]  /*12030*/  LOP3.LUT R14, R14, 0x3f, RZ, 0xc0, !PT ;  /* 0x0000003f0e0e7812 */ /* 0x002fc800078ec0ff */
[C---:B------:R-:W-:Y:S02]  /*12040*/  LOP3.LUT R27, R2.reuse, 0x10, RZ, 0x3c, !PT ;  /* 0x00000010021b7812 */ /* 0x040fe400078e3cff */
[----:B------:R-:W-:Y:S01]  /*12050*/  LOP3.LUT R26, R2, 0x20, RZ, 0x3c, !PT ;  /* 0x00000020021a7812 */ /* 0x000fe200078e3cff */
[----:B--2---:R0:W-:Y:S04]  /*12060*/  STS.U16 [R15+0x6f80], R29 ;  /* 0x006f801d0f007388 */ /* 0x0041e80000000400 */
[----:B0-----:R-:W2:Y:S01]  /*12070*/  LDL.LU R29, [R1+0x12f8] ;  /* 0x0012f800011d7983 */ /* 0x001ea20000300800 */
        /* <DEDUP_REMOVED lines=8> */
[----:B------:R-:W-:Y:S02]  /*12100*/  STS.U16 [R26+0x8100], R6 ;  /* 0x008100061a007388 */ /* 0x000fe40000000400 */
[----:B0-----:R-:W-:-:S02]  /*12110*/  IMAD.SHL.U32 R27, R14, 0x2, RZ ;  /* 0x000000020e1b7824 */ /* 0x001fc400078e00ff */
[----:B------:R-:W-:-:S03]  /*12120*/  IMAD.SHL.U32 R14, R14, 0x2, RZ ;  /* 0x000000020e0e7824 */ /* 0x000fc600078e00ff */
[----:B------:R-:W-:Y:S02]  /*12130*/  LOP3.LUT R27, R27, 0x30, RZ, 0x3c, !PT ;  /* 0x000000301b1b7812 */ /* 0x000fe400078e3cff */
[----:B------:R-:W-:Y:S01]  /*12140*/  LOP3.LUT R14, R14, 0x40, RZ, 0x3c, !PT ;  /* 0x000000400e0e7812 */ /* 0x000fe200078e3cff */
[----:B------:R-:W-:Y:S02]  /*12150*/  STS.U16 [R26+0x8500], R17 ;  /* 0x008500111a007388 */ /* 0x000fe40000000400 */
[----:B------:R-:W-:Y:S02]  /*12160*/  STS.U16 [R27+0x8180], R7 ;  /* 0x008180071b007388 */ /* 0x000fe40000000400 */
[----:B------:R-:W-:Y:S01]  /*12170*/  STS.U16 [R27+0x8580], R18 ;  /* 0x008580121b007388 */ /* 0x000fe20000000400 */
[----:B------:R-:W-:Y:S01]  /*12180*/  STS.U16 [R14+0x8200], R8 ;  /* 0x008200080e007388 */ /* 0x000fe20000000400 */
[----:B---3--:R-:W-:Y:S02]  /*12190*/  STS.U16 [R14+0x8600], R19 ;  /* 0x008600130e007388 */ /* 0x008fe40000000400 */
[----:B------:R-:W-:Y:S02]  /*121a0*/  STS.U16 [R28+0x8280], R9 ;  /* 0x008280091c007388 */ /* 0x000fe40000000400 */
[----:B------:R0:W-:Y:S02]  /*121b0*/  STS.U16 [R28+0x8680], R21 ;  /* 0x008680151c007388 */ /* 0x0001e40000000400 */
[----:B0-----:R-:W0:Y:S04]  /*121c0*/  S2R R28, SR_TID.X ;  /* 0x00000000001c7919 */ /* 0x001e280000002100 */
[----:B------:R-:W-:Y:S01]  /*121d0*/  STS.U16 [R0+0x8300], R10 ;  /* 0x0083000a00007388 */ /* 0x000fe20000000400 */
[----:B----4-:R0:W-:Y:S02]  /*121e0*/  STS.U16 [R0+0x8700], R22 ;  /* 0x0087001600007388 */ /* 0x0101e40000000400 */
[----:B------:R-:W-:Y:S02]  /*121f0*/  STS.U16 [R15+0x8380], R11 ;  /* 0x0083800b0f007388 */ /* 0x000fe40000000400 */
[----:B------:R-:W-:Y:S01]  /*12200*/  STS.U16 [R15+0x8780], R23 ;  /* 0x008780170f007388 */ /* 0x000fe20000000400 */
[----:B------:R-:W-:Y:S01]  /*12210*/  BAR.SYNC.DEFER_BLOCKING 0x0 ;  /* 0x0000000000007b1d */ /* 0x000fe20000010000 */
[C---:B0-----:R-:W-:Y:S01]  /*12220*/  LOP3.LUT R0, R28.reuse, 0x7, RZ, 0xc0, !PT ;  /* 0x000000071c007812 */ /* 0x041fe200078ec0ff */
[----:B------:R-:W-:-:S04]  /*12230*/  IMAD.SHL.U32 R14, R28, 0x2, RZ ;  /* 0x000000021c0e7824 */ /* 0x000fc800078e00ff */
[----:B------:R-:W-:-:S05]  /*12240*/  IMAD R0, R0, 0x90, RZ ;  /* 0x0000009000007824 */ /* 0x000fca00078e02ff */
[----:B------:R-:W-:-:S05]  /*12250*/  LOP3.LUT R0, R0, 0x30, R14, 0x78, !PT ;  /* 0x0000003000007812 */ /* 0x000fca00078e780e */
[----:B------:R-:W0:Y:S04]  /*12260*/  LDSM.16.M88.4 R16, [R0+0x8000] ;  /* 0x008000000010783b */ /* 0x000e280000000200 */
[----:B------:R-:W1:Y:S04]  /*12270*/  LDSM.16.M88.4 R12, [R0+0x8400] ;  /* 0x00840000000c783b */ /* 0x000e680000000200 */
[----:B0-----:R-:W-:Y:S01]  /*12280*/  STL [R1+0x1244], R18 ;  /* 0x0012441201007387 */ /* 0x001fe20000100800 */
[----:B------:R-:W-:Y:S02]  /*12290*/  STL [R1+0x1240], R19 ;  /* 0x0012401301007387 */ /* 0x000fe40000100800 */
[----:B-1----:R-:W-:Y:S02]  /*122a0*/  STL [R1+0x123c], R14 ;  /* 0x00123c0e01007387 */ /* 0x002fe40000100800 */
[----:B------:R-:W-:Y:S01]  /*122b0*/  STL [R1+0x1238], R15 ;  /* 0x0012380f01007387 */ /* 0x000fe20000100800 */
[----:B--2---:R-:W0:Y:S04]  /*122c0*/  LDSM.16.MT88.4 R8, [R29+0x100] ;  /* 0x000100001d08783b */ /* 0x004e280000004200 */
[----:B------:R-:W1:Y:S04]  /*122d0*/  LDSM.16.MT88.4 R4, [R29+0x80] ;  /* 0x000080001d04783b */ /* 0x000e680000004200 */
[----:B------:R-:W-:Y:S01]  /*122e0*/  LDSM.16.MT88.4 R24, [R29] ;  /* 0x000000001d18783b */ /* 0x000fe20000004200 */
[----:B0-----:R-:W-:-:S02]  /*122f0*/  IMAD.MOV.U32 R14, RZ, RZ, R8 ;  /* 0x000000ffff0e7224 */ /* 0x001fc400078e0008 */
[----:B------:R-:W-:Y:S02]  /*12300*/  IMAD.MOV.U32 R3, RZ, RZ, R9 ;  /* 0x000000ffff037224 */ /* 0x000fe400078e0009 */
[----:B------:R-:W-:Y:S02]  /*12310*/  IMAD.MOV.U32 R2, RZ, RZ, R10 ;  /* 0x000000ffff027224 */ /* 0x000fe400078e000a */
[----:B------:R-:W-:Y:S02]  /*12320*/  IMAD.MOV.U32 R0, RZ, RZ, R11 ;  /* 0x000000ffff007224 */ /* 0x000fe400078e000b */
[----:B------:R-:W0:Y:S04]  /*12330*/  LDSM.16.MT88.4 R8, [R29+0x180] ;  /* 0x000180001d08783b */ /* 0x000e280000004200 */
[----:B-1----:R-:W-:Y:S01]  /*12340*/  STL [R1+0x12e4], R4 ;  /* 0x0012e40401007387 */ /* 0x002fe20000100800 */
[----:B------:R-:W-:Y:S02]  /*12350*/  STL [R1+0x12e0], R5 ;  /* 0x0012e00501007387 */ /* 0x000fe40000100800 */
[----:B------:R0:W-:Y:S02]  /*12360*/  STL [R1+0x12dc], R6 ;  /* 0x0012dc0601007387 */ /* 0x0001e40000100800 */
[----:B------:R1:W-:Y:S02]  /*12370*/  STL [R1+0x12d8], R7 ;  /* 0x0012d80701007387 */ /* 0x0003e40000100800 */
[----:B0-----:R-:W-:-:S02]  /*12380*/  IMAD.MOV.U32 R6, RZ, RZ, R10 ;  /* 0x000000ffff067224 */ /* 0x001fc400078e000a */
[----:B-1----:R-:W-:Y:S02]  /*12390*/  IMAD.MOV.U32 R7, RZ, RZ, R11 ;  /* 0x000000ffff077224 */ /* 0x002fe400078e000b */
[----:B------:R-:W-:Y:S02]  /*123a0*/  IMAD.MOV.U32 R4, RZ, RZ, R8 ;  /* 0x000000ffff047224 */ /* 0x000fe400078e0008 */
[----:B------:R-:W-:Y:S01]  /*123b0*/  IMAD.MOV.U32 R5, RZ, RZ, R9 ;  /* 0x000000ffff057224 */ /* 0x000fe200078e0009 */
[----:B------:R-:W-:Y:S04]  /*123c0*/  STL.64 [R1+0x12f0], R6 ;  /* 0x0012f00601007387 */ /* 0x000fe80000100a00 */
[----:B------:R0:W-:Y:S02]  /*123d0*/  STL.64 [R1+0x12e8], R4 ;  /* 0x0012e80401007387 */ /* 0x0001e40000100a00 */
[----:B0-----:R-:W2:Y:S01]  /*123e0*/  LDL.LU.64 R4, [R1+0x1c0] ;  /* 0x0001c00001047983 */ /* 0x001ea20000300a00 */
[----:B------:R-:W2:Y:S01]  /*123f0*/  LDL.LU.64 R6, [R1+0x1c8] ;  /* 0x0001c80001067983 */ /* 0x000ea20000300a00 */
[----:B------:R-:W-:-:S05]  /*12400*/  LOP3.LUT R28, R29, 0x40, RZ, 0x3c, !PT ;  /* 0x000000401d1c7812 */ /* 0x000fca00078e3cff */
[----:B------:R-:W0:Y:S02]  /*12410*/  LDSM.16.MT88.4 R8, [R28] ;  /* 0x000000001c08783b */ /* 0x000e240000004200 */
[----:B0-----:R-:W-:Y:S02]  /*12420*/  IMAD.MOV.U32 R20, RZ, RZ, R9 ;  /* 0x000000ffff147224 */ /* 0x001fe400078e0009 */
[----:B------:R-:W-:Y:S02]  /*12430*/  IMAD.MOV.U32 R19, RZ, RZ, R10 ;  /* 0x000000ffff137224 */ /* 0x000fe400078e000a */
[----:B------:R-:W-:Y:S02]  /*12440*/  IMAD.MOV.U32 R18, RZ, RZ, R8 ;  /* 0x000000ffff127224 */ /* 0x000fe400078e0008 */
[----:B------:R-:W-:Y:S02]  /*12450*/  IMAD.MOV.U32 R15, RZ, RZ, R11 ;  /* 0x000000ffff0f7224 */ /* 0x000fe400078e000b */
[----:B------:R-:W0:Y:S04]  /*12460*/  LDSM.16.MT88.4 R8, [R28+0x80] ;  /* 0x000080001c08783b */ /* 0x000e280000004200 */
[----:B0-----:R0:W-:Y:S02]  /*12470*/  STL.64 [R1+0x1280], R10 ;  /* 0x0012800a01007387 */ /* 0x0011e40000100a00 */
[----:B0-----:R-:W-:-:S02]  /*12480*/  IMAD.MOV.U32 R10, RZ, RZ, R20 ;  /* 0x000000ffff0a7224 */ /* 0x001fc400078e0014 */
[----:B------:R-:W0:Y:S04]  /*12490*/  LDSM.16.MT88.4 R20, [R28+0x100] ;  /* 0x000100001c14783b */ /* 0x000e280000004200 */
[----:B------:R1:W-:Y:S01]  /*124a0*/  STL.64 [R1+0x1278], R8 ;  /* 0x0012780801007387 */ /* 0x0003e20000100a00 */
[----:B------:R-:W-:Y:S02]  /*124b0*/  IMAD.MOV.U32 R11, RZ, RZ, R19 ;  /* 0x000000ffff0b7224 */ /* 0x000fe400078e0013 */
[----:B-1----:R-:W-:Y:S01]  /*124c0*/  IMAD.MOV.U32 R9, RZ, RZ, R18 ;  /* 0x000000ffff097224 */ /* 0x002fe200078e0012 */
[----:B0-----:R-:W-:Y:S01]  /*124d0*/  STL.64 [R1+0x1270], R22 ;  /* 0x0012701601007387 */ /* 0x001fe20000100a00 */
[----:B------:R0:W-:Y:S03]  /*124e0*/  STL.64 [R1+0x1268], R20 ;  /* 0x0012681401007387 */ /* 0x0001e60000100a00 */
[----:B0-----:R-:W3:Y:S01]  /*124f0*/  LDL.LU.64 R20, [R1+0x190] ;  /* 0x0001900001147983 */ /* 0x001ee20000300a00 */
[----:B------:R-:W3:Y:S01]  /*12500*/  LDL.LU.64 R22, [R1+0x198] ;  /* 0x0001980001167983 */ /* 0x000ee20000300a00 */
[C---:B--2---:R-:W-:Y:S11]  /*12510*/  HMMA.16816.F32 R4, R24.reuse, R16, R4 ;  /* 0x000000101804723c */ /* 0x044ff60000001804 */
[----:B------:R-:W-:Y:S11]  /*12520*/  @!UPT UIADD3 URZ, URZ, URZ, URZ ;  /* 0x0000003f3f3ff290 */ /* 0x000ff6000fffe03f */
[----:B------:R-:W-:Y:S01]  /*12530*/  @!UPT UIADD3 URZ, URZ, URZ, URZ ;  /* 0x0000003f3f3ff290 */ /* 0x000fe2000fffe03f */
[----:B------:R0:W-:Y:S01]  /*12540*/  STL.64 [R1+0x90], R4 ;  /* 0x0000900401007387 */ /* 0x0001e20000100a00 */
[----:B------:R-:W-:Y:S02]  /*12550*/  IMAD.MOV.U32 R18, RZ, RZ, R6 ;  /* 0x000000ffff127224 */ /* 0x000fe400078e0006 */
[----:B------:R-:W-:Y:S02]  /*12560*/  IMAD.MOV.U32 R19, RZ, RZ, R7 ;  /* 0x000000ffff137224 */ /* 0x000fe400078e0007 */
[----:B------:R-:W2:Y:S04]  /*12570*/  LDL.LU.64 R6, [R1+0x12f0] ;  /* 0x0012f00001067983 */ /* 0x000ea80000300a00 */
[----:B0-----:R-:W4:Y:S01]  /*12580*/  LDL.LU.64 R4, [R1+0x12e8] ;  /* 0x0012e80001047983 */ /* 0x001f220000300a00 */
[----:B---3--:R-:W-:Y:S11]  /*12590*/  HMMA.16816.F32 R20, R24, R12, R20 ;  /* 0x0000000c1814723c */ /* 0x008ff60000001814 */
[----:B------:R-:W-:Y:S11]  /*125a0*/  @!UPT UIADD3 URZ, URZ, URZ, URZ ;  /* 0x0000003f3f3ff290 */ /* 0x000ff6000fffe03f */
[----:B------:R-:W-:Y:S02]  /*125b0*/  @!UPT UIADD3 URZ, URZ, URZ, URZ ;  /* 0x0000003f3f3ff290 */ /* 0x000fe4000fffe03f */
[----:B------:R-:W-:Y:S02]  /*125c0*/  IMAD.MOV.U32 R27, RZ, RZ, R20 ;  /* 0x000000ffff1b7224 */ /* 0x000fe400078e0014 */
[----:B------:R-:W-:Y:S02]  /*125d0*/  IMAD.MOV.U32 R25, RZ, RZ, R22 ;  /* 0x000000ffff197224 */ /* 0x000fe400078e0016 */
[----:B------:R-:W-:Y:S02]  /*125e0*/  IMAD.MOV.U32 R24, RZ, RZ, R23 ;  /* 0x000000ffff187224 */ /* 0x000fe400078e0017 */
[----:B------:R-:W-:Y:S02]  /*125f0*/  IMAD.MOV.U32 R26, RZ, RZ, R21 ;  /* 0x000000ffff1a7224 */ /* 0x000fe400078e0015 */
[----:B--2---:R-:W-:Y:S02]  /*12600*/  IMAD.MOV.U32 R22, RZ, RZ, R6 ;  /* 0x000000ffff167224 */ /* 0x004fe400078e0006 */
[----:B------:R-:W-:-:S02]  /*12610*/  IMAD.MOV.U32 R23, RZ, RZ, R7 ;  /* 0x000000ffff177224 */ /* 0x000fc400078e0007 */
[----:B----4-:R-:W-:Y:S02]  /*12620*/  IMAD.MOV.U32 R20, RZ, RZ, R4 ;  /* 0x000000ffff147224 */ /* 0x010fe400078e0004 */
[----:B------:R-:W-:Y:S01]  /*12630*/  IMAD.MOV.U32 R21, RZ, RZ, R5 ;  /* 0x000000ffff157224 */ /* 0x000fe200078e0005 */
[----:B------:R-:W2:Y:S01]  /*12640*/  LDL.LU R4, [R1+0x12e4] ;  /* 0x0012e40001047983 */ /* 0x000ea20000300800 */
[----:B------:R-:W2:Y:S02]  /*12650*/  LDL.LU R5, [R1+0x12e0] ;  /* 0x0012e00001057983 */ /* 0x000ea40000300800 */
[----:B------:R-:W2:Y:S02]  /*12660*/  LDL.LU R6, [R1+0x12dc] ;  /* 0x0012dc0001067983 */ /* 0x000ea40000300800 */
[----:B------:R-:W2:Y:S01]  /*12670*/  LDL.LU R7, [R1+0x12d8] ;  /* 0x0012d80001077983 */ /* 0x000ea20000300800 */
[----:B------:R-:W-:Y:S01]  /*12680*/  STL.64 [R1+0x12c0], R22 ;  /* 0x0012c01601007387 */ /* 0x000fe20000100a00 */
[----:B------:R0:W-:Y:S03]  /*12690*/  STL.64 [R1+0x12b8], R20 ;  /* 0x0012b81401007387 */ /* 0x0001e60000100a00 */
[----:B0-----:R-:W3:Y:S01]  /*126a0*/  LDL.LU.64 R20, [R1+0x160] ;  /* 0x0001600001147983 */ /* 0x001ee20000300a00 */
[----:B------:R-:W4:Y:S03]  /*126b0*/  LDL.LU.64 R22, [R1+0x168] ;  /* 0x0001680001167983 */ /* 0x000f260000300a00 */
[----:B----4-:R-:W-:Y:S01]  /*126c0*/  STL.64 [R1+0x12d0], R22 ;  /* 0x0012d01601007387 */ /* 0x010fe20000100a00 */
[----:B---3--:R0:W-:Y:S03]  /*126d0*/  STL.64 [R1+0x12c8], R20 ;  /* 0x0012c81401007387 */ /* 0x0081e60000100a00 */
[----:B0-----:R-:W2:Y:S01]  /*126e0*/  LDL.LU.64 R20, [R1+0x120] ;  /* 0x0001200001147983 */ /* 0x001ea20000300a00 */
[----:B------:R-:W2:Y:S02]  /*126f0*/  LDL.LU.64 R22, [R1+0x128] ;  /* 0x0001280001167983 */ /* 0x000ea40000300a00 */
[----:B------:R-:W-:-:S02]  /*12700*/  IMAD.MOV.U32 R8, RZ, RZ, R9 ;  /* 0x000000ffff087224 */ /* 0x000fc400078e0009 */
[----:B------:R-:W-:Y:S02]  /*12710*/  IMAD.MOV.U32 R9, RZ, RZ, R10 ;  /* 0x000000ffff097224 */ /* 0x000fe400078e000a */
[----:B------:R-:W-:Y:S02]  /*12720*/  IMAD.MOV.U32 R10, RZ, RZ, R11 ;  /* 0x000000ffff0a7224 */ /* 0x000fe400078e000b */
[----:B------:R-:W-:-:S05]  /*12730*/  IMAD.MOV.U32 R11, RZ, RZ, R15 ;  /* 0x000000ffff0b7224 */ /* 0x000fca00078e000f */
[----:B------:R-:W-:Y:S01]  /*12740*/  STL.64 [R1+0x12b0], R10 ;  /* 0x0012b00a01007387 */ /* 0x000fe20000100a00 */
[----:B------:R0:W-:Y:S02]  /*12750*/  STL.64 [R1+0x12a8], R8 ;  /* 0x0012a80801007387 */ /* 0x0001e40000100a00 */
[----:B------:R-:W-:Y:S02]  /*12760*/  STL.64 [R1+0x1250], R26 ;  /* 0x0012501a01007387 */ /* 0x000fe40000100a00 */
[----:B------:R1:W-:Y:S02]  /*12770*/  STL.64 [R1+0x1248], R24 ;  /* 0x0012481801007387 */ /* 0x0003e40000100a00 */
[----:B0-----:R-:W-:Y:S01]  /*12780*/  IMAD.MOV.U32 R8, RZ, RZ, R14 ;  /* 0x000000ffff087224 */ /* 0x001fe200078e000e */
[----:B-1----:R-:W3:Y:S01]  /*12790*/  LDL.LU.64 R24, [R1+0x140] ;  /* 0x0001400001187983 */ /* 0x002ee20000300a00 */
        /* <DEDUP_REMOVED lines=8> */
[----:B0-----:R-:W2:Y:S02]  /*12820*/  LDL.LU.64 R20, [R1+0x12c8] ;  /* 0x0012c80001147983 */ /* 0x001ea40000300a00 */
[----:B--2---:R-:W-:Y:S02]  /*12830*/  HMMA.16816.F32 R4, R4, R12, R20 ;  /* 0x0000000c0404723c */ /* 0x004fe40000001814 */
[----:B------:R-:W2:Y:S01]  /*12840*/  LDL.LU.64 R22, [R1+0x12c0] ;  /* 0x0012c00001167983 */ /* 0x000ea20000300a00 */
[----:B------:R-:W2:Y:S11]  /*12850*/  LDL.LU.64 R20, [R1+0x12b8] ;  /* 0x0012b80001147983 */ /* 0x000eb60000300a00 */
[----:B------:R-:W-:Y:S09]  /*12860*/  @!UPT UIADD3 URZ, URZ, URZ, URZ ;  /* 0x0000003f3f3ff290 */ /* 0x000ff2000fffe03f */
[----:B------:R-:W-:Y:S01]  /*12870*/  STL.64 [R1+0xd0], R4 ;  /* 0x0000d00401007387 */ /* 0x000fe20000100a00 */
[----:B------:R-:W-:Y:S02]  /*12880*/  STL.64 [R1+0xd8], R6 ;  /* 0x0000d80601007387 */ /* 0x000fe40000100a00 */
[----:B------:R-:W0:Y:S02]  /*12890*/  LDSM.16.MT88.4 R4, [R28+0x180] ;  /* 0x000180001c04783b */ /* 0x000e240000004200 */
[----:B0-----:R-:W-:Y:S02]  /*128a0*/  STL.64 [R1+0x1260], R6 ;  /* 0x0012600601007387 */ /* 0x001fe40000100a00 */
[----:B------:R0:W-:Y:S02]  /*128b0*/  STL.64 [R1+0x1258], R4 ;  /* 0x0012580401007387 */ /* 0x0001e40000100a00 */
[----:B0-----:R-:W4:Y:S01]  /*128c0*/  LDL.LU.64 R4, [R1+0x150] ;  /* 0x0001500001047983 */ /* 0x001f220000300a00 */
[----:B------:R-:W4:Y:S02]  /*128d0*/  LDL.LU.64 R6, [R1+0x158] ;  /* 0x0001580001067983 */ /* 0x000f240000300a00 */
[----:B------:R-:W-:-:S02]  /*128e0*/  IMAD.MOV.U32 R9, RZ, RZ, R3 ;  /* 0x000000ffff097224 */ /* 0x000fc400078e0003 */
[----:B------:R-:W-:Y:S02]  /*128f0*/  IMAD.MOV.U32 R10, RZ, RZ, R2 ;  /* 0x000000ffff0a7224 */ /* 0x000fe400078e0002 */
[----:B------:R-:W-:-:S07]  /*12900*/  IMAD.MOV.U32 R11, RZ, RZ, R0 ;  /* 0x000000ffff0b7224 */ /* 0x000fce00078e0000 */
[C---:B----4-:R-:W-:Y:S11]  /*12910*/  HMMA.16816.F32 R4, R8.reuse, R16, R4 ;  /* 0x000000100804723c */ /* 0x050ff60000001804 */
[----:B------:R-:W-:Y:S11]  /*12920*/  @!UPT UIADD3 URZ, URZ, URZ, URZ ;  /* 0x0000003f3f3ff290 */ /* 0x000ff6000fffe03f */
[----:B------:R-:W-:Y:S01]  /*12930*/  @!UPT UIADD3 URZ, URZ, URZ, URZ ;  /* 0x0000003f3f3ff290 */ /* 0x000fe2000fffe03f */
[----:B------:R-:W-:Y:S01]  /*12940*/  STL.64 [R1+0x160], R4 ;  /* 0x0001600401007387 */ /* 0x000fe20000100a00 */
[----:B------:R3:W-:Y:S02]  /*12950*/  STL.64 [R1+0x168], R6 ;  /* 0x0001680601007387 */ /* 0x0007e40000100a00 */
[----:B---3--:R-:W-:Y:S11]  /*12960*/  HMMA.16816.F32 R4, R8, R12, R24 ;  /* 0x0000000c0804723c */ /* 0x008ff60000001818 */
[----:B------:R-:W-:Y:S11]  /*12970*/  @!UPT UIADD3 URZ, URZ, URZ, URZ ;  /* 0x0000003f3f3ff290 */ /* 0x000ff6000fffe03f */
[----:B------:R-:W-:Y:S01]  /*12980*/  @!UPT UIADD3 URZ, URZ, URZ, URZ ;  /* 0x0000003f3f3ff290 */ /* 0x000fe2000fffe03f */
[----:B------:R0:W-:Y:S01]  /*12990*/  STL [R1+0x150], R4 ;  /* 0x0001500401007387 */ /* 0x0001e20000100800 */
[----:B------:R-:W2:Y:S02]  /*129a0*/  LDL.LU.64 R8, [R1+0x130] ;  /* 0x0001300001087983 */ /* 0x000ea40000300a00 */
[----:B------:R-:W-:Y:S02]  /*129b0*/  IMAD.MOV.U32 R3, RZ, RZ, R5 ;  /* 0x000000ffff037224 */ /* 0x000fe400078e0005 */
[----:B------:R-:W2:Y:S02]  /*129c0*/  LDL.LU.64 R10, [R1+0x138] ;  /* 0x00013800010a7983 */ /* 0x000ea40000300a00 */
[----:B------:R-:W-:Y:S02]  /*129d0*/  IMAD.MOV.U32 R2, RZ, RZ, R6 ;  /* 0x000000ffff027224 */ /* 0x000fe400078e0006 */
[----:B------:R-:W-:Y:S01]  /*129e0*/  IMAD.MOV.U32 R0, RZ, RZ, R7 ;  /* 0x000000ffff007224 */ /* 0x000fe200078e0007 */
[----:B0-----:R-:W3:Y:S01]  /*129f0*/  LDL.LU.64 R4, [R1+0x100] ;  /* 0x0001000001047983 */ /* 0x001ee20000300a00 */
[----:B------:R-:W3:Y:S02]  /*12a00*/  LDL.LU.64 R6, [R1+0x108] ;  /* 0x0001080001067983 */ /* 0x000ee40000300a00 */
[----:B------:R-:W4:Y:S02]  /*12a10*/  LDL.LU.64 R24, [R1+0x170] ;  /* 0x0001700001187983 */ /* 0x000f240000300a00 */
[----:B------:R-:W2:Y:S02]  /*12a20*/  LDL.LU.64 R26, [R1+0x178] ;  /* 0x00017800011a7983 */ /* 0x000ea40000300a00 */
[----:B--2---:R-:W-:Y:S01]  /*12a30*/  STL.64 [R1+0x1290], R26 ;  /* 0x0012901a01007387 */ /* 0x004fe20000100a00 */
[----:B----4-:R0:W-:Y:S03]  /*12a40*/  STL.64 [R1+0x1288], R24 ;  /* 0x0012881801007387 */ /* 0x0101e60000100a00 */
[----:B0-----:R-:W2:Y:S01]  /*12a50*/  LDL.LU.64 R24, [R1+0x1b0] ;  /* 0x0001b00001187983 */ /* 0x001ea20000300a00 */
[----:B------:R-:W4:Y:S01]  /*12a60*/  LDL.LU.64 R26, [R1+0x1b8] ;  /* 0x0001b800011a7983 */ /* 0x000f220000300a00 */
[C---:B------:R-:W-:Y:S02]  /*12a70*/  HMMA.16816.F32 R8, R20.reuse, R16, R8 ;  /* 0x000000101408723c */ /* 0x040fe40000001808 */
[----:B----4-:R-:W-:Y:S01]  /*12a80*/  STL.64 [R1+0x12a0], R26 ;  /* 0x0012a01a01007387 */ /* 0x010fe20000100a00 */
[----:B--2---:R0:W-:Y:S03]  /*12a90*/  STL.64 [R1+0x1298], R24 ;  /* 0x0012981801007387 */ /* 0x0041e60000100a00 */
[----:B0-----:R-:W2:Y:S01]  /*12aa0*/  LDL.LU.64 R24, [R1+0x180] ;  /* 0x0001800001187983 */ /* 0x001ea20000300a00 */
[----:B------:R-:W2:Y:S02]  /*12ab0*/  LDL.LU.64 R26, [R1+0x188] ;  /* 0x00018800011a7983 */ /* 0x000ea40000300a00 */
[----:B------:R-:W-:Y:S02]  /*12ac0*/  STL [R1+0x11e4], R0 ;  /* 0x0011e40001007387 */ /* 0x000fe40000100800 */
[----:B------:R-:W-:Y:S01]  /*12ad0*/  STL [R1+0x11e0], R2 ;  /* 0x0011e00201007387 */ /* 0x000fe20000100800 */
[----:B------:R-:W-:Y:S11]  /*12ae0*/  STL [R1+0x11dc], R3 ;  /* 0x0011dc0301007387 */ /* 0x000ff60000100800 */
[----:B------:R-:W-:Y:S02]  /*12af0*/  STL.64 [R1+0x190], R8 ;  /* 0x0001900801007387 */ /* 0x000fe40000100a00 */
[----:B------:R0:W-:Y:S02]  /*12b00*/  STL.64 [R1+0x198], R10 ;  /* 0x0001980a01007387 */ /* 0x0001e40000100a00 */
[----:B0-----:R-:W2:Y:S01]  /*12b10*/  LDL.LU.64 R10, [R1+0x12b0] ;  /* 0x0012b000010a7983 */ /* 0x001ea20000300a00 */
[----:B------:R-:W2:Y:S01]  /*12b20*/  LDL.LU.64 R8, [R1+0x12a8] ;  /* 0x0012a80001087983 */ /* 0x000ea20000300a00 */
[----:B---3--:R-:W-:Y:S11]  /*12b30*/  HMMA.16816.F32 R4, R20, R12, R4 ;  /* 0x0000000c1404723c */ /* 0x008ff60000001804 */
[----:B------:R-:W-:Y:S11]  /*12b40*/  @!UPT UIADD3 URZ, URZ, URZ, URZ ;  /* 0x0000003f3f3ff290 */ /* 0x000ff6000fffe03f */
[----:B------:R-:W-:Y:S01]  /*12b50*/  @!UPT UIADD3 URZ, URZ, URZ, URZ ;  /* 0x0000003f3f3ff290 */ /* 0x000fe2000fffe03f */
[----:B------:R0:W-:Y:S01]  /*12b60*/  STL [R1+0x140], R4 ;  /* 0x0001400401007387 */ /* 0x0001e20000100800 */
[----:B------:R-:W-:Y:S02]  /*12b70*/  IMAD.MOV.U32 R3, RZ, RZ, R7 ;  /* 0x000000ffff037224 */ /* 0x000fe400078e0007 */
[----:B------:R-:W-:Y:S02]  /*12b80*/  IMAD.MOV.U32 R2, RZ, RZ, R6 ;  /* 0x000000ffff027224 */ /* 0x000fe400078e0006 */
[----:B------:R-:W3:Y:S02]  /*12b90*/  LDL.LU.64 R20, [R1+0x110] ;  /* 0x0001100001147983 */ /* 0x000ee40000300a00 */
[----:B------:R-:W-:Y:S01]  /*12ba0*/  IMAD.MOV.U32 R0, RZ, RZ, R5 ;  /* 0x000000ffff007224 */ /* 0x000fe200078e0005 */
[----:B------:R-:W3:Y:S04]  /*12bb0*/  LDL.LU.64 R22, [R1+0x118] ;  /* 0x0001180001167983 */ /* 0x000ee80000300a00 */
[----:B0-----:R-:W4:Y:S01]  /*12bc0*/  LDL.LU.64 R4, [R1+0x30] ;  /* 0x0000300001047983 */ /* 0x001f220000300a00 */
[----:B------:R-:W4:Y:S02]  /*12bd0*/  LDL.LU.64 R6, [R1+0x38] ;  /* 0x0000380001067983 */ /* 0x000f240000300a00 */
[----:B------:R-:W-:Y:S02]  /*12be0*/  STL [R1+0x11f0], R3 ;  /* 0x0011f00301007387 */ /* 0x000fe40000100800 */
[----:B------:R-:W-:Y:S01]  /*12bf0*/  STL [R1+0x11ec], R2 ;  /* 0x0011ec0201007387 */ /* 0x000fe20000100800 */
[----:B------:R-:W-:Y:S01]  /*12c00*/  STL [R1+0x11e8], R0 ;  /* 0x0011e80001007387 */ /* 0x000fe20000100800 */
[C---:B--2---:R-:W-:Y:S11]  /*12c10*/  HMMA.16816.F32 R24, R8.reuse, R16, R24 ;  /* 0x000000100818723c */ /* 0x044ff60000001818 */
[----:B------:R-:W-:Y:S11]  /*12c20*/  @!UPT UIADD3 URZ, URZ, URZ, URZ ;  /* 0x0000003f3f3ff290 */ /* 0x000ff6000fffe03f */
[----:B------:R-:W-:Y:S01]  /*12c30*/  @!UPT UIADD3 URZ, URZ, URZ, URZ ;  /* 0x0000003f3f3ff290 */ /* 0x000fe2000fffe03f */
[----:B------:R-:W-:Y:S01]  /*12c40*/  STL.64 [R1+0x180], R24 ;  /* 0x0001801801007387 */ /* 0x000fe20000100a00 */
[----:B------:R0:W-:Y:S03]  /*12c50*/  STL.64 [R1+0x188], R26 ;  /* 0x0001881a01007387 */ /* 0x0001e60000100a00 */
[----:B0-----:R-:W2:Y:S01]  /*12c60*/  LDL.LU.64 R26, [R1+0x12a0] ;  /* 0x0012a000011a7983 */ /* 0x001ea20000300a00 */
[----:B------:R-:W2:Y:S02]  /*12c70*/  LDL.LU.64 R24, [R1+0x1298] ;  /* 0x0012980001187983 */ /* 0x000ea40000300a00 */
[----:B--2---:R-:W-:Y:S01]  /*12c80*/  HMMA.16816.F32 R8, R8, R12, R24 ;  /* 0x0000000c0808723c */ /* 0x004fe20000001818 */
[----:B------:R-:W2:Y:S01]  /*12c90*/  LDL.LU.64 R26, [R1+0x1290] ;  /* 0x00129000011a7983 */ /* 0x000ea20000300a00 */
[----:B------:R-:W2:Y:S11]  /*12ca0*/  LDL.LU.64 R24, [R1+0x1288] ;  /* 0x0012880001187983 */ /* 0x000eb60000300a00 */
[----:B------:R-:W-:Y:S10]  /*12cb0*/  @!UPT UIADD3 URZ, URZ, URZ, URZ ;  /* 0x0000003f3f3ff290 */ /* 0x000ff4000fffe03f */
[----:B------:R-:W-:Y:S01]  /*12cc0*/  STL.64 [R1+0x130], R8 ;  /* 0x0001300801007387 */ /* 0x000fe20000100a00 */
[----:B------:R0:W-:Y:S03]  /*12cd0*/  STL.64 [R1+0x138], R10 ;  /* 0x0001380a01007387 */ /* 0x0001e60000100a00 */
[----:B0-----:R-:W2:Y:S01]  /*12ce0*/  LDL.LU.64 R10, [R1+0x1280] ;  /* 0x00128000010a7983 */ /* 0x001ea20000300a00 */
[----:B------:R-:W2:Y:S02]  /*12cf0*/  LDL.LU.64 R8, [R1+0x1278] ;  /* 0x0012780001087983 */ /* 0x000ea40000300a00 */
[C---:B--2---:R-:W-:Y:S08]  /*12d00*/  HMMA.16816.F32 R24, R8.reuse, R16, R24 ;  /* 0x000000100818723c */ /* 0x044ff00000001818 */
[----:B---3--:R-:W-:Y:S11]  /*12d10*/  HMMA.16816.F32 R8, R8, R12, R20 ;  /* 0x0000000c0808723c */ /* 0x008ff60000001814 */
[----:B------:R-:W-:Y:S05]  /*12d20*/  @!UPT UIADD3 URZ, URZ, URZ, URZ ;  /* 0x0000003f3f3ff290 */ /* 0x000fea000fffe03f */
[----:B------:R-:W-:Y:S02]  /*12d30*/  IMAD.MOV.U32 R0, RZ, RZ, R27 ;  /* 0x000000ffff007224 */ /* 0x000fe400078e001b */
[----:B------:R-:W-:Y:S02]  /*12d40*/  IMAD.MOV.U32 R2, RZ, RZ, R26 ;  /* 0x000000ffff027224 */ /* 0x000fe400078e001a */
[----:B------:R-:W-:Y:S01]  /*12d50*/  IMAD.MOV.U32 R3, RZ, RZ, R25 ;  /* 0x000000ffff037224 */ /* 0x000fe200078e0019 */
[----:B------:R0:W-:Y:S04]  /*12d60*/  STL [R1+0x170], R24 ;  /* 0x0001701801007387 */ /* 0x0001e80000100800 */
[----:B0-----:R-:W2:Y:S01]  /*12d70*/  LDL.LU.64 R24, [R1+0xf0] ;  /* 0x0000f00001187983 */ /* 0x001ea20000300a00 */
[----:B------:R-:W2:Y:S02]  /*12d80*/  LDL.LU.64 R26, [R1+0xf8] ;  /* 0x0000f800011a7983 */ /* 0x000ea40000300a00 */
[----:B------:R-:W-:Y:S02]  /*12d90*/  STL [R1+0x11fc], R0 ;  /* 0x0011fc0001007387 */ /* 0x000fe40000100800 */
[----:B------:R-:W-:Y:S01]  /*12da0*/  STL [R1+0x11f8], R2 ;  /* 0x0011f80201007387 */ /* 0x000fe20000100800 */
[----:B------:R-:W-:Y:S01]  /*12db0*/  STL [R1+0x11f4], R3 ;  /* 0x0011f40301007387 */ /* 0x000fe20000100800 */
[----:B------:R-:W4:Y:S02]  /*12dc0*/  LDL.LU.64 R22, [R1+0x1270] ;  /* 0x0012700001167983 */ /* 0x000f240000300a00 */
[----:B------:R-:W4:Y:S02]  /*12dd0*/  LDL.LU.64 R20, [R1+0x1268] ;  /* 0x0012680001147983 */ /* 0x000f240000300a00 */
[----:B------:R-:W-:Y:S01]  /*12de0*/  STL.64 [R1+0x110], R8 ;  /* 0x0001100801007387 */ /* 0x000fe20000100a00 */
[----:B------:R-:W-:Y:S02]  /*12df0*/  STL.64 [R1+0x118], R10 ;  /* 0x0001180a01007387 */ /* 0x000fe40000100a00 */
[----:B------:R-:W0:Y:S02]  /*12e00*/  LDSM.16.MT88.4 R8, [R29+0x2000] ;  /* 0x002000001d08783b */ /* 0x000e240000004200 */
[----:B0-----:R-:W-:Y:S02]  /*12e10*/  STL.64 [R1+0x70], R8 ;  /* 0x0000700801007387 */ /* 0x001fe40000100a00 */
[----:B------:R-:W-:Y:S02]  /*12e20*/  STL.64 [R1+0x78], R10 ;  /* 0x0000780a01007387 */ /* 0x000fe40000100a00 */
[----:B------:R-:W0:Y:S01]  /*12e30*/  LDSM.16.MT88.4 R8, [R29+0x2080] ;  /* 0x002080001d08783b */ /* 0x000e220000004200 */
[----:B----4-:R-:W-:Y:S11]  /*12e40*/  HMMA.16816.F32 R4, R20, R16, R4 ;  /* 0x000000101404723c */ /* 0x010ff60000001804 */
[----:B------:R-:W-:Y:S11]  /*12e50*/  @!UPT UIADD3 URZ, URZ, URZ, URZ ;  /* 0x0000003f3f3ff290 */ /* 0x000ff6000fffe03f */
[----:B------:R-:W-:Y:S01]  /*12e60*/  @!UPT UIADD3 URZ, URZ, URZ, URZ ;  /* 0x0000003f3f3ff290 */ /* 0x000fe2000fffe03f */
[----:B------:R-:W-:Y:S01]  /*12e70*/  STL.64 [R1+0x100], R4 ;  /* 0x0001000401007387 */ /* 0x000fe20000100a00 */
[----:B------:R-:W-:Y:S02]  /*12e80*/  STL.64 [R1+0x108], R6 ;  /* 0x0001080601007387 */ /* 0x000fe40000100a00 */
[----:B------:R-:W1:Y:S04]  /*12e90*/  LDSM.16.MT88.4 R4, [R29+0x2100] ;  /* 0x002100001d04783b */ /* 0x000e680000004200 */
[----:B0-----:R0:W-:Y:S01]  /*12ea0*/  STL.64 [R1+0x60], R8 ;  /* 0x0000600801007387 */ /* 0x0011e20000100a00 */
[----:B------:R3:W-:Y:S01]  /*12eb0*/  STL.64 [R1+0x68], R10 ;  /* 0x0000680a01007387 */ /* 0x0007e20000100a00 */
[----:B-1----:R-:W-:-:S03]  /*12ec0*/  IMAD.MOV.U32 R0, RZ, RZ, R6 ;  /* 0x000000ffff007224 */ /* 0x002fc600078e0006 */
[----:B------:R-:W-:Y:S01]  /*12ed0*/  STL.64 [R1+0x50], R4 ;  /* 0x0000500401007387 */ /* 0x000fe20000100a00 */
[----:B------:R-:W-:Y:S02]  /*12ee0*/  IMAD.MOV.U32 R2, RZ, RZ, R7 ;  /* 0x000000ffff027224 */ /* 0x000fe400078e0007 */
[----:B------:R-:W1:Y:S04]  /*12ef0*/  LDSM.16.MT88.4 R4, [R29+0x2180] ;  /* 0x002180001d04783b */ /* 0x000e680000004200 */
[----:B0-----:R-:W4:Y:S01]  /*12f00*/  LDL.LU.64 R8, [R1+0xa0] ;  /* 0x0000a00001087983 */ /* 0x001f220000300a00 */
[----:B---3--:R-:W4:Y:S01]  /*12f10*/  LDL.LU.64 R10, [R1+0xa8] ;  /* 0x0000a800010a7983 */ /* 0x008f220000300a00 */
[----:B------:R-:W-:Y:S02]  /*12f20*/  STL [R1+0x1204], R2 ;  /* 0x0012040201007387 */ /* 0x000fe40000100800 */
[----:B------:R-:W-:Y:S01]  /*12f30*/  STL [R1+0x1200], R0 ;  /* 0x0012000001007387 */ /* 0x000fe20000100800 */
[----:B--2---:R-:W-:Y:S01]  /*12f40*/  HMMA.16816.F32 R24, R20, R12, R24 ;  /* 0x0000000c1418723c */ /* 0x004fe20000001818 */
[----:B-1----:R-:W-:Y:S01]  /*12f50*/  STL.64 [R1+0x40], R4 ;  /* 0x0000400401007387 */ /* 0x002fe20000100a00 */
[----:B------:R0:W-:Y:S03]  /*12f60*/  STL.64 [R1+0x48], R6 ;  /* 0x0000480601007387 */ /* 0x0001e60000100a00 */
[----:B0-----:R-:W2:Y:S01]  /*12f70*/  LDL.LU.64 R6, [R1+0x1260] ;  /* 0x0012600001067983 */ /* 0x001ea20000300a00 */
[----:B------:R-:W2:Y:S02]  /*12f80*/  LDL.LU.64 R4, [R1+0x1258] ;  /* 0x0012580001047983 */ /* 0x000ea40000300a00 */
[----:B------:R-:W2:Y:S02]  /*12f90*/  LDL.LU.64 R20, [R1+0x1a0] ;  /* 0x0001a00001147983 */ /* 0x000ea40000300a00 */
[----:B------:R-:W2:Y:S11]  /*12fa0*/  LDL.LU.64 R22, [R1+0x1a8] ;  /* 0x0001a80001167983 */ /* 0x000eb60000300a00 */
[----:B------:R-:W-:Y:S02]  /*12fb0*/  @!UPT UIADD3 URZ, URZ, URZ, URZ ;  /* 0x0000003f3f3ff290 */ /* 0x000fe4000fffe03f */
[----:B------:R-:W-:Y:S01]  /*12fc0*/  STL.64 [R1+0xf0], R24 ;  /* 0x0000f01801007387 */ /* 0x000fe20000100a00 */
[----:B------:R-:W-:Y:S02]  /*12fd0*/  STL.64 [R1+0xf8], R26 ;  /* 0x0000f81a01007387 */ /* 0x000fe40000100a00 */
[----:B------:R-:W0:Y:S04]  /*12fe0*/  LDSM.16.MT88.4 R24, [R28+0x2000] ;  /* 0x002000001c18783b */ /* 0x000e280000004200 */
[----:B0-----:R-:W-:Y:S02]  /*12ff0*/  IMAD.MOV.U32 R0, RZ, RZ, R27 ;  /* 0x000000ffff007224 */ /* 0x001fe400078e001b */
[----:B------:R-:W-:Y:S01]  /*13000*/  IMAD.MOV.U32 R2, RZ, RZ, R26 ;  /* 0x000000ffff027224 */ /* 0x000fe200078e001a */
[----:B------:R0:W-:Y:S01]  /*13010*/  STL.64 [R1+0x30], R24 ;  /* 0x0000301801007387 */ /* 0x0001e20000100a00 */
[----:B------:R-:W3:Y:S03]  /*13020*/  LDL.LU.64 R26, [R1+0x1250] ;  /* 0x00125000011a7983 */ /* 0x000ee60000300a00 */
[----:B0-----:R-:W3:Y:S01]  /*13030*/  LDL.LU.64 R24, [R1+0x1248] ;  /* 0x0012480001187983 */ /* 0x001ee20000300a00 */
[----:B------:R-:W-:Y:S02]  /*13040*/  STL [R1+0x120c], R0 ;  /* 0x00120c0001007387 */ /* 0x000fe40000100800 */
[----:B------:R-:W-:Y:S01]  /*13050*/  STL [R1+0x1208], R2 ;  /* 0x0012080201007387 */ /* 0x000fe20000100800 */
[C---:B--2---:R-:W-:Y:S11]  /*13060*/  HMMA.16816.F32 R20, R4.reuse, R16, R20 ;  /* 0x000000100414723c */ /* 0x044ff60000001814 */
[----:B------:R-:W-:Y:S11]  /*13070*/  @!UPT UIADD3 URZ, URZ, URZ, URZ ;  /* 0x0000003f3f3ff290 */ /* 0x000ff6000fffe03f */
[----:B------:R-:W-:Y:S01]  /*13080*/  @!UPT UIADD3 URZ, URZ, URZ, URZ ;  /* 0x0000003f3f3ff290 */ /* 0x000fe2000fffe03f */
[----:B------:R-:W-:Y:S01]  /*13090*/  STL.64 [R1+0xe0], R20 ;  /* 0x0000e01401007387 */ /* 0x000fe20000100a00 */
[----:B------:R-:W-:Y:S02]  /*130a0*/  STL.64 [R1+0xe8], R22 ;  /* 0x0000e81601007387 */ /* 0x000fe40000100a00 */
[----:B------:R-:W0:Y:S04]  /*130b0*/  LDSM.16.MT88.4 R20, [R28+0x2080] ;  /* 0x002080001c14783b */ /* 0x000e280000004200 */
[----:B0-----:R-:W-:Y:S01]  /*130c0*/  IMAD.MOV.U32 R0, RZ, RZ, R22 ;  /* 0x000000ffff007224 */ /* 0x001fe200078e0016 */
[----:B------:R-:W-:Y:S01]  /*130d0*/  STL.64 [R1+0x20], R20 ;  /* 0x0000201401007387 */ /* 0x000fe20000100a00 */
[----:B------:R-:W-:Y:S02]  /*130e0*/  IMAD.MOV.U32 R2, RZ, RZ, R23 ;  /* 0x000000ffff027224 */ /* 0x000fe400078e0017 */
[----:B------:R-:W0:Y:S03]  /*130f0*/  LDSM.16.MT88.4 R20, [R28+0x2100] ;  /* 0x002100001c14783b */ /* 0x000e260000004200 */
[----:B------:R-:W-:Y:S01]  /*13100*/  STL [R1+0x1214], R2 ;  /* 0x0012140201007387 */ /* 0x000fe20000100800 */
[----:B------:R-:W-:Y:S01]  /*13110*/  STL [R1+0x1210], R0 ;  /* 0x0012100001007387 */ /* 0x000fe20000100800 */
[----:B----4-:R-:W-:Y:S02]  /*13120*/  HMMA.16816.F32 R4, R4, R12, R8 ;  /* 0x0000000c0404723c */ /* 0x010fe40000001808 */
[----:B0-----:R-:W-:Y:S01]  /*13130*/  STL.64 [R1+0x10], R20 ;  /* 0x0000101401007387 */ /* 0x001fe20000100a00 */
[----:B------:R-:W-:Y:S02]  /*13140*/  STL.64 [R1+0x18], R22 ;  /* 0x0000181601007387 */ /* 0x000fe40000100a00 */
[----:B------:R-:W0:Y:S11]  /*13150*/  LDSM.16.MT88.4 R20, [R28+0x2180] ;  /* 0x002180001c14783b */ /* 0x000e360000004200 */
[----:B------:R-:W-:Y:S07]  /*13160*/  @!UPT UIADD3 URZ, URZ, URZ, URZ ;  /* 0x0000003f3f3ff290 */ /* 0x000fee000fffe03f */
[----:B------:R-:W-:Y:S01]  /*13170*/  STL.64 [R1+0xc0], R4 ;  /* 0x0000c00401007387 */ /* 0x000fe20000100a00 */
[----:B0-----:R-:W-:Y:S01]  /*13180*/  STL.64 [R1+0x10f0], R22 ;  /* 0x0010f01601007387 */ /* 0x001fe20000100a00 */
[----:B------:R0:W-:Y:S03]  /*13190*/  STL.64 [R1+0x10e8], R20 ;  /* 0x0010e81401007387 */ /* 0x0001e60000100a00 */
[----:B0-----:R-:W2:Y:S01]  /*131a0*/  LDL.LU.64 R20, [R1+0x60] ;  /* 0x0000600001147983 */ /* 0x001ea20000300a00 */
[----:B------:R-:W4:Y:S02]  /*131b0*/  LDL.LU.64 R22, [R1+0x68] ;  /* 0x0000680001167983 */ /* 0x000f240000300a00 */
[----:B------:R-:W-:Y:S02]  /*131c0*/  IMAD.MOV.U32 R2, RZ, RZ, R6 ;  /* 0x000000ffff027224 */ /* 0x000fe400078e0006 */
[----:B------:R-:W-:-:S02]  /*131d0*/  IMAD.MOV.U32 R0, RZ, RZ, R7 ;  /* 0x000000ffff007224 */ /* 0x000fc400078e0007 */
[----:B------:R-:W0:Y:S02]  /*131e0*/  LDSM.16.MT88.4 R4, [R29+0x4000] ;  /* 0x004000001d04783b */ /* 0x000e240000004200 */
[----:B0-----:R-:W-:Y:S02]  /*131f0*/  IMAD.MOV.U32 R28, RZ, RZ, R5 ;  /* 0x000000ffff1c7224 */ /* 0x001fe400078e0005 */
[----:B------:R-:W-:Y:S02]  /*13200*/  IMAD.MOV.U32 R13, RZ, RZ, R6 ;  /* 0x000000ffff0d7224 */ /* 0x000fe400078e0006 */
[----:B------:R-:W-:Y:S01]  /*13210*/  IMAD.MOV.U32 R12, RZ, RZ, R7 ;  /* 0x000000ffff0c7224 */ /* 0x000fe200078e0007 */
[----:B----4-:R-:W-:Y:S01]  /*13220*/  STL.64 [R1+0x1220], R22 ;  /* 0x0012201601007387 */ /* 0x010fe20000100a00 */
[----:B--2---:R3:W-:Y:S02]  /*13230*/  STL.64 [R1+0x1218], R20 ;  /* 0x0012181401007387 */ /* 0x0047e40000100a00 */
[----:B---3--:R-:W-:-:S02]  /*13240*/  IMAD.MOV.U32 R20, RZ, RZ, R27 ;  /* 0x000000ffff147224 */ /* 0x008fc400078e001b */
[----:B------:R-:W0:Y:S01]  /*13250*/  S2R R27, SR_TID.X ;  /* 0x00000000001b7919 */ /* 0x000e220000002100 */
[----:B------:R-:W-:Y:S02]  /*13260*/  IMAD.MOV.U32 R22, RZ, RZ, R25 ;  /* 0x000000ffff167224 */ /* 0x000fe400078e0019 */
[----:B------:R-:W-:Y:S02]  /*13270*/  IMAD.MOV.U32 R23, RZ, RZ, R24 ;  /* 0x000000ffff177224 */ /* 0x000fe400078e0018 */
[----:B------:R-:W-:-:S03]  /*13280*/  IMAD.MOV.U32 R21, RZ, RZ, R26 ;  /* 0x000000ffff157224 */ /* 0x000fc600078e001a */
[----:B------:R-:W-:Y:S02]  /*13290*/  STL.64 [R1+0x1230], R22 ;  /* 0x0012301601007387 */ /* 0x000fe40000100a00 */
[----:B------:R1:W-:Y:S02]  /*132a0*/  STL.64 [R1+0x1228], R20 ;  /* 0x0012281401007387 */ /* 0x0003e40000100a00 */
[----:B-1----:R-:W2:Y:S01]  /*132b0*/  LDL.LU.64 R20, [R1+0x70] ;  /* 0x0000700001147983 */ /* 0x002ea20000300a00 */
[----:B------:R-:W3:Y:S01]  /*132c0*/  LDL.LU.64 R22, [R1+0x78] ;  /* 0x0000780001167983 */ /* 0x000ee20000300a00 */
[C---:B0-----:R-:W-:Y:S01]  /*132d0*/  LOP3.LUT R3, R27.reuse, 0x7, RZ, 0xc0, !PT ;  /* 0x000000071b037812 */ /* 0x041fe200078ec0ff */
[----:B------:R-:W-:Y:S01]  /*132e0*/  IMAD.SHL.U32 R8, R27, 0x2, RZ ;  /* 0x000000021b087824 */ /* 0x000fe200078e00ff */
[----:B------:R-:W-:Y:S03]  /*132f0*/  STL [R1], R4 ;  /* 0x0000000401007387 */ /* 0x000fe60000100800 */
[----:B------:R-:W-:Y:S01]  /*13300*/  IMAD R3, R3, 0x90, RZ ;  /* 0x0000009003037824 */ /* 0x000fe200078e02ff */
[----:B------:R-:W-:Y:S04]  /*13310*/  LDSM.16.MT88.4 R24, [R29+0x4080] ;  /* 0x004080001d18783b */ /* 0x000fe80000004200 */
[----:B------:R-:W-:-:S04]  /*13320*/  LOP3.LUT R3, R3, 0x30, R8, 0x78, !PT ;  /* 0x0000003003037812 */ /* 0x000fc800078e7808 */
[----:B------:R-:W-:-:S05]  /*13330*/  LOP3.LUT R3, R3, 0x40, RZ, 0x3c, !PT ;  /* 0x0000004003037812 */ /* 0x000fca00078e3cff */
[----:B------:R-:W0:Y:S04]  /*13340*/  LDSM.16.M88.4 R4, [R3+0x8000] ;  /* 0x008000000304783b */ /* 0x000e280000000200 */
[----:B------:R-:W1:Y:S04]  /*13350*/  LDSM.16.M88.4 R8, [R3+0x8400] ;  /* 0x008400000308783b */ /* 0x000e680000000200 */
[----:B------:R-:W-:Y:S01]  /*13360*/  STL [R1+0x10d0], R13 ;  /* 0x0010d00d01007387 */ /* 0x000fe20000100800 */
[----:B------:R-:W-:Y:S02]  /*13370*/  STL [R1+0x10cc], R28 ;  /* 0x0010cc1c01007387 */ /* 0x000fe40000100800 */
[----:B------:R-:W-:Y:S01]  /*13380*/  STL [R1+0x10c8], R12 ;  /* 0x0010c80c01007387 */ /* 0x000fe20000100800 */
[----:B0-----:R-:W-:Y:S01]  /*13390*/  STL [R1+0xf74], R6 ;  /* 0x000f740601007387 */ /* 0x001fe20000100800 */
[----:B------:R-:W-:Y:S02]  /*133a0*/  STL [R1+0xf70], R7 ;  /* 0x000f700701007387 */ /* 0x000fe40000100800 */
[----:B-1----:R0:W-:Y:S02]  /*133b0*/  STL [R1+0xf7c], R10 ;  /* 0x000f7c0a01007387 */ /* 0x0021e40000100800 */
[----:B------:R1:W-:Y:S01]  /*133c0*/  STL [R1+0xf78], R11 ;  /* 0x000f780b01007387 */ /* 0x0003e20000100800 */
[----:B------:R4:W-:Y:S01]  /*133d0*/  STL.64 [R1+0x10b0], R8 ;  /* 0x0010b00801007387 */ /* 0x0009e20000100a00 */
[----:B0-----:R-:W-:-:S02]  /*133e0*/  IMAD.MOV.U32 R10, RZ, RZ, R18 ;  /* 0x000000ffff0a7224 */ /* 0x001fc400078e0012 */
[----:B-1----:R-:W-:Y:S01]  /*133f0*/  IMAD.MOV.U32 R11, RZ, RZ, R19 ;  /* 0x000000ffff0b7224 */ /* 0x002fe200078e0013 */
[----:B----4-:R-:W4:Y:S01]  /*13400*/  LDL.LU R8, [R1+0x90] ;  /* 0x0000900001087983 */ /* 0x010f220000300800 */
[----:B------:R-:W4:Y:S02]  /*13410*/  LDL.LU R9, [R1+0x94] ;  /* 0x0000940001097983 */ /* 0x000f240000300800 */
[----:B------:R-:W4:Y:S02]  /*13420*/  LDL.LU R18, [R1+0x1244] ;  /* 0x0012440001127983 */ /* 0x000f240000300800 */
[----:B------:R-:W4:Y:S01]  /*13430*/  LDL.LU R19, [R1+0x1240] ;  /* 0x0012400001137983 */ /* 0x000f220000300800 */
[----:B------:R0:W-:Y:S01]  /*13440*/  STL [R1+0x1098], R27 ;  /* 0x0010981b01007387 */ /* 0x0001e20000100800 */
[----:B------:R1:W-:Y:S02]  /*13450*/  STL [R1+0x11c0], R26 ;  /* 0x0011c01a01007387 */ /* 0x0003e40000100800 */
[----:B------:R1:W-:Y:S02]  /*13460*/  STL.64 [R1+0x11b8], R24 ;  /* 0x0011b81801007387 */ /* 0x0003e40000100a00 */
[----:B0-----:R-:W-:-:S02]  /*13470*/  IMAD.MOV.U32 R27, RZ, RZ, R15 ;  /* 0x000000ffff1b7224 */ /* 0x001fc400078e000f */
[----:B-1----:R-:W-:Y:S01]  /*13480*/  IMAD.MOV.U32 R26, RZ, RZ, R14 ;  /* 0x000000ffff1a7224 */ /* 0x002fe200078e000e */
[----:B------:R-:W4:Y:S01]  /*13490*/  LDL.LU R24, [R1+0x120] ;  /* 0x0001200001187983 */ /* 0x000f220000300800 */
[----:B------:R-:W4:Y:S02]  /*134a0*/  LDL.LU R25, [R1+0x124] ;  /* 0x0001240001197983 */ /* 0x000f240000300800 */
[----:B------:R-:W4:Y:S02]  /*134b0*/  LDL.LU R14, [R1+0x123c] ;  /* 0x00123c00010e7983 */ /* 0x000f240000300800 */
[----:B------:R-:W4:Y:S02]  /*134c0*/  LDL.LU R15, [R1+0x1238] ;  /* 0x00123800010f7983 */ /* 0x000f240000300800 */
[----:B--2---:R-:W-:Y:S02]  /*134d0*/  IMAD.MOV.U32 R12, RZ, RZ, R20 ;  /* 0x000000ffff0c7224 */ /* 0x004fe400078e0014 */
[----:B---3--:R-:W-:-:S02]  /*134e0*/  IMAD.MOV.U32 R6, RZ, RZ, R22 ;  /* 0x000000ffff067224 */ /* 0x008fc400078e0016 */
[----:B------:R-:W-:Y:S02]  /*134f0*/  IMAD.MOV.U32 R3, RZ, RZ, R23 ;  /* 0x000000ffff037224 */ /* 0x000fe400078e0017 */
[----:B------:R-:W-:Y:S01]  /*13500*/  IMAD.MOV.U32 R7, RZ, RZ, R21 ;  /* 0x000000ffff077224 */ /* 0x000fe200078e0015 */
[----:B----4-:R-:W-:Y:S01]  /*13510*/  HMMA.16816.F32 R8, R20, R18, R8 ;  /* 0x000000121408723c */ /* 0x010fe20000001808 */
[----:B------:R-:W2:Y:S01]  /*13520*/  LDL.LU.64 R22, [R1+0x1230] ;  /* 0x0012300001167983 */ /* 0x000ea20000300a00 */
[----:B------:R-:W2:Y:S11]  /*13530*/  LDL.LU.64 R20, [R1+0x1228] ;  /* 0x0012280001147983 */ /* 0x000eb60000300a00 */
[----:B------:R-:W-:Y:S10]  /*13540*/  @!UPT UIADD3 URZ, URZ, URZ, URZ ;  /* 0x0000003f3f3ff290 */ /* 0x000ff4000fffe03f */
[----:B------:R0:W-:Y:S01]  /*13550*/  STL.64 [R1+0x10c0], R10 ;  /* 0x0010c00a01007387 */ /* 0x0001e20000100a00 */
[----:B------:R1:W-:Y:S02]  /*13560*/  STL.64 [R1+0x10b8], R8 ;  /* 0x0010b80801007387 */ /* 0x0003e40000100a00 */
[----:B0-----:R-:W-:Y:S02]  /*13570*/  IMAD.MOV.U32 R10, RZ, RZ, R6 ;  /* 0x000000ffff0a7224 */ /* 0x001fe400078e0006 */
[----:B-1----:R-:W-:Y:S02]  /*13580*/  IMAD.MOV.U32 R8, RZ, RZ, R12 ;  /* 0x000000ffff087224 */ /* 0x002fe400078e000c */
[----:B------:R-:W-:Y:S02]  /*13590*/  IMAD.MOV.U32 R9, RZ, RZ, R7 ;  /* 0x000000ffff097224 */ /* 0x000fe400078e0007 */
[----:B------:R-:W-:-:S07]  /*135a0*/  IMAD.MOV.U32 R11, RZ, RZ, R3 ;  /* 0x000000ffff0b7224 */ /* 0x000fce00078e0003 */
[----:B--2---:R-:W-:Y:S01]  /*135b0*/  HMMA.16816.F32 R8, R8, R14, R20 ;  /* 0x0000000e0808723c */ /* 0x004fe20000001814 */
[----:B------:R-:W2:Y:S01]  /*135c0*/  LDL.LU.64 R22, [R1+0x1220] ;  /* 0x0012200001167983 */ /* 0x000ea20000300a00 */
[----:B------:R-:W2:Y:S11]  /*135d0*/  LDL.LU.64 R20, [R1+0x1218] ;  /* 0x0012180001147983 */ /* 0x000eb60000300a00 */
[----:B------:R-:W-:Y:S10]  /*135e0*/  @!UPT UIADD3 URZ, URZ, URZ, URZ ;  /* 0x0000003f3f3ff290 */ /* 0x000ff4000fffe03f */
[----:B------:R-:W-:Y:S01]  /*135f0*/  STL.64 [R1+0xa0], R8 ;  /* 0x0000a00801007387 */ /* 0x000fe20000100a00 */
[----:B------:R-:W-:Y:S02]  /*13600*/  STL.64 [R1+0xa8], R10 ;  /* 0x0000a80a01007387 */ /* 0x000fe40000100a00 */
[----:B------:R-:W0:Y:S02]  /*13610*/  LDSM.16.MT88.4 R8, [R29+0x4100] ;  /* 0x004100001d08783b */ /* 0x000e240000004200 */
[----:B0-----:R-:W-:Y:S02]  /*13620*/  STL.64 [R1+0x70], R8 ;  /* 0x0000700801007387 */ /* 0x001fe40000100a00 */
[----:B------:R2:W-:Y:S02]  /*13630*/  STL.64 [R1+0x78], R10 ;  /* 0x0000780a01007387 */ /* 0x0005e40000100a00 */
[----:B--2---:R-:W-:Y:S01]  /*13640*/  HMMA.16816.F32 R8, R20, R18, R24 ;  /* 0x000000121408723c */ /* 0x004fe20000001818 */
[----:B------:R-:W-:-:S02]  /*13650*/  IMAD.MOV.U32 R16, RZ, RZ, R20 ;  /* 0x000000ffff107224 */ /* 0x000fc400078e0014 */
[----:B------:R-:W-:Y:S02]  /*13660*/  IMAD.MOV.U32 R17, RZ, RZ, R21 ;  /* 0x000000ffff117224 */ /* 0x000fe400078e0015 */
[----:B------:R-:W-:Y:S02]  /*13670*/  IMAD.MOV.U32 R3, RZ, RZ, R22 ;  /* 0x000000ffff037224 */ /* 0x000fe400078e0016 */
[----:B------:R-:W-:Y:S11]  /*13680*/  IMAD.MOV.U32 R6, RZ, RZ, R23 ;  /* 0x000000ffff067224 */ /* 0x000ff600078e0017 */
[----:B------:R-:W-:Y:S06]  /*13690*/  @!UPT UIADD3 URZ, URZ, URZ, URZ ;  /* 0x0000003f3f3ff290 */ /* 0x000fec000fffe03f */
[----:B------:R-:W-:Y:S02]  /*136a0*/  IMAD.MOV.U32 R7, RZ, RZ, R11 ;  /* 0x000000ffff077224 */ /* 0x000fe400078e000b */
[----:B------:R-:W-:Y:S02]  /*136b0*/  IMAD.MOV.U32 R13, RZ, RZ, R8 ;  /* 0x000000ffff0d7224 */ /* 0x000fe400078e0008 */
[----:B------:R-:W-:Y:S01]  /*136c0*/  IMAD.MOV.U32 R28, RZ, RZ, R9 ;  /* 0x000000ffff1c7224 */ /* 0x000fe200078e0009 */
[----:B------:R-:W-:Y:S01]  /*136d0*/  STL [R1+0x11d8], R7 ;  /* 0x0011d80701007387 */ /* 0x000fe20000100800 */
[----:B------:R-:W-:Y:S02]  /*136e0*/  STL.64 [R1+0x11d0], R4 ;  /* 0x0011d00401007387 */ /* 0x000fe40000100a00 */
[----:B------:R-:W-:Y:S02]  /*136f0*/  STL.64 [R1+0x11c8], R18 ;  /* 0x0011c81201007387 */ /* 0x000fe40000100a00 */
[----:B------:R-:W-:Y:S01]  /*13700*/  IMAD.MOV.U32 R12, RZ, RZ, R10 ;  /* 0x000000ffff0c7224 */ /* 0x000fe200078e000a */
[----:B------:R-:W2:Y:S01]  /*13710*/  LDL.LU R8, [R1+0xc0] ;  /* 0x0000c00001087983 */ /* 0x000ea20000300800 */
[----:B------:R-:W2:Y:S02]  /*13720*/  LDL.LU R9, [R1+0xc4] ;  /* 0x0000c40001097983 */ /* 0x000ea40000300800 */
[----:B------:R-:W-:-:S02]  /*13730*/  IMAD.MOV.U32 R10, RZ, RZ, R2 ;  /* 0x000000ffff0a7224 */ /* 0x000fc400078e0002 */
[----:B------:R-:W-:Y:S01]  /*13740*/  IMAD.MOV.U32 R11, RZ, RZ, R0 ;  /* 0x000000ffff0b7224 */ /* 0x000fe200078e0000 */
[----:B------:R-:W3:Y:S01]  /*13750*/  LDL.LU R2, [R1+0x1214] ;  /* 0x0012140001027983 */ /* 0x000ee20000300800 */
[----:B------:R-:W4:Y:S02]  /*13760*/  LDL.LU R0, [R1+0x1210] ;  /* 0x0012100001007983 */ /* 0x000f240000300800 */
[----:B------:R-:W2:Y:S02]  /*13770*/  LDL.LU R20, [R1+0x10] ;  /* 0x0000100001147983 */ /* 0x000ea40000300800 */
[----:B------:R-:W2:Y:S01]  /*13780*/  LDL.LU R21, [R1+0x14] ;  /* 0x0000140001157983 */ /* 0x000ea20000300800 */
[----:B------:R-:W2:Y:S01]  /*13790*/  LDL.LU R22, [R1+0x18] ;  /* 0x0000180001167983 */ /* 0x000ea20000300800 */
[----:B------:R-:W2:Y:S03]  /*137a0*/  LDL.LU R23, [R1+0x1c] ;  /* 0x00001c0001177983 */ /* 0x000ea60000300800 */
[----:B--2---:R-:W-:Y:S01]  /*137b0*/  STL.64 [R1+0x1120], R22 ;  /* 0x0011201601007387 */ /* 0x004fe20000100a00 */
[----:B------:R-:W-:Y:S02]  /*137c0*/  STL.64 [R1+0x1118], R20 ;  /* 0x0011181401007387 */ /* 0x000fe40000100a00 */
[----:B------:R-:W-:Y:S02]  /*137d0*/  STL.64 [R1+0x10e0], R10 ;  /* 0x0010e00a01007387 */ /* 0x000fe40000100a00 */
[----:B------:R0:W-:Y:S02]  /*137e0*/  STL.64 [R1+0x10d8], R8 ;  /* 0x0010d80801007387 */ /* 0x0001e40000100a00 */
[----:B0-----:R-:W2:Y:S01]  /*137f0*/  LDL.LU R8, [R1+0xe0] ;  /* 0x0000e00001087983 */ /* 0x001ea20000300800 */
[----:B------:R-:W2:Y:S02]  /*13800*/  LDL.LU R9, [R1+0xe4] ;  /* 0x0000e40001097983 */ /* 0x000ea40000300800 */
[----:B------:R-:W2:Y:S02]  /*13810*/  LDL.LU R10, [R1+0xe8] ;  /* 0x0000e800010a7983 */ /* 0x000ea40000300800 */
[----:B------:R-:W2:Y:S01]  /*13820*/  LDL.LU R11, [R1+0xec] ;  /* 0x0000ec00010b7983 */ /* 0x000ea20000300800 */
[----:B------:R-:W2:Y:S01]  /*13830*/  LDL.LU R20, [R1+0x20] ;  /* 0x0000200001147983 */ /* 0x000ea20000300800 */
[----:B------:R-:W2:Y:S02]  /*13840*/  LDL.LU R21, [R1+0x24] ;  /* 0x0000240001157983 */ /* 0x000ea40000300800 */
[----:B----4-:R-:W-:-:S02]  /*13850*/  IMAD.MOV.U32 R22, RZ, RZ, R0 ;  /* 0x000000ffff167224 */ /* 0x010fc400078e0000 */
[----:B---3--:R-:W-:Y:S01]  /*13860*/  IMAD.MOV.U32 R23, RZ, RZ, R2 ;  /* 0x000000ffff177224 */ /* 0x008fe200078e0002 */
[----:B------:R-:W3:Y:S01]  /*13870*/  LDL.LU R0, [R1+0x120c] ;  /* 0x00120c0001007983 */ /* 0x000ee20000300800 */
[----:B------:R-:W4:Y:S03]  /*13880*/  LDL.LU R2, [R1+0x1208] ;  /* 0x0012080001027983 */ /* 0x000f260000300800 */
[----:B------:R-:W-:Y:S04]  /*13890*/  STL.64 [R1+0x1150], R22 ;  /* 0x0011501601007387 */ /* 0x000fe80000100a00 */
[----:B--2---:R-:W-:Y:S01]  /*138a0*/  STL.64 [R1+0x1148], R20 ;  /* 0x0011481401007387 */ /* 0x004fe20000100a00 */
        /* <DEDUP_REMOVED lines=22> */
[----:B------:R-:W2:Y:S02]  /*13a10*/  LDL.LU R22, [R1+0x48] ;  /* 0x0000480001167983 */ /* 0x000ea40000300800 */
[----:B------:R-:W2:Y:S02]  /*13a20*/  LDL.LU R23, [R1+0x4c] ;  /* 0x00004c0001177983 */ /* 0x000ea40000300800 */
[----:B--2---:R4:W-:Y:S01]  /*13a30*/  STL.64 [R1+0x11a0], R22 ;  /* 0x0011a01601007387 */ /* 0x0049e20000100a00 */
[----:B------:R0:W-:Y:S02]  /*13a40*/  STL.64 [R1+0x1198], R20 ;  /* 0x0011981401007387 */ /* 0x0001e40000100a00 */
[----:B----4-:R-:W-:Y:S01]  /*13a50*/  IMAD.MOV.U32 R22, RZ, RZ, R0 ;  /* 0x000000ffff167224 */ /* 0x010fe200078e0000 */
[----:B0-----:R-:W2:Y:S01]  /*13a60*/  LDL.LU R20, [R1+0x50] ;  /* 0x0000500001147983 */ /* 0x001ea20000300800 */
[----:B------:R-:W2:Y:S02]  /*13a70*/  LDL.LU R21, [R1+0x54] ;  /* 0x0000540001157983 */ /* 0x000ea40000300800 */
[----:B------:R-:W4:Y:S02]  /*13a80*/  LDL.LU R0, [R1+0x11fc] ;  /* 0x0011fc0001007983 */ /* 0x000f240000300800 */
[----:B---3--:R-:W-:-:S02]  /*13a90*/  IMAD.MOV.U32 R23, RZ, RZ, R2 ;  /* 0x000000ffff177224 */ /* 0x008fc400078e0002 */
[----:B------:R-:W3:Y:S01]  /*13aa0*/  LDL.LU R2, [R1+0x11f8] ;  /* 0x0011f80001027983 */ /* 0x000ee20000300800 */
[----:B------:R-:W-:Y:S02]  /*13ab0*/  STL.64 [R1+0x1130], R10 ;  /* 0x0011300a01007387 */ /* 0x000fe40000100a00 */
[----:B------:R0:W-:Y:S02]  /*13ac0*/  STL.64 [R1+0x1128], R8 ;  /* 0x0011280801007387 */ /* 0x0001e40000100a00 */
[----:B0-----:R-:W2:Y:S01]  /*13ad0*/  LDL.LU R8, [R1+0x110] ;  /* 0x0001100001087983 */ /* 0x001ea20000300800 */
[----:B------:R-:W2:Y:S02]  /*13ae0*/  LDL.LU R9, [R1+0x114] ;  /* 0x0001140001097983 */ /* 0x000ea40000300800 */
[----:B------:R-:W2:Y:S02]  /*13af0*/  LDL.LU R10, [R1+0x118] ;  /* 0x00011800010a7983 */ /* 0x000ea40000300800 */
[----:B------:R-:W2:Y:S01]  /*13b00*/  LDL.LU R11, [R1+0x11c] ;  /* 0x00011c00010b7983 */ /* 0x000ea20000300800 */
[----:B------:R-:W3:Y:S01]  /*13b10*/  LDL.LU R24, [R1+0x160] ;  /* 0x0001600001187983 */ /* 0x000ee20000300800 */
[----:B------:R-:W3:Y:S02]  /*13b20*/  LDL.LU R25, [R1+0x164] ;  /* 0x0001640001197983 */ /* 0x000ee40000300800 */
[----:B------:R-:W3:Y:S02]  /*13b30*/  LDL.LU R26, [R1+0x168] ;  /* 0x00016800011a7983 */ /* 0x000ee40000300800 */
[----:B------:R-:W3:Y:S02]  /*13b40*/  LDL.LU R27, [R1+0x16c] ;  /* 0x00016c00011b7983 */ /* 0x000ee40000300800 */
[----:B------:R-:W-:-:S02]  /*13b50*/  IMAD.MOV.U32 R18, RZ, RZ, R3 ;  /* 0x000000ffff127224 */ /* 0x000fc400078e0003 */
[----:B------:R-:W3:Y:S01]  /*13b60*/  LDL.LU R3, [R1+0x11f4] ;  /* 0x0011f40001037983 */ /* 0x000ee20000300800 */
[----:B------:R-:W3:Y:S02]  /*13b70*/  LDL.LU R4, [R1+0xd0] ;  /* 0x0000d00001047983 */ /* 0x000ee40000300800 */
[----:B------:R-:W-:Y:S02]  /*13b80*/  IMAD.MOV.U32 R19, RZ, RZ, R6 ;  /* 0x000000ffff137224 */ /* 0x000fe400078e0006 */
[----:B------:R-:W3:Y:S01]  /*13b90*/  LDL.LU R5, [R1+0xd4] ;  /* 0x0000d40001057983 */ /* 0x000ee20000300800 */
[----:B------:R-:W3:Y:S01]  /*13ba0*/  LDL.LU R6, [R1+0xd8] ;  /* 0x0000d80001067983 */ /* 0x000ee20000300800 */
[----:B------:R-:W3:Y:S03]  /*13bb0*/  LDL.LU R7, [R1+0xdc] ;  /* 0x0000dc0001077983 */ /* 0x000ee60000300800 */
[----:B--2---:R-:W-:Y:S01]  /*13bc0*/  STL.64 [R1+0x1140], R10 ;  /* 0x0011400a01007387 */ /* 0x004fe20000100a00 */
[----:B------:R0:W-:Y:S03]  /*13bd0*/  STL.64 [R1+0x1138], R8 ;  /* 0x0011380801007387 */ /* 0x0001e60000100a00 */
[----:B0-----:R-:W2:Y:S01]  /*13be0*/  LDL.LU R8, [R1+0x170] ;  /* 0x0001700001087983 */ /* 0x001ea20000300800 */
[----:B---3--:R-:W-:-:S02]  /*13bf0*/  IMAD.MOV.U32 R10, RZ, RZ, R2 ;  /* 0x000000ffff0a7224 */ /* 0x008fc400078e0002 */
[----:B----4-:R-:W-:Y:S02]  /*13c00*/  IMAD.MOV.U32 R11, RZ, RZ, R0 ;  /* 0x000000ffff0b7224 */ /* 0x010fe400078e0000 */
[----:B------:R-:W-:Y:S02]  /*13c10*/  IMAD.MOV.U32 R9, RZ, RZ, R3 ;  /* 0x000000ffff097224 */ /* 0x000fe400078e0003 */
[----:B------:R-:W3:Y:S01]  /*13c20*/  LDL.LU R3, [R1+0x11f0] ;  /* 0x0011f00001037983 */ /* 0x000ee20000300800 */
[----:B------:R-:W4:Y:S02]  /*13c30*/  LDL.LU R2, [R1+0x11ec] ;  /* 0x0011ec0001027983 */ /* 0x000f240000300800 */
[----:B------:R-:W3:Y:S02]  /*13c40*/  LDL.LU R0, [R1+0x11e8] ;  /* 0x0011e80001007983 */ /* 0x000ee40000300800 */
[----:B------:R-:W-:Y:S01]  /*13c50*/  STL.64 [R1+0x1160], R10 ;  /* 0x0011600a01007387 */ /* 0x000fe20000100a00 */
[----:B--2---:R0:W-:Y:S04]  /*13c60*/  STL.64 [R1+0x1158], R8 ;  /* 0x0011580801007387 */ /* 0x0041e80000100a00 */
[----:B0-----:R-:W2:Y:S01]  /*13c70*/  LDL.LU R8, [R1+0x180] ;  /* 0x0001800001087983 */ /* 0x001ea20000300800 */
[----:B------:R-:W2:Y:S02]  /*13c80*/  LDL.LU R9, [R1+0x184] ;  /* 0x0001840001097983 */ /* 0x000ea40000300800 */
[----:B------:R-:W2:Y:S02]  /*13c90*/  LDL.LU R10, [R1+0x188] ;  /* 0x00018800010a7983 */ /* 0x000ea40000300800 */
[----:B------:R-:W2:Y:S02]  /*13ca0*/  LDL.LU R11, [R1+0x18c] ;  /* 0x00018c00010b7983 */ /* 0x000ea40000300800 */
[----:B--2---:R-:W-:Y:S01]  /*13cb0*/  STL.64 [R1+0x1180], R10 ;  /* 0x0011800a01007387 */ /* 0x004fe20000100a00 */
[----:B------:R0:W-:Y:S03]  /*13cc0*/  STL.64 [R1+0x1178], R8 ;  /* 0x0011780801007387 */ /* 0x0001e60000100a00 */
[----:B0-----:R-:W2:Y:S01]  /*13cd0*/  LDL.LU R8, [R1+0x140] ;  /* 0x0001400001087983 */ /* 0x001ea20000300800 */
[----:B----4-:R-:W-:-:S02]  /*13ce0*/  IMAD.MOV.U32 R10, RZ, RZ, R2 ;  /* 0x000000ffff0a7224 */ /* 0x010fc400078e0002 */
[----:B---3--:R-:W-:Y:S02]  /*13cf0*/  IMAD.MOV.U32 R11, RZ, RZ, R3 ;  /* 0x000000ffff0b7224 */ /* 0x008fe400078e0003 */
[----:B------:R-:W-:Y:S02]  /*13d00*/  IMAD.MOV.U32 R9, RZ, RZ, R0 ;  /* 0x000000ffff097224 */ /* 0x000fe400078e0000 */
[----:B------:R-:W3:Y:S01]  /*13d10*/  LDL.LU R0, [R1+0x11e4] ;  /* 0x0011e40001007983 */ /* 0x000ee20000300800 */
[----:B------:R-:W4:Y:S02]  /*13d20*/  LDL.LU R2, [R1+0x11e0] ;  /* 0x0011e00001027983 */ /* 0x000f240000300800 */
[----:B------:R-:W3:Y:S02]  /*13d30*/  LDL.LU R3, [R1+0x11dc] ;  /* 0x0011dc0001037983 */ /* 0x000ee40000300800 */
[----:B------:R-:W-:Y:S01]  /*13d40*/  STL.64 [R1+0x1190], R10 ;  /* 0x0011900a01007387 */ /* 0x000fe20000100a00 */
[----:B------:R-:W-:Y:S01]  /*13d50*/  HMMA.16816.F32 R16, R16, R14, R4 ;  /* 0x0000000e1010723c */ /* 0x000fe20000001804 */
[----:B--2---:R0:W-:Y:S04]  /*13d60*/  STL.64 [R1+0x1188], R8 ;  /* 0x0011880801007387 */ /* 0x0041e80000100a00 */
[----:B0-----:R-:W2:Y:S01]  /*13d70*/  LDL.LU R8, [R1+0x190] ;  /* 0x0001900001087983 */ /* 0x001ea20000300800 */
[----:B------:R-:W2:Y:S02]  /*13d80*/  LDL.LU R9, [R1+0x194] ;  /* 0x0001940001097983 */ /* 0x000ea40000300800 */
[----:B------:R-:W2:Y:S02]  /*13d90*/  LDL.LU R10, [R1+0x198] ;  /* 0x00019800010a7983 */ /* 0x000ea40000300800 */
[----:B------:R-:W2:Y:S02]  /*13da0*/  LDL.LU R11, [R1+0x19c] ;  /* 0x00019c00010b7983 */ /* 0x000ea40000300800 */
[----:B--2---:R4:W-:Y:S01]  /*13db0*/  STL.64 [R1+0x11b0], R10 ;  /* 0x0011b00a01007387 */ /* 0x0049e20000100a00 */
[----:B------:R0:W-:Y:S02]  /*13dc0*/  STL.64 [R1+0x11a8], R8 ;  /* 0x0011a80801007387 */ /* 0x0001e40000100a00 */
[----:B----4-:R-:W-:Y:S01]  /*13dd0*/  IMAD.MOV.U32 R10, RZ, RZ, R2 ;  /* 0x000000ffff0a7224 */ /* 0x010fe200078e0002 */
[----:B0-----:R-:W2:Y:S01]  /*13de0*/  LDL.LU R8, [R1+0x150] ;  /* 0x0001500001087983 */ /* 0x001ea20000300800 */
[----:B---3--:R-:W-:-:S02]  /*13df0*/  IMAD.MOV.U32 R11, RZ, RZ, R0 ;  /* 0x000000ffff0b7224 */ /* 0x008fc400078e0000 */
[----:B------:R-:W3:Y:S02]  /*13e00*/  LDL.LU R7, [R1+0x11d8] ;  /* 0x0011d80001077983 */ /* 0x000ee40000300800 */
[----:B------:R-:W4:Y:S03]  /*13e10*/  LDL.LU.64 R4, [R1+0x11d0] ;  /* 0x0011d00001047983 */ /* 0x000f260000300a00 */
[----:B------:R-:W-:Y:S02]  /*13e20*/  IMAD.MOV.U32 R2, RZ, RZ, R18 ;  /* 0x000000ffff027224 */ /* 0x000fe400078e0012 */
[----:B------:R-:W-:Y:S02]  /*13e30*/  IMAD.MOV.U32 R0, RZ, RZ, R19 ;  /* 0x000000ffff007224 */ /* 0x000fe400078e0013 */
[----:B------:R-:W2:Y:S02]  /*13e40*/  LDL.LU.64 R18, [R1+0x11c8] ;  /* 0x0011c80001127983 */ /* 0x000ea40000300a00 */
[----:B--2---:R-:W-:Y:S11]  /*13e50*/  HMMA.16816.F32 R24, R20, R18, R24 ;  /* 0x000000121418723c */ /* 0x004ff60000001818 */
[----:B------:R-:W-:Y:S11]  /*13e60*/  @!UPT UIADD3 URZ, URZ, URZ, URZ ;  /* 0x0000003f3f3ff290 */ /* 0x000ff6000fffe03f */
[----:B------:R-:W-:Y:S01]  /*13e70*/  @!UPT UIADD3 URZ, URZ, URZ, URZ ;  /* 0x0000003f3f3ff290 */ /* 0x000fe2000fffe03f */
[----:B------:R-:W-:Y:S01]  /*13e80*/  STL [R1+0xd4], R25 ;  /* 0x0000d41901007387 */ /* 0x000fe20000100800 */
[----:B------:R0:W-:Y:S02]  /*13e90*/  STL.64 [R1+0xd8], R26 ;  /* 0x0000d81a01007387 */ /* 0x0001e40000100a00 */
[----:B0-----:R-:W-:Y:S01]  /*13ea0*/  IMAD.MOV.U32 R27, RZ, RZ, R24 ;  /* 0x000000ffff1b7224 */ /* 0x001fe200078e0018 */
[----:B------:R-:W2:Y:S01]  /*13eb0*/  LDL.LU R26, [R1+0x11c0] ;  /* 0x0011c000011a7983 */ /* 0x000ea20000300800 */
[----:B------:R-:W3:Y:S02]  /*13ec0*/  LDL.LU.64 R24, [R1+0x11b8] ;  /* 0x0011b80001187983 */ /* 0x000ee40000300a00 */
[----:B------:R-:W-:-:S07]  /*13ed0*/  IMAD.MOV.U32 R9, RZ, RZ, R3 ;  /* 0x000000ffff097224 */ /* 0x000fce00078e0003 */
[----:B------:R-:W-:Y:S01]  /*13ee0*/  HMMA.16816.F32 R20, R20, R14, R8 ;  /* 0x0000000e1414723c */ /* 0x000fe20000001808 */
[----:B--2---:R-:W-:Y:S01]  /*13ef0*/  STL.64 [R1+0x10a8], R26 ;  /* 0x0010a81a01007387 */ /* 0x004fe20000100a00 */
[----:B---3--:R0:W-:Y:S03]  /*13f00*/  STL.64 [R1+0x10a0], R24 ;  /* 0x0010a01801007387 */ /* 0x0081e60000100a00 */
[----:B0-----:R-:W2:Y:S01]  /*13f10*/  LDL.LU R24, [R1+0x130] ;  /* 0x0001300001187983 */ /* 0x001ea20000300800 */
[----:B------:R-:W2:Y:S02]  /*13f20*/  LDL.LU R25, [R1+0x134] ;  /* 0x0001340001197983 */ /* 0x000ea40000300800 */
[----:B------:R-:W2:Y:S02]  /*13f30*/  LDL.LU R26, [R1+0x138] ;  /* 0x00013800011a7983 */ /* 0x000ea40000300800 */
[----:B------:R-:W2:Y:S01]  /*13f40*/  LDL.LU R27, [R1+0x13c] ;  /* 0x00013c00011b7983 */ /* 0x000ea20000300800 */
[----:B------:R-:W3:Y:S01]  /*13f50*/  LDL.LU.64 R10, [R1+0x11b0] ;  /* 0x0011b000010a7983 */ /* 0x000ee20000300a00 */
[----:B------:R-:W3:Y:S11]  /*13f60*/  LDL.LU.64 R8, [R1+0x11a8] ;  /* 0x0011a80001087983 */ /* 0x000ef60000300a00 */
[----:B------:R-:W-:Y:S02]  /*13f70*/  STL.64 [R1+0x50], R20 ;  /* 0x0000501401007387 */ /* 0x000fe40000100a00 */
[----:B------:R0:W-:Y:S02]  /*13f80*/  STL.64 [R1+0x58], R22 ;  /* 0x0000581601007387 */ /* 0x0001e40000100a00 */
[----:B0-----:R-:W3:Y:S01]  /*13f90*/  LDL.LU.64 R22, [R1+0x11a0] ;  /* 0x0011a00001167983 */ /* 0x001ee20000300a00 */
[----:B------:R-:W3:Y:S02]  /*13fa0*/  LDL.LU.64 R20, [R1+0x1198] ;  /* 0x0011980001147983 */ /* 0x000ee40000300a00 */
[----:B------:R-:W-:-:S02]  /*13fb0*/  IMAD.MOV.U32 R6, RZ, RZ, R16 ;  /* 0x000000ffff067224 */ /* 0x000fc400078e0010 */
[----:B------:R-:W-:Y:S01]  /*13fc0*/  IMAD.MOV.U32 R3, RZ, RZ, R17 ;  /* 0x000000ffff037224 */ /* 0x000fe200078e0011 */
[C---:B---3--:R-:W-:Y:S11]  /*13fd0*/  HMMA.16816.F32 R8, R20.reuse, R18, R8 ;  /* 0x000000121408723c */ /* 0x048ff60000001808 */
[----:B------:R-:W-:Y:S11]  /*13fe0*/  @!UPT UIADD3 URZ, URZ, URZ, URZ ;  /* 0x0000003f3f3ff290 */ /* 0x000ff6000fffe03f */
[----:B------:R-:W-:Y:S01]  /*13ff0*/  @!UPT UIADD3 URZ, URZ, URZ, URZ ;  /* 0x0000003f3f3ff290 */ /* 0x000fe2000fffe03f */
[----:B------:R0:W-:Y:S01]  /*14000*/  STL.64 [R1+0x160], R8 ;  /* 0x0001600801007387 */ /* 0x0001e20000100a00 */
[----:B------:R-:W-:Y:S02]  /*14010*/  IMAD.MOV.U32 R17, RZ, RZ, R10 ;  /* 0x000000ffff117224 */ /* 0x000fe400078e000a */
[----:B------:R-:W-:Y:S02]  /*14020*/  IMAD.MOV.U32 R16, RZ, RZ, R11 ;  /* 0x000000ffff107224 */ /* 0x000fe400078e000b */
[----:B------:R-:W3:Y:S04]  /*14030*/  LDL.LU.64 R10, [R1+0x1190] ;  /* 0x00119000010a7983 */ /* 0x000ee80000300a00 */
[----:B0-----:R-:W3:Y:S01]  /*14040*/  LDL.LU.64 R8, [R1+0x1188] ;  /* 0x0011880001087983 */ /* 0x001ee20000300a00 */
[----:B------:R-:W-:Y:S01]  /*14050*/  STL [R1+0x1088], R17 ;  /* 0x0010881101007387 */ /* 0x000fe20000100800 */
[----:B---3--:R-:W-:Y:S02]  /*14060*/  HMMA.16816.F32 R20, R20, R14, R8 ;  /* 0x0000000e1414723c */ /* 0x008fe40000001808 */
[----:B------:R-:W3:Y:S01]  /*14070*/  LDL.LU.64 R10, [R1+0x1180] ;  /* 0x00118000010a7983 */ /* 0x000ee20000300a00 */
[----:B------:R-:W3:Y:S11]  /*14080*/  LDL.LU.64 R8, [R1+0x1178] ;  /* 0x0011780001087983 */ /* 0x000ef60000300a00 */
[----:B------:R-:W-:Y:S09]  /*14090*/  @!UPT UIADD3 URZ, URZ, URZ, URZ ;  /* 0x0000003f3f3ff290 */ /* 0x000ff2000fffe03f */
[----:B------:R-:W-:Y:S01]  /*140a0*/  STL.64 [R1+0x1a0], R20 ;  /* 0x0001a01401007387 */ /* 0x000fe20000100a00 */
[----:B------:R0:W-:Y:S03]  /*140b0*/  STL.64 [R1+0x1a8], R22 ;  /* 0x0001a81601007387 */ /* 0x0001e60000100a00 */
[----:B0-----:R-:W3:Y:S01]  /*140c0*/  LDL.LU.64 R22, [R1+0x1170] ;  /* 0x0011700001167983 */ /* 0x001ee20000300a00 */
[----:B------:R-:W3:Y:S02]  /*140d0*/  LDL.LU.64 R20, [R1+0x1168] ;  /* 0x0011680001147983 */ /* 0x000ee40000300a00 */
[C---:B---3--:R-:W-:Y:S08]  /*140e0*/  HMMA.16816.F32 R8, R20.reuse, R18, R8 ;  /* 0x000000121408723c */ /* 0x048ff00000001808 */
[----:B--2---:R-:W-:Y:S11]  /*140f0*/  HMMA.16816.F32 R20, R20, R14, R24 ;  /* 0x0000000e1414723c */ /* 0x004ff60000001818 */
[----:B------:R-:W-:Y:S04]  /*14100*/  @!UPT UIADD3 URZ, URZ, URZ, URZ ;  /* 0x0000003f3f3ff290 */ /* 0x000fe8000fffe03f */
[----:B------:R-:W-:Y:S01]  /*14110*/  STL.64 [R1+0x1d0], R8 ;  /* 0x0001d00801007387 */ /* 0x000fe20000100a00 */
[----:B------:R0:W-:Y:S03]  /*14120*/  STL.64 [R1+0x1d8], R10 ;  /* 0x0001d80a01007387 */ /* 0x0001e60000100a00 */
[----:B0-----:R-:W2:Y:S01]  /*14130*/  LDL.LU.64 R10, [R1+0x1160] ;  /* 0x00116000010a7983 */ /* 0x001ea20000300a00 */
[----:B------:R-:W2:Y:S02]  /*14140*/  LDL.LU.64 R8, [R1+0x1158] ;  /* 0x0011580001087983 */ /* 0x000ea40000300a00 */
[----:B------:R-:W3:Y:S02]  /*14150*/  LDL.LU R24, [R1+0xa0] ;  /* 0x0000a00001187983 */ /* 0x000ee40000300800 */
[----:B------:R-:W-:Y:S01]  /*14160*/  STL.64 [R1+0x1c0], R20 ;  /* 0x0001c01401007387 */ /* 0x000fe20000100a00 */
[----:B------:R-:W-:Y:S02]  /*14170*/  STL.64 [R1+0x1c8], R22 ;  /* 0x0001c81601007387 */ /* 0x000fe40000100a00 */
[----:B------:R-:W0:Y:S04]  /*14180*/  LDSM.16.MT88.4 R20, [R29+0x4180] ;  /* 0x004180001d14783b */ /* 0x000e280000004200 */
[----:B------:R-:W3:Y:S02]  /*14190*/  LDL.LU R25, [R1+0xa4] ;  /* 0x0000a40001197983 */ /* 0x000ee40000300800 */
[----:B------:R-:W3:Y:S01]  /*141a0*/  LDL.LU R26, [R1+0xa8] ;  /* 0x0000a800011a7983 */ /* 0x000ee20000300800 */
[----:B------:R-:W3:Y:S04]  /*141b0*/  LDL.LU R27, [R1+0xac] ;  /* 0x0000ac00011b7983 */ /* 0x000ee80000300800 */
[----:B0-----:R-:W-:Y:S01]  /*141c0*/  STL [R1+0x84], R21 ;  /* 0x0000841501007387 */ /* 0x001fe20000100800 */
[----:B------:R0:W-:Y:S02]  /*141d0*/  STL.64 [R1+0x88], R22 ;  /* 0x0000881601007387 */ /* 0x0001e40000100a00 */
[----:B------:R-:W-:Y:S01]  /*141e0*/  IMAD.MOV.U32 R17, RZ, RZ, R20 ;  /* 0x000000ffff117224 */ /* 0x000fe200078e0014 */
[----:B0-----:R-:W2:Y:S01]  /*141f0*/  LDL.LU.64 R22, [R1+0x1150] ;  /* 0x0011500001167983 */ /* 0x001ea20000300a00 */
[----:B------:R-:W2:Y:S02]  /*14200*/  LDL.LU.64 R20, [R1+0x1148] ;  /* 0x0011480001147983 */ /* 0x000ea40000300a00 */
        /* <DEDUP_REMOVED lines=30> */
[----:B--2---:R-:W-:Y:S11]  /*143f0*/  HMMA.16816.F32 R8, R20, R18, R8 ;  /* 0x000000121408723c */ /* 0x004ff60000001808 */
[----:B------:R-:W-:Y:S11]  /*14400*/  @!UPT UIADD3 URZ, URZ, URZ, URZ ;  /* 0x0000003f3f3ff290 */ /* 0x000ff6000fffe03f */
[----:B------:R-:W-:Y:S01]  /*14410*/  @!UPT UIADD3 URZ, URZ, URZ, URZ ;  /* 0x0000003f3f3ff290 */ /* 0x000fe2000fffe03f */
[----:B------:R-:W-:Y:S01]  /*14420*/  STL.64 [R1+0x150], R8 ;  /* 0x0001500801007387 */ /* 0x000fe20000100a00 */
[----:B------:R0:W-:Y:S03]  /*14430*/  STL.64 [R1+0x158], R10 ;  /* 0x0001580a01007387 */ /* 0x0001e60000100a00 */
[----:B0-----:R-:W2:Y:S01]  /*14440*/  LDL.LU.64 R10, [R1+0x10e0] ;  /* 0x0010e000010a7983 */ /* 0x001ea20000300a00 */
[----:B------:R-:W2:Y:S02]  /*14450*/  LDL.LU.64 R8, [R1+0x10d8] ;  /* 0x0010d80001087983 */ /* 0x000ea40000300a00 */
[----:B------:R0:W-:Y:S02]  /*14460*/  STL.64 [R1+0x1090], R16 ;  /* 0x0010901001007387 */ /* 0x0001e40000100a00 */
[----:B------:R-:W-:Y:S02]  /*14470*/  IMAD.MOV.U32 R18, RZ, RZ, R12 ;  /* 0x000000ffff127224 */ /* 0x000fe400078e000c */
[----:B0-----:R-:W-:-:S02]  /*14480*/  IMAD.MOV.U32 R16, RZ, RZ, R13 ;  /* 0x000000ffff107224 */ /* 0x001fc400078e000d */
[----:B------:R-:W-:Y:S01]  /*14490*/  IMAD.MOV.U32 R17, RZ, RZ, R28 ;  /* 0x000000ffff117224 */ /* 0x000fe200078e001c */
[----:B------:R-:W3:Y:S01]  /*144a0*/  LDL.LU R13, [R1+0x10d0] ;  /* 0x0010d000010d7983 */ /* 0x000ee20000300800 */
[----:B------:R-:W3:Y:S02]  /*144b0*/  LDL.LU R28, [R1+0x10cc] ;  /* 0x0010cc00011c7983 */ /* 0x000ee40000300800 */
[----:B------:R-:W3:Y:S01]  /*144c0*/  LDL.LU R12, [R1+0x10c8] ;  /* 0x0010c800010c7983 */ /* 0x000ee20000300800 */
[----:B--2---:R-:W-:Y:S01]  /*144d0*/  HMMA.16816.F32 R20, R20, R14, R8 ;  /* 0x0000000e1414723c */ /* 0x004fe20000001808 */
[----:B------:R-:W4:Y:S01]  /*144e0*/  LDL.LU.64 R10, [R1+0x10c0] ;  /* 0x0010c000010a7983 */ /* 0x000f220000300a00 */
[----:B------:R-:W4:Y:S11]  /*144f0*/  LDL.LU.64 R8, [R1+0x10b8] ;  /* 0x0010b80001087983 */ /* 0x000f360000300a00 */
[----:B------:R-:W-:Y:S10]  /*14500*/  @!UPT UIADD3 URZ, URZ, URZ, URZ ;  /* 0x0000003f3f3ff290 */ /* 0x000ff4000fffe03f */
[----:B------:R0:W-:Y:S01]  /*14510*/  STL.64 [R1+0x140], R20 ;  /* 0x0001401401007387 */ /* 0x0001e20000100a00 */
[----:B------:R1:W-:Y:S03]  /*14520*/  STL.64 [R1+0x148], R22 ;  /* 0x0001481601007387 */ /* 0x0003e60000100a00 */
[----:B0-----:R-:W4:Y:S01]  /*14530*/  LDL.LU R20, [R1] ;  /* 0x0000000001147983 */ /* 0x001f220000300800 */
[----:B---3--:R-:W-:Y:S02]  /*14540*/  IMAD.MOV.U32 R21, RZ, RZ, R28 ;  /* 0x000000ffff157224 */ /* 0x008fe400078e001c */
[----:B-1----:R-:W-:Y:S02]  /*14550*/  IMAD.MOV.U32 R22, RZ, RZ, R13 ;  /* 0x000000ffff167224 */ /* 0x002fe400078e000d */
[----:B------:R-:W-:Y:S02]  /*14560*/  IMAD.MOV.U32 R23, RZ, RZ, R12 ;  /* 0x000000ffff177224 */ /* 0x000fe400078e000c */
[----:B------:R-:W-:-:S05]  /*14570*/  IMAD.MOV.U32 R15, RZ, RZ, R0 ;  /* 0x000000ffff0f7224 */ /* 0x000fca00078e0000 */
[----:B----4-:R-:W-:Y:S11]  /*14580*/  HMMA.16816.F32 R8, R20, R4, R8 ;  /* 0x000000041408723c */ /* 0x010ff60000001808 */
[----:B------:R-:W-:Y:S11]  /*14590*/  @!UPT UIADD3 URZ, URZ, URZ, URZ ;  /* 0x0000003f3f3ff290 */ /* 0x000ff6000fffe03f */
[----:B------:R-:W-:Y:S02]  /*145a0*/  @!UPT UIADD3 URZ, URZ, URZ, URZ ;  /* 0x0000003f3f3ff290 */ /* 0x000fe4000fffe03f */
[----:B------:R-:W-:Y:S02]  /*145b0*/  IMAD.MOV.U32 R0, RZ, RZ, R8 ;  /* 0x000000ffff007224 */ /* 0x000fe400078e0008 */
[----:B------:R-:W-:Y:S02]  /*145c0*/  IMAD.MOV.U32 R28, RZ, RZ, R9 ;  /* 0x000000ffff1c7224 */ /* 0x000fe400078e0009 */
[----:B------:R-:W2:Y:S01]  /*145d0*/  LDL.LU.64 R8, [R1+0x10b0] ;  /* 0x0010b00001087983 */ /* 0x000ea20000300a00 */
[----:B------:R-:W-:Y:S02]  /*145e0*/  IMAD.MOV.U32 R14, RZ, RZ, R2 ;  /* 0x000000ffff0e7224 */ /* 0x000fe400078e0002 */
[----:B------:R-:W-:Y:S02]  /*145f0*/  IMAD.MOV.U32 R13, RZ, RZ, R3 ;  /* 0x000000ffff0d7224 */ /* 0x000fe400078e0003 */
[----:B------:R-:W-:Y:S02]  /*14600*/  IMAD.MOV.U32 R2, RZ, RZ, R11 ;  /* 0x000000ffff027224 */ /* 0x000fe400078e000b */
[----:B------:R-:W-:-:S03]  /*14610*/  IMAD.MOV.U32 R3, RZ, RZ, R10 ;  /* 0x000000ffff037224 */ /* 0x000fc600078e000a */
[----:B------:R-:W-:Y:S02]  /*14620*/  STL [R1+0xf8c], R2 ;  /* 0x000f8c0201007387 */ /* 0x000fe40000100800 */
[----:B------:R-:W-:Y:S02]  /*14630*/  STL [R1+0xf88], R3 ;  /* 0x000f880301007387 */ /* 0x000fe40000100800 */
[----:B------:R-:W-:Y:S02]  /*14640*/  STL [R1+0xf84], R28 ;  /* 0x000f841c01007387 */ /* 0x000fe40000100800 */
[----:B------:R-:W-:Y:S01]  /*14650*/  STL [R1+0xf80], R0 ;  /* 0x000f800001007387 */ /* 0x000fe20000100800 */
[----:B--2---:R-:W-:Y:S01]  /*14660*/  HMMA.16816.F32 R20, R20, R8, R24 ;  /* 0x000000081414723c */ /* 0x004fe20000001818 */
[----:B------:R-:W2:Y:S01]  /*14670*/  LDL.LU.64 R26, [R1+0x10a8] ;  /* 0x0010a800011a7983 */ /* 0x000ea20000300a00 */
[----:B------:R-:W3:Y:S11]  /*14680*/  LDL.LU.64 R24, [R1+0x10a0] ;  /* 0x0010a00001187983 */ /* 0x000ef60000300a00 */
[----:B------:R-:W-:Y:S11]  /*14690*/  @!UPT UIADD3 URZ, URZ, URZ, URZ ;  /* 0x0000003f3f3ff290 */ /* 0x000ff6000fffe03f */
[----:B------:R-:W-:Y:S02]  /*146a0*/  IMAD.MOV.U32 R10, RZ, RZ, R20 ;  /* 0x000000ffff0a7224 */ /* 0x000fe400078e0014 */
[----:B--2---:R-:W-:Y:S02]  /*146b0*/  IMAD.MOV.U32 R20, RZ, RZ, R27 ;  /* 0x000000ffff147224 */ /* 0x004fe400078e001b */
[----:B------:R-:W3:Y:S01]  /*146c0*/  LDL.LU R27, [R1+0x1098] ;  /* 0x00109800011b7983 */ /* 0x000ee20000300800 */
[----:B------:R-:W-:Y:S02]  /*146d0*/  IMAD.MOV.U32 R12, RZ, RZ, R6 ;  /* 0x000000ffff0c7224 */ /* 0x000fe400078e0006 */
[----:B------:R-:W-:Y:S02]  /*146e0*/  IMAD.MOV.U32 R19, RZ, RZ, R7 ;  /* 0x000000ffff137224 */ /* 0x000fe400078e0007 */
[----:B------:R-:W-:Y:S02]  /*146f0*/  IMAD.MOV.U32 R7, RZ, RZ, R23 ;  /* 0x000000ffff077224 */ /* 0x000fe400078e0017 */
[----:B------:R-:W-:-:S02]  /*14700*/  IMAD.MOV.U32 R11, RZ, RZ, R21 ;  /* 0x000000ffff0b7224 */ /* 0x000fc400078e0015 */
[----:B------:R-:W-:Y:S01]  /*14710*/  IMAD.MOV.U32 R6, RZ, RZ, R22 ;  /* 0x000000ffff067224 */ /* 0x000fe200078e0016 */
[----:B------:R-:W2:Y:S01]  /*14720*/  LDL.LU R21, [R1+0xd4] ;  /* 0x0000d40001157983 */ /* 0x000ea20000300800 */
[----:B------:R-:W2:Y:S02]  /*14730*/  LDL.LU R22, [R1+0xd8] ;  /* 0x0000d80001167983 */ /* 0x000ea40000300800 */
[----:B------:R-:W2:Y:S02]  /*14740*/  LDL.LU R23, [R1+0xdc] ;  /* 0x0000dc0001177983 */ /* 0x000ea40000300800 */
[----:B------:R0:W-:Y:S01]  /*14750*/  STL [R1+0xf9c], R7 ;  /* 0x000f9c0701007387 */ /* 0x0001e20000100800 */
[----:B------:R1:W-:Y:S01]  /*14760*/  STL [R1+0xf98], R6 ;  /* 0x000f980601007387 */ /* 0x0003e20000100800 */
[----:B------:R4:W-:Y:S02]  /*14770*/  STL [R1+0xf94], R11 ;  /* 0x000f940b01007387 */ /* 0x0009e40000100800 */
[----:B------:R0:W-:Y:S01]  /*14780*/  STL [R1+0xf90], R10 ;  /* 0x000f900a01007387 */ /* 0x0001e20000100800 */
[C---:B---3--:R-:W-:Y:S08]  /*14790*/  HMMA.16816.F32 R12, R24.reuse, R8, R12 ;  /* 0x00000008180c723c */ /* 0x048ff0000000180c */
[----:B------:R-:W-:Y:S07]  /*147a0*/  HMMA.16816.F32 R16, R24, R4, R16 ;  /* 0x000000041810723c */ /* 0x000fee0000001810 */
[----:B------:R-:W-:-:S09]  /*147b0*/  LOP3.LUT R27, R29, 0x40, RZ, 0x3c, !PT ;  /* 0x000000401d1b7812 */ /* 0x000fd200078e3cff */
[----:B0-----:R-:W-:Y:S02]  /*147c0*/  IMAD.MOV.U32 R7, RZ, RZ, R12 ;  /* 0x000000ffff077224 */ /* 0x001fe400078e000c */
[----:B-1----:R-:W-:Y:S02]  /*147d0*/  IMAD.MOV.U32 R6, RZ, RZ, R13 ;  /* 0x000000ffff067224 */ /* 0x002fe400078e000d */
[----:B----4-:R-:W-:Y:S02]  /*147e0*/  IMAD.MOV.U32 R11, RZ, RZ, R14 ;  /* 0x000000ffff0b7224 */ /* 0x010fe400078e000e */
[----:B------:R-:W-:Y:S02]  /*147f0*/  IMAD.MOV.U32 R10, RZ, RZ, R15 ;  /* 0x000000ffff0a7224 */ /* 0x000fe400078e000f */
[----:B------:R-:W0:Y:S01]  /*14800*/  LDSM.16.MT88.4 R12, [R27+0x4000] ;  /* 0x004000001b0c783b */ /* 0x000e220000004200 */
[----:B------:R-:W-:Y:S02]  /*14810*/  IMAD.MOV.U32 R0, RZ, RZ, R19 ;  /* 0x000000ffff007224 */ /* 0x000fe400078e0013 */
[----:B------:R-:W-:-:S02]  /*14820*/  IMAD.MOV.U32 R28, RZ, RZ, R18 ;  /* 0x000000ffff1c7224 */ /* 0x000fc400078e0012 */
[----:B------:R-:W-:Y:S02]  /*14830*/  IMAD.MOV.U32 R3, RZ, RZ, R17 ;  /* 0x000000ffff037224 */ /* 0x000fe400078e0011 */
[----:B------:R-:W-:Y:S02]  /*14840*/  IMAD.MOV.U32 R2, RZ, RZ, R16 ;  /* 0x000000ffff027224 */ /* 0x000fe400078e0010 */
[----:B------:R-:W3:Y:S01]  /*14850*/  LDL.LU.64 R16, [R1+0x1090] ;  /* 0x0010900001107983 */ /* 0x000ee20000300a00 */
[----:B------:R-:W-:Y:S02]  /*14860*/  STL [R1+0xfac], R0 ;  /* 0x000fac0001007387 */ /* 0x000fe40000100800 */
[----:B------:R-:W-:Y:S02]  /*14870*/  STL [R1+0xfa8], R28 ;  /* 0x000fa81c01007387 */ /* 0x000fe40000100800 */
[----:B------:R-:W-:Y:S01]  /*14880*/  STL [R1+0xfa4], R3 ;  /* 0x000fa40301007387 */ /* 0x000fe20000100800 */
[----:B------:R-:W-:Y:S01]  /*14890*/  STL [R1+0xfa0], R2 ;  /* 0x000fa00201007387 */ /* 0x000fe20000100800 */
[----:B------:R-:W-:Y:S02]  /*148a0*/  STL [R1+0xfbc], R10 ;  /* 0x000fbc0a01007387 */ /* 0x000fe40000100800 */
[----:B------:R-:W-:Y:S02]  /*148b0*/  STL [R1+0x1080], R29 ;  /* 0x0010801d01007387 */ /* 0x000fe40000100800 */
[----:B------:R-:W-:Y:S01]  /*148c0*/  STL [R1+0xfb8], R11 ;  /* 0x000fb80b01007387 */ /* 0x000fe20000100800 */
[----:B------:R-:W-:Y:S01]  /*148d0*/  STL [R1+0xfb4], R6 ;  /* 0x000fb40601007387 */ /* 0x000fe20000100800 */
[----:B------:R-:W-:Y:S02]  /*148e0*/  STL [R1+0xfb0], R7 ;  /* 0x000fb00701007387 */ /* 0x000fe40000100800 */
[----:B0-----:R-:W-:-:S02]  /*148f0*/  IMAD.MOV.U32 R26, RZ, RZ, R13 ;  /* 0x000000ffff1a7224 */ /* 0x001fc400078e000d */
[----:B------:R-:W-:Y:S01]  /*14900*/  IMAD.MOV.U32 R25, RZ, RZ, R14 ;  /* 0x000000ffff197224 */ /* 0x000fe200078e000e */
[----:B------:R-:W-:Y:S01]  /*14910*/  STL [R1+0x30], R12 ;  /* 0x0000300c01007387 */ /* 0x000fe20000100800 */
[----:B------:R-:W-:Y:S02]  /*14920*/  IMAD.MOV.U32 R24, RZ, RZ, R15 ;  /* 0x000000ffff187224 */ /* 0x000fe400078e000f */
[----:B------:R-:W0:Y:S04]  /*14930*/  LDSM.16.MT88.4 R12, [R27+0x4080] ;  /* 0x004080001b0c783b */ /* 0x000e280000004200 */
[----:B------:R-:W-:Y:S01]  /*14940*/  STL [R1+0x1084], R26 ;  /* 0x0010841a01007387 */ /* 0x000fe20000100800 */
[----:B0-----:R-:W-:Y:S01]  /*14950*/  STL.64 [R1+0x10], R12 ;  /* 0x0000100c01007387 */ /* 0x001fe20000100a00 */
[----:B------:R-:W-:Y:S02]  /*14960*/  STL.64 [R1+0x18], R14 ;  /* 0x0000180e01007387 */ /* 0x000fe40000100a00 */
[----:B------:R-:W0:Y:S02]  /*14970*/  LDSM.16.MT88.4 R12, [R27+0x4100] ;  /* 0x004100001b0c783b */ /* 0x000e240000004200 */
[----:B0-----:R-:W-:Y:S02]  /*14980*/  STL.64 [R1+0x1048], R14 ;  /* 0x0010480e01007387 */ /* 0x001fe40000100a00 */
[----:B------:R0:W-:Y:S02]  /*14990*/  STL.64 [R1+0x1040], R12 ;  /* 0x0010400c01007387 */ /* 0x0001e40000100a00 */
[----:B0-----:R-:W2:Y:S01]  /*149a0*/  LDL.LU.64 R12, [R1+0x70] ;  /* 0x00007000010c7983 */ /* 0x001ea20000300a00 */
[----:B------:R-:W2:Y:S02]  /*149b0*/  LDL.LU.64 R14, [R1+0x78] ;  /* 0x00007800010e7983 */ /* 0x000ea40000300a00 */
[----:B------:R0:W-:Y:S01]  /*149c0*/  STL.64 [R1+0x1078], R4 ;  /* 0x0010780401007387 */ /* 0x0001e20000100a00 */
[----:B--2---:R-:W-:Y:S01]  /*149d0*/  HMMA.16816.F32 R20, R12, R4, R20 ;  /* 0x000000040c14723c */ /* 0x004fe20000001814 */
[----:B0-----:R-:W2:Y:S01]  /*149e0*/  LDL.LU R4, [R1+0x50] ;  /* 0x0000500001047983 */ /* 0x001ea20000300800 */
[----:B------:R-:W2:Y:S02]  /*149f0*/  LDL.LU R5, [R1+0x54] ;  /* 0x0000540001057983 */ /* 0x000ea40000300800 */
[----:B------:R-:W-:-:S02]  /*14a00*/  IMAD.MOV.U32 R26, RZ, RZ, R12 ;  /* 0x000000ffff1a7224 */ /* 0x000fc400078e000c */
[----:B------:R-:W2:Y:S01]  /*14a10*/  LDL.LU R6, [R1+0x58] ;  /* 0x0000580001067983 */ /* 0x000ea20000300800 */
[----:B------:R-:W2:Y:S01]  /*14a20*/  LDL.LU R7, [R1+0x5c] ;  /* 0x00005c0001077983 */ /* 0x000ea20000300800 */
[----:B---3--:R-:W-:-:S03]  /*14a30*/  IMAD.MOV.U32 R12, RZ, RZ, R17 ;  /* 0x000000ffff0c7224 */ /* 0x008fc600078e0011 */
[----:B------:R-:W3:Y:S11]  /*14a40*/  LDL.LU R17, [R1+0x1088] ;  /* 0x0010880001117983 */ /* 0x000ef60000300800 */
[----:B------:R-:W-:Y:S02]  /*14a50*/  @!UPT UIADD3 URZ, URZ, URZ, URZ ;  /* 0x0000003f3f3ff290 */ /* 0x000fe4000fffe03f */
[----:B------:R-:W-:Y:S02]  /*14a60*/  IMAD.MOV.U32 R3, RZ, RZ, R22 ;  /* 0x000000ffff037224 */ /* 0x000fe400078e0016 */
[----:B------:R-:W-:Y:S02]  /*14a70*/  IMAD.MOV.U32 R2, RZ, RZ, R23 ;  /* 0x000000ffff027224 */ /* 0x000fe400078e0017 */
[----:B------:R-:W-:Y:S02]  /*14a80*/  IMAD.MOV.U32 R23, RZ, RZ, R16 ;  /* 0x000000ffff177224 */ /* 0x000fe400078e0010 */
[----:B------:R-:W-:Y:S02]  /*14a90*/  IMAD.MOV.U32 R29, RZ, RZ, R13 ;  /* 0x000000ffff1d7224 */ /* 0x000fe400078e000d */
[----:B------:R-:W-:Y:S01]  /*14aa0*/  IMAD.MOV.U32 R11, RZ, RZ, R14 ;  /* 0x000000ffff0b7224 */ /* 0x000fe200078e000e */
[----:B------:R-:W4:Y:S01]  /*14ab0*/  LDL.LU R13, [R1+0x84] ;  /* 0x00008400010d7983 */ /* 0x000f220000300800 */
[----:B------:R-:W-:-:S02]  /*14ac0*/  IMAD.MOV.U32 R10, RZ, RZ, R15 ;  /* 0x000000ffff0a7224 */ /* 0x000fc400078e000f */
[----:B------:R-:W4:Y:S02]  /*14ad0*/  LDL.LU R14, [R1+0x88] ;  /* 0x00008800010e7983 */ /* 0x000f240000300800 */
[----:B------:R-:W-:Y:S02]  /*14ae0*/  IMAD.MOV.U32 R0, RZ, RZ, R20 ;  /* 0x000000ffff007224 */ /* 0x000fe400078e0014 */
[----:B------:R-:W-:Y:S01]  /*14af0*/  IMAD.MOV.U32 R28, RZ, RZ, R21 ;  /* 0x000000ffff1c7224 */ /* 0x000fe200078e0015 */
[----:B------:R-:W4:Y:S01]  /*14b00*/  LDL.LU R15, [R1+0x8c] ;  /* 0x00008c00010f7983 */ /* 0x000f220000300800 */
[----:B------:R-:W4:Y:S02]  /*14b10*/  LDL.LU R20, [R1+0x160] ;  /* 0x0001600001147983 */ /* 0x000f240000300800 */
[----:B------:R-:W4:Y:S02]  /*14b20*/  LDL.LU R21, [R1+0x164] ;  /* 0x0001640001157983 */ /* 0x000f240000300800 */
[----:B------:R-:W-:Y:S01]  /*14b30*/  STL [R1+0xfcc], R2 ;  /* 0x000fcc0201007387 */ /* 0x000fe20000100800 */
[----:B------:R-:W-:Y:S01]  /*14b40*/  STL [R1+0xfc8], R3 ;  /* 0x000fc80301007387 */ /* 0x000fe20000100800 */
[----:B------:R-:W-:Y:S02]  /*14b50*/  STL [R1+0xfc4], R28 ;  /* 0x000fc41c01007387 */ /* 0x000fe40000100800 */
[----:B------:R-:W-:Y:S02]  /*14b60*/  STL [R1+0xfc0], R0 ;  /* 0x000fc00001007387 */ /* 0x000fe40000100800 */
[----:B---3--:R-:W-:-:S02]  /*14b70*/  IMAD.MOV.U32 R22, RZ, RZ, R17 ;  /* 0x000000ffff167224 */ /* 0x008fc400078e0011 */
[----:B------:R-:W0:Y:S04]  /*14b80*/  LDSM.16.MT88.4 R16, [R27+0x4180] ;  /* 0x004180001b10783b */ /* 0x000e280000004200 */
[----:B0-----:R0:W-:Y:S01]  /*14b90*/  STL [R1+0xfdc], R16 ;  /* 0x000fdc1001007387 */ /* 0x0011e20000100800 */
[----:B------:R1:W-:Y:S02]  /*14ba0*/  STL [R1+0xfd8], R17 ;  /* 0x000fd81101007387 */ /* 0x0003e40000100800 */
[----:B------:R3:W-:Y:S02]  /*14bb0*/  STL [R1+0xfd4], R18 ;  /* 0x000fd41201007387 */ /* 0x0007e40000100800 */
[----:B------:R2:W-:Y:S02]  /*14bc0*/  STL [R1+0xfd0], R19 ;  /* 0x000fd01301007387 */ /* 0x0005e40000100800 */
[----:B0-----:R-:W-:-:S02]  /*14bd0*/  IMAD.MOV.U32 R16, RZ, RZ, R26 ;  /* 0x000000ffff107224 */ /* 0x001fc400078e001a */
[----:B-1----:R-:W-:Y:S01]  /*14be0*/  IMAD.MOV.U32 R17, RZ, RZ, R29 ;  /* 0x000000ffff117224 */ /* 0x002fe200078e001d */
[----:B------:R-:W4:Y:S01]  /*14bf0*/  LDL.LU R26, [R1+0x1084] ;  /* 0x00108400011a7983 */ /* 0x000f220000300800 */
[----:B------:R-:W4:Y:S02]  /*14c00*/  LDL.LU R29, [R1+0x1080] ;  /* 0x00108000011d7983 */ /* 0x000f240000300800 */
[----:B---3--:R-:W-:Y:S02]  /*14c10*/  IMAD.MOV.U32 R18, RZ, RZ, R11 ;  /* 0x000000ffff127224 */ /* 0x008fe400078e000b */
[----:B--2---:R-:W-:-:S07]  /*14c20*/  IMAD.MOV.U32 R19, RZ, RZ, R10 ;  /* 0x000000ffff137224 */ /* 0x004fce00078e000a */
[----:B------:R-:W-:Y:S01]  /*14c30*/  HMMA.16816.F32 R16, R16, R8, R4 ;  /* 0x000000081010723c */ /* 0x000fe20000001804 */
[----:B------:R-:W2:Y:S11]  /*14c40*/  LDL.LU.64 R4, [R1+0x1078] ;  /* 0x0010780001047983 */ /* 0x000eb60000300a00 */
[----:B------:R-:W-:Y:S11]  /*14c50*/  @!UPT UIADD3 URZ, URZ, URZ, URZ ;  /* 0x0000003f3f3ff290 */ /* 0x000ff6000fffe03f */
[----:B------:R-:W-:Y:S01]  /*14c60*/  @!UPT UIADD3 URZ, URZ, URZ, URZ ;  /* 0x0000003f3f3ff290 */ /* 0x000fe2000fffe03f */
[----:B------:R-:W-:Y:S02]  /*14c70*/  IMAD.MOV.U32 R10, RZ, RZ, R16 ;  /* 0x000000ffff0a7224 */ /* 0x000fe400078e0010 */
[----:B------:R-:W-:Y:S02]  /*14c80*/  IMAD.MOV.U32 R11, RZ, RZ, R17 ;  /* 0x000000ffff0b7224 */ /* 0x000fe400078e0011 */
[----:B------:R-:W-:Y:S02]  /*14c90*/  IMAD.MOV.U32 R6, RZ, RZ, R18 ;  /* 0x000000ffff067224 */ /* 0x000fe400078e0012 */
[----:B------:R-:W-:-:S05]  /*14ca0*/  IMAD.MOV.U32 R7, RZ, RZ, R19 ;  /* 0x000000ffff077224 */ /* 0x000fca00078e0013 */
[----:B------:R-:W-:Y:S01]  /*14cb0*/  STL [R1+0xfec], R7 ;  /* 0x000fec0701007387 */ /* 0x000fe20000100800 */
[----:B------:R-:W-:Y:S02]  /*14cc0*/  STL [R1+0xfe8], R6 ;  /* 0x000fe80601007387 */ /* 0x000fe40000100800 */
[----:B------:R-:W-:Y:S02]  /*14cd0*/  STL [R1+0xfe4], R11 ;  /* 0x000fe40b01007387 */ /* 0x000fe40000100800 */
[----:B------:R-:W-:Y:S01]  /*14ce0*/  STL [R1+0xfe0], R10 ;  /* 0x000fe00a01007387 */ /* 0x000fe20000100800 */
[----:B----4-:R-:W0:Y:S02]  /*14cf0*/  LDSM.16.MT88.4 R16, [R29+0x6000] ;  /* 0x006000001d10783b */ /* 0x010e240000004200 */
[----:B0-----:R-:W-:Y:S02]  /*14d00*/  IMAD.MOV.U32 R2, RZ, RZ, R16 ;  /* 0x000000ffff027224 */ /* 0x001fe400078e0010 */
[----:B------:R-:W-:-:S02]  /*14d10*/  IMAD.MOV.U32 R3, RZ, RZ, R17 ;  /* 0x000000ffff037224 */ /* 0x000fc400078e0011 */
[----:B------:R-:W-:Y:S02]  /*14d20*/  IMAD.MOV.U32 R28, RZ, RZ, R18 ;  /* 0x000000ffff1c7224 */ /* 0x000fe400078e0012 */
[----:B------:R-:W-:Y:S02]  /*14d30*/  IMAD.MOV.U32 R0, RZ, RZ, R19 ;  /* 0x000000ffff007224 */ /* 0x000fe400078e0013 */
[----:B------:R-:W0:Y:S04]  /*14d40*/  LDSM.16.MT88.4 R16, [R29+0x6080] ;  /* 0x006080001d10783b */ /* 0x000e280000004200 */
[----:B------:R-:W-:Y:S01]  /*14d50*/  STL [R1+0xffc], R0 ;  /* 0x000ffc0001007387 */ /* 0x000fe20000100800 */
[----:B------:R-:W-:Y:S02]  /*14d60*/  STL [R1+0xff8], R28 ;  /* 0x000ff81c01007387 */ /* 0x000fe40000100800 */
[----:B------:R-:W-:Y:S02]  /*14d70*/  STL [R1+0xff4], R3 ;  /* 0x000ff40301007387 */ /* 0x000fe40000100800 */
[----:B------:R-:W-:Y:S01]  /*14d80*/  STL [R1+0xff0], R2 ;  /* 0x000ff00201007387 */ /* 0x000fe20000100800 */
[----:B0-----:R-:W-:Y:S01]  /*14d90*/  STL.64 [R1+0x60], R16 ;  /* 0x0000601001007387 */ /* 0x001fe20000100a00 */
[----:B------:R-:W-:Y:S02]  /*14da0*/  STL [R1+0x68], R18 ;  /* 0x0000681201007387 */ /* 0x000fe40000100800 */
[----:B------:R-:W-:-:S02]  /*14db0*/  IMAD.MOV.U32 R7, RZ, RZ, R19 ;  /* 0x000000ffff077224 */ /* 0x000fc400078e0013 */
[----:B------:R-:W0:Y:S04]  /*14dc0*/  LDSM.16.MT88.4 R16, [R29+0x6100] ;  /* 0x006100001d10783b */ /* 0x000e280000004200 */
[----:B------:R-:W-:Y:S01]  /*14dd0*/  STL [R1+0x1000], R7 ;  /* 0x0010000701007387 */ /* 0x000fe20000100800 */
[----:B--2---:R-:W-:Y:S03]  /*14de0*/  HMMA.16816.F32 R20, R12, R4, R20 ;  /* 0x000000040c14723c */ /* 0x004fe60000001814 */
[----:B0-----:R-:W-:Y:S01]  /*14df0*/  STL.64 [R1+0x50], R16 ;  /* 0x0000501001007387 */ /* 0x001fe20000100a00 */
[----:B------:R-:W-:Y:S02]  /*14e00*/  STL.64 [R1+0x58], R18 ;  /* 0x0000581201007387 */ /* 0x000fe40000100a00 */
[----:B------:R-:W0:Y:S04]  /*14e10*/  LDSM.16.MT88.4 R16, [R29+0x6180] ;  /* 0x006180001d10783b */ /* 0x000e280000004200 */
[----:B------:R1:W-:Y:S11]  /*14e20*/  STL [R1+0xd64], R29 ;  /* 0x000d641d01007387 */ /* 0x0003f60000100800 */
[----:B------:R-:W-:Y:S03]  /*14e30*/  @!UPT UIADD3 URZ, URZ, URZ, URZ ;  /* 0x0000003f3f3ff290 */ /* 0x000fe6000fffe03f */
[----:B-1----:R-:W-:Y:S01]  /*14e40*/  IMAD.MOV.U32 R29, RZ, RZ, R23 ;  /* 0x000000ffff1d7224 */ /* 0x002fe200078e0017 */
[----:B0-----:R-:W-:Y:S01]  /*14e50*/  STL.64 [R1+0x40], R16 ;  /* 0x0000401001007387 */ /* 0x001fe20000100a00 */
[----:B------:R0:W-:Y:S03]  /*14e60*/  STL.64 [R1+0x48], R18 ;  /* 0x0000481201007387 */ /* 0x0001e60000100a00 */
[----:B------:R-:W-:Y:S02]  /*14e70*/  STL [R1+0x1010], R29 ;  /* 0x0010101d01007387 */ /* 0x000fe40000100800 */
[----:B0-----:R-:W-:Y:S02]  /*14e80*/  IMAD.MOV.U32 R19, RZ, RZ, R22 ;  /* 0x000000ffff137224 */ /* 0x001fe400078e0016 */
[----:B------:R-:W-:Y:S02]  /*14e90*/  IMAD.MOV.U32 R18, RZ, RZ, R21 ;  /* 0x000000ffff127224 */ /* 0x000fe400078e0015 */
[----:B------:R-:W-:-:S02]  /*14ea0*/  IMAD.MOV.U32 R17, RZ, RZ, R20 ;  /* 0x000000ffff117224 */ /* 0x000fc400078e0014 */
[----:B------:R-:W0:Y:S04]  /*14eb0*/  LDSM.16.MT88.4 R20, [R27+0x6000] ;  /* 0x006000001b14783b */ /* 0x000e280000004200 */
[----:B------:R-:W-:Y:S01]  /*14ec0*/  STL [R1+0x100c], R19 ;  /* 0x00100c1301007387 */ /* 0x000fe20000100800 */
[----:B------:R-:W-:Y:S02]  /*14ed0*/  STL [R1+0x1008], R18 ;  /* 0x0010081201007387 */ /* 0x000fe40000100800 */
[----:B------:R1:W-:Y:S02]  /*14ee0*/  STL [R1+0x1004], R17 ;  /* 0x0010041101007387 */ /* 0x0003e40000100800 */
[----:B------:R-:W2:Y:S01]  /*14ef0*/  LDL.LU R16, [R1+0x1a0] ;  /* 0x0001a00001107983 */ /* 0x000ea20000300800 */
[----:B-1----:R-:W2:Y:S01]  /*14f00*/  LDL.LU R17, [R1+0x1a4] ;  /* 0x0001a40001117983 */ /* 0x002ea20000300800 */
[----:B------:R-:W2:Y:S02]  /*14f10*/  LDL.LU R18, [R1+0x1a8] ;  /* 0x0001a80001127983 */ /* 0x000ea40000300800 */
[----:B------:R-:W2:Y:S01]  /*14f20*/  LDL.LU R19, [R1+0x1ac] ;  /* 0x0001ac0001137983 */ /* 0x000ea20000300800 */
[----:B0-----:R-:W-:Y:S01]  /*14f30*/  STL.64 [R1+0x20], R20 ;  /* 0x0000201401007387 */ /* 0x001fe20000100a00 */
[----:B------:R-:W-:Y:S02]  /*14f40*/  STL.64 [R1+0x28], R22 ;  /* 0x0000281601007387 */ /* 0x000fe40000100a00 */
[----:B------:R-:W0:Y:S04]  /*14f50*/  LDSM.16.MT88.4 R20, [R27+0x6080] ;  /* 0x006080001b14783b */ /* 0x000e280000004200 */
[----:B0-----:R-:W-:-:S02]  /*14f60*/  IMAD.MOV.U32 R7, RZ, RZ, R20 ;  /* 0x000000ffff077224 */ /* 0x001fc400078e0014 */
[----:B------:R-:W-:Y:S02]  /*14f70*/  IMAD.MOV.U32 R3, RZ, RZ, R21 ;  /* 0x000000ffff037224 */ /* 0x000fe400078e0015 */
[----:B------:R-:W-:Y:S02]  /*14f80*/  IMAD.MOV.U32 R2, RZ, RZ, R22 ;  /* 0x000000ffff027224 */ /* 0x000fe400078e0016 */
[----:B------:R-:W-:Y:S02]  /*14f90*/  IMAD.MOV.U32 R0, RZ, RZ, R23 ;  /* 0x000000ffff007224 */ /* 0x000fe400078e0017 */
[----:B------:R-:W0:Y:S04]  /*14fa0*/  LDSM.16.MT88.4 R20, [R27+0x6100] ;  /* 0x006100001b14783b */ /* 0x000e280000004200 */
[----:B0-----:R0:W-:Y:S01]  /*14fb0*/  STL.64 [R1+0xe50], R22 ;  /* 0x000e501601007387 */ /* 0x0011e20000100a00 */
[----:B------:R1:W-:Y:S02]  /*14fc0*/  STL.64 [R1+0xe48], R20 ;  /* 0x000e481401007387 */ /* 0x0003e40000100a00 */
[----:B0-----:R-:W-:-:S02]  /*14fd0*/  IMAD.MOV.U32 R22, RZ, RZ, R2 ;  /* 0x000000ffff167224 */ /* 0x001fc400078e0002 */
[----:B------:R-:W-:Y:S02]  /*14fe0*/  IMAD.MOV.U32 R23, RZ, RZ, R0 ;  /* 0x000000ffff177224 */ /* 0x000fe400078e0000 */
[----:B-1----:R-:W-:Y:S02]  /*14ff0*/  IMAD.MOV.U32 R20, RZ, RZ, R7 ;  /* 0x000000ffff147224 */ /* 0x002fe400078e0007 */
[----:B------:R-:W-:Y:S01]  /*15000*/  IMAD.MOV.U32 R21, RZ, RZ, R3 ;  /* 0x000000ffff157224 */ /* 0x000fe200078e0003 */
[----:B--2---:R-:W-:Y:S11]  /*15010*/  HMMA.16816.F32 R12, R12, R8, R16 ;  /* 0x000000080c0c723c */ /* 0x004ff60000001810 */
[----:B------:R-:W-:Y:S11]  /*15020*/  @!UPT UIADD3 URZ, URZ, URZ, URZ ;  /* 0x0000003f3f3ff290 */ /* 0x000ff6000fffe03f */
[----:B------:R-:W-:Y:S02]  /*15030*/  @!UPT UIADD3 URZ, URZ, URZ, URZ ;  /* 0x0000003f3f3ff290 */ /* 0x000fe4000fffe03f */
[----:B------:R-:W-:Y:S02]  /*15040*/  IMAD.MOV.U32 R16, RZ, RZ, R15 ;  /* 0x000000ffff107224 */ /* 0x000fe400078e000f */
[----:B------:R-:W-:Y:S02]  /*15050*/  IMAD.MOV.U32 R10, RZ, RZ, R14 ;  /* 0x000000ffff0a7224 */ /* 0x000fe400078e000e */
[----:B------:R-:W-:Y:S02]  /*15060*/  IMAD.MOV.U32 R11, RZ, RZ, R13 ;  /* 0x000000ffff0b7224 */ /* 0x000fe400078e000d */
[----:B------:R-:W-:Y:S01]  /*15070*/  IMAD.MOV.U32 R6, RZ, RZ, R12 ;  /* 0x000000ffff067224 */ /* 0x000fe200078e000c */
[----:B------:R0:W-:Y:S04]  /*15080*/  STL [R1+0x1020], R16 ;  /* 0x0010201001007387 */ /* 0x0001e80000100800 */
[----:B0-----:R-:W2:Y:S01]  /*15090*/  LDL.LU R16, [R1+0x30] ;  /* 0x0000300001107983 */ /* 0x001ea20000300800 */
[----:B------:R-:W-:Y:S02]  /*150a0*/  STL [R1+0x101c], R10 ;  /* 0x00101c0a01007387 */ /* 0x000fe40000100800 */
[----:B------:R-:W-:Y:S02]  /*150b0*/  STL [R1+0x1018], R11 ;  /* 0x0010180b01007387 */ /* 0x000fe40000100800 */
[----:B------:R0:W-:Y:S01]  /*150c0*/  STL.64 [R1+0x1070], R8 ;  /* 0x0010700801007387 */ /* 0x0001e20000100a00 */
[----:B------:R-:W-:Y:S04]  /*150d0*/  STL [R1+0x1014], R6 ;  /* 0x0010140601007387 */ /* 0x000fe80000100800 */
[----:B0-----:R-:W2:Y:S01]  /*150e0*/  LDL.LU R8, [R1+0x1d0] ;  /* 0x0001d00001087983 */ /* 0x001ea20000300800 */
[----:B------:R-:W2:Y:S02]  /*150f0*/  LDL.LU R9, [R1+0x1d4] ;  /* 0x0001d40001097983 */ /* 0x000ea40000300800 */
[----:B------:R-:W2:Y:S02]  /*15100*/  LDL.LU R10, [R1+0x1d8] ;  /* 0x0001d800010a7983 */ /* 0x000ea40000300800 */
[----:B------:R-:W2:Y:S01]  /*15110*/  LDL.LU R11, [R1+0x1dc] ;  /* 0x0001dc00010b7983 */ /* 0x000ea20000300800 */
[----:B------:R-:W-:Y:S01]  /*15120*/  STL.64 [R1+0xe80], R22 ;  /* 0x000e801601007387 */ /* 0x000fe20000100a00 */
[----:B------:R0:W-:Y:S03]  /*15130*/  STL.64 [R1+0xe78], R20 ;  /* 0x000e781401007387 */ /* 0x0001e60000100a00 */
[----:B0-----:R-:W3:Y:S01]  /*15140*/  LDL.LU R20, [R1+0x170] ;  /* 0x0001700001147983 */ /* 0x001ee20000300800 */
[----:B------:R-:W3:Y:S02]  /*15150*/  LDL.LU R21, [R1+0x174] ;  /* 0x0001740001157983 */ /* 0x000ee40000300800 */
[----:B------:R-:W4:Y:S02]  /*15160*/  LDL.LU R22, [R1+0x178] ;  /* 0x0001780001167983 */ /* 0x000f240000300800 */
[----:B------:R-:W4:Y:S02]  /*15170*/  LDL.LU R23, [R1+0x17c] ;  /* 0x00017c0001177983 */ /* 0x000f240000300800 */
[----:B------:R-:W-:-:S02]  /*15180*/  IMAD.MOV.U32 R17, RZ, RZ, R26 ;  /* 0x000000ffff117224 */ /* 0x000fc400078e001a */
[----:B------:R-:W-:Y:S02]  /*15190*/  IMAD.MOV.U32 R18, RZ, RZ, R25 ;  /* 0x000000ffff127224 */ /* 0x000fe400078e0019 */
[----:B------:R-:W-:Y:S02]  /*151a0*/  IMAD.MOV.U32 R19, RZ, RZ, R24 ;  /* 0x000000ffff137224 */ /* 0x000fe400078e0018 */
[----:B------:R-:W0:Y:S04]  /*151b0*/  LDSM.16.MT88.4 R24, [R27+0x6180] ;  /* 0x006180001b18783b */ /* 0x000e280000004200 */
[----:B----4-:R-:W-:Y:S01]  /*151c0*/  STL.64 [R1+0x1058], R22 ;  /* 0x0010581601007387 */ /* 0x010fe20000100a00 */
[----:B---3--:R1:W-:Y:S03]  /*151d0*/  STL.64 [R1+0x1050], R20 ;  /* 0x0010501401007387 */ /* 0x0083e60000100a00 */
[----:B-1----:R-:W3:Y:S01]  /*151e0*/  LDL.LU R20, [R1+0x1b0] ;  /* 0x0001b00001147983 */ /* 0x002ee20000300800 */
[----:B------:R-:W3:Y:S02]  /*151f0*/  LDL.LU R21, [R1+0x1b4] ;  /* 0x0001b40001157983 */ /* 0x000ee40000300800 */
[----:B------:R-:W4:Y:S02]  /*15200*/  LDL.LU R22, [R1+0x1b8] ;  /* 0x0001b80001167983 */ /* 0x000f240000300800 */
[----:B------:R-:W4:Y:S01]  /*15210*/  LDL.LU R23, [R1+0x1bc] ;  /* 0x0001bc0001177983 */ /* 0x000f220000300800 */
[----:B--2---:R-:W-:Y:S11]  /*15220*/  HMMA.16816.F32 R8, R16, R4, R8 ;  /* 0x000000041008723c */ /* 0x004ff60000001808 */
[----:B------:R-:W-:Y:S11]  /*15230*/  @!UPT UIADD3 URZ, URZ, URZ, URZ ;  /* 0x0000003f3f3ff290 */ /* 0x000ff6000fffe03f */
[----:B------:R-:W-:Y:S02]  /*15240*/  @!UPT UIADD3 URZ, URZ, URZ, URZ ;  /* 0x0000003f3f3ff290 */ /* 0x000fe4000fffe03f */
[----:B------:R-:W-:Y:S02]  /*15250*/  IMAD.MOV.U32 R0, RZ, RZ, R8 ;  /* 0x000000ffff007224 */ /* 0x000fe400078e0008 */
[----:B------:R-:W-:Y:S01]  /*15260*/  IMAD.MOV.U32 R28, RZ, RZ, R9 ;  /* 0x000000ffff1c7224 */ /* 0x000fe200078e0009 */
[----:B----4-:R-:W-:Y:S01]  /*15270*/  STL.64 [R1+0x1068], R22 ;  /* 0x0010681601007387 */ /* 0x010fe20000100a00 */
[----:B---3--:R1:W-:Y:S03]  /*15280*/  STL.64 [R1+0x1060], R20 ;  /* 0x0010601401007387 */ /* 0x0083e60000100a00 */
[----:B-1----:R-:W2:Y:S01]  /*15290*/  LDL.LU R20, [R1+0x1c0] ;  /* 0x0001c00001147983 */ /* 0x002ea20000300800 */
[----:B------:R-:W2:Y:S02]  /*152a0*/  LDL.LU R21, [R1+0x1c4] ;  /* 0x0001c40001157983 */ /* 0x000ea40000300800 */
[----:B------:R-:W2:Y:S02]  /*152b0*/  LDL.LU R22, [R1+0x1c8] ;  /* 0x0001c80001167983 */ /* 0x000ea40000300800 */
[----:B------:R-:W2:Y:S01]  /*152c0*/  LDL.LU R23, [R1+0x1cc] ;  /* 0x0001cc0001177983 */ /* 0x000ea20000300800 */
[----:B------:R-:W3:Y:S01]  /*152d0*/  LDL.LU R12, [R1+0x190] ;  /* 0x00019000010c7983 */ /* 0x000ee20000300800 */
[----:B------:R-:W3:Y:S02]  /*152e0*/  LDL.LU R13, [R1+0x194] ;  /* 0x00019400010d7983 */ /* 0x000ee40000300800 */
[----:B------:R-:W3:Y:S02]  /*152f0*/  LDL.LU R14, [R1+0x198] ;  /* 0x00019800010e7983 */ /* 0x000ee40000300800 */
[----:B------:R-:W3:Y:S01]  /*15300*/  LDL.LU R15, [R1+0x19c] ;  /* 0x00019c00010f7983 */ /* 0x000ee20000300800 */
[----:B0-----:R-:W-:Y:S01]  /*15310*/  STL.64 [R1+0xe30], R26 ;  /* 0x000e301a01007387 */ /* 0x001fe20000100a00 */
[----:B------:R0:W-:Y:S03]  /*15320*/  STL.64 [R1+0xe28], R24 ;  /* 0x000e281801007387 */ /* 0x0001e60000100a00 */
[----:B0-----:R-:W4:Y:S01]  /*15330*/  LDL.LU R24, [R1+0x180] ;  /* 0x0001800001187983 */ /* 0x001f220000300800 */
[----:B------:R-:W4:Y:S02]  /*15340*/  LDL.LU R25, [R1+0x184] ;  /* 0x0001840001197983 */ /* 0x000f240000300800 */
[----:B------:R-:W4:Y:S02]  /*15350*/  LDL.LU R26, [R1+0x188] ;  /* 0x00018800011a7983 */ /* 0x000f240000300800 */
[----:B------:R-:W4:Y:S01]  /*15360*/  LDL.LU R27, [R1+0x18c] ;  /* 0x00018c00011b7983 */ /* 0x000f220000300800 */
[----:B------:R-:W2:Y:S01]  /*15370*/  LDL.LU.64 R8, [R1+0x1070] ;  /* 0x0010700001087983 */ /* 0x000ea20000300a00 */
[----:B------:R-:W-:-:S02]  /*15380*/  IMAD.MOV.U32 R2, RZ, RZ, R11 ;  /* 0x000000ffff027224 */ /* 0x000fc400078e000b */
[----:B------:R-:W-:-:S03]  /*15390*/  IMAD.MOV.U32 R3, RZ, RZ, R10 ;  /* 0x000000ffff037224 */ /* 0x000fc600078e000a */
[----:B------:R-:W-:Y:S02]  /*153a0*/  STL [R1+0x1030], R2 ;  /* 0x0010300201007387 */ /* 0x000fe40000100800 */
[----:B------:R-:W-:Y:S02]  /*153b0*/  STL [R1+0x102c], R3 ;  /* 0x00102c0301007387 */ /* 0x000fe40000100800 */
[----:B------:R-:W-:Y:S02]  /*153c0*/  STL [R1+0x1028], R28 ;  /* 0x0010281c01007387 */ /* 0x000fe40000100800 */
[----:B------:R-:W-:Y:S01]  /*153d0*/  STL [R1+0x1024], R0 ;  /* 0x0010240001007387 */ /* 0x000fe20000100800 */
[----:B--2---:R-:W-:Y:S11]  /*153e0*/  HMMA.16816.F32 R20, R16, R8, R20 ;  /* 0x000000081014723c */ /* 0x004ff60000001814 */
[----:B------:R-:W-:Y:S11]  /*153f0*/  @!UPT UIADD3 URZ, URZ, URZ, URZ ;  /* 0x0000003f3f3ff290 */ /* 0x000ff6000fffe03f */
[----:B------:R-:W-:Y:S02]  /*15400*/  @!UPT UIADD3 URZ, URZ, URZ, URZ ;  /* 0x0000003f3f3ff290 */ /* 0x000fe4000fffe03f */
[----:B------:R-:W-:Y:S02]  /*15410*/  IMAD.MOV.U32 R17, RZ, RZ, R22 ;  /* 0x000000ffff117224 */ /* 0x000fe400078e0016 */
[----:B------:R-:W-:Y:S02]  /*15420*/  IMAD.MOV.U32 R18, RZ, RZ, R21 ;  /* 0x000000ffff127224 */ /* 0x000fe400078e0015 */
[----:B------:R-:W-:Y:S02]  /*15430*/  IMAD.MOV.U32 R19, RZ, RZ, R20 ;  /* 0x000000ffff137224 */ /* 0x000fe400078e0014 */
[----:B------:R-:W-:Y:S02]  /*15440*/  IMAD.MOV.U32 R7, RZ, RZ, R23 ;  /* 0x000000ffff077224 */ /* 0x000fe400078e0017 */
[----:B------:R-:W2:Y:S01]  /*15450*/  LDL.LU.64 R22, [R1+0x1068] ;  /* 0x0010680001167983 */ /* 0x000ea20000300a00 */
[----:B------:R-:W2:Y:S02]  /*15460*/  LDL.LU.64 R20, [R1+0x1060] ;  /* 0x0010600001147983 */ /* 0x000ea40000300a00 */
[----:B------:R0:W-:Y:S02]  /*15470*/  STL [R1+0x103c], R17 ;  /* 0x00103c1101007387 */ /* 0x0001e40000100800 */
[----:B------:R1:W-:Y:S01]  /*15480*/  STL [R1+0x1038], R18 ;  /* 0x0010381201007387 */ /* 0x0003e20000100800 */
[----:B------:R3:W-:Y:S01]  /*15490*/  STL [R1+0x1034], R19 ;  /* 0x0010341301007387 */ /* 0x0007e20000100800 */
[----:B------:R-:W2:Y:S03]  /*154a0*/  LDL.LU R16, [R1+0x10] ;  /* 0x0000100001107983 */ /* 0x000ea60000300800 */
[----:B0-----:R-:W2:Y:S01]  /*154b0*/  LDL.LU R17, [R1+0x14] ;  /* 0x0000140001117983 */ /* 0x001ea20000300800 */
[----:B-1----:R-:W2:Y:S02]  /*154c0*/  LDL.LU R18, [R1+0x18] ;  /* 0x0000180001127983 */ /* 0x002ea40000300800 */
[----:B---3--:R-:W2:Y:S02]  /*154d0*/  LDL.LU R19, [R1+0x1c] ;  /* 0x00001c0001137983 */ /* 0x008ea40000300800 */
[C---:B--2---:R-:W-:Y:S08]  /*154e0*/  HMMA.16816.F32 R20, R16.reuse, R4, R20 ;  /* 0x000000041014723c */ /* 0x044ff00000001814 */
[----:B------:R-:W-:Y:S11]  /*154f0*/  HMMA.16816.F32 R16, R16, R8, R12 ;  /* 0x000000081010723c */ /* 0x000ff6000000180c */
[----:B------:R-:W-:Y:S05]  /*15500*/  @!UPT UIADD3 URZ, URZ, URZ, URZ ;  /* 0x0000003f3f3ff290 */ /* 0x000fea000fffe03f */
[----:B------:R-:W-:Y:S02]  /*15510*/  IMAD.MOV.U32 R6, RZ, RZ, R22 ;  /* 0x000000ffff067224 */ /* 0x000fe400078e0016 */
[----:B------:R-:W-:Y:S02]  /*15520*/  IMAD.MOV.U32 R29, RZ, RZ, R23 ;  /* 0x000000ffff1d7224 */ /* 0x000fe400078e0017 */
[----:B------:R-:W-:Y:S02]  /*15530*/  IMAD.MOV.U32 R10, RZ, RZ, R20 ;  /* 0x000000ffff0a7224 */ /* 0x000fe400078e0014 */
[----:B------:R-:W-:Y:S01]  /*15540*/  IMAD.MOV.U32 R11, RZ, RZ, R21 ;  /* 0x000000ffff0b7224 */ /* 0x000fe200078e0015 */
[----:B------:R-:W2:Y:S01]  /*15550*/  LDL.LU.64 R22, [R1+0x1058] ;  /* 0x0010580001167983 */ /* 0x000ea20000300a00 */
[----:B------:R-:W2:Y:S02]  /*15560*/  LDL.LU.64 R20, [R1+0x1050] ;  /* 0x0010500001147983 */ /* 0x000ea40000300a00 */
[----:B------:R-:W4:Y:S02]  /*15570*/  LDL.LU.64 R14, [R1+0x1048] ;  /* 0x00104800010e7983 */ /* 0x000f240000300a00 */
[----:B------:R-:W4:Y:S02]  /*15580*/  LDL.LU.64 R12, [R1+0x1040] ;  /* 0x00104000010c7983 */ /* 0x000f240000300a00 */
[----:B------:R-:W-:-:S02]  /*15590*/  IMAD.MOV.U32 R3, RZ, RZ, R16 ;  /* 0x000000ffff037224 */ /* 0x000fc400078e0010 */
[----:B------:R-:W-:Y:S02]  /*155a0*/  IMAD.MOV.U32 R28, RZ, RZ, R17 ;  /* 0x000000ffff1c7224 */ /* 0x000fe400078e0011 */
[----:B------:R-:W-:Y:S02]  /*155b0*/  IMAD.MOV.U32 R0, RZ, RZ, R18 ;  /* 0x000000ffff007224 */ /* 0x000fe400078e0012 */
[----:B------:R-:W-:Y:S01]  /*155c0*/  IMAD.MOV.U32 R16, RZ, RZ, R19 ;  /* 0x000000ffff107224 */ /* 0x000fe200078e0013 */
[C---:B----4-:R-:W-:Y:S11]  /*155d0*/  HMMA.16816.F32 R24, R12.reuse, R4, R24 ;  /* 0x000000040c18723c */ /* 0x050ff60000001818 */
[----:B------:R-:W-:Y:S11]  /*155e0*/  @!UPT UIADD3 URZ, URZ, URZ, URZ ;  /* 0x0000003f3f3ff290 */ /* 0x000ff6000fffe03f */
[----:B------:R-:W-:Y:S02]  /*155f0*/  @!UPT UIADD3 URZ, URZ, URZ, URZ ;  /* 0x0000003f3f3ff290 */ /* 0x000fe4000fffe03f */
[----:B------:R-:W-:Y:S02]  /*15600*/  IMAD.MOV.U32 R17, RZ, RZ, R24 ;  /* 0x000000ffff117224 */ /* 0x000fe400078e0018 */
[----:B------:R-:W-:Y:S02]  /*15610*/  IMAD.MOV.U32 R18, RZ, RZ, R25 ;  /* 0x000000ffff127224 */ /* 0x000fe400078e0019 */
[----:B------:R-:W-:Y:S02]  /*15620*/  IMAD.MOV.U32 R19, RZ, RZ, R26 ;  /* 0x000000ffff137224 */ /* 0x000fe400078e001a */
[----:B------:R-:W-:Y:S02]  /*15630*/  IMAD.MOV.U32 R2, RZ, RZ, R27 ;  /* 0x000000ffff027224 */ /* 0x000fe400078e001b */
[----:B--2---:R-:W-:Y:S01]  /*15640*/  HMMA.16816.F32 R24, R12, R8, R20 ;  /* 0x000000080c18723c */ /* 0x004fe20000001814 */
[----:B------:R-:W2:Y:S01]  /*15650*/  LDL.LU R20, [R1+0x20] ;  /* 0x0000200001147983 */ /* 0x000ea20000300800 */
[----:B------:R-:W2:Y:S02]  /*15660*/  LDL.LU R21, [R1+0x24] ;  /* 0x0000240001157983 */ /* 0x000ea40000300800 */
[----:B------:R-:W3:Y:S02]  /*15670*/  LDL.LU R22, [R1+0x28] ;  /* 0x0000280001167983 */ /* 0x000ee40000300800 */
[----:B------:R-:W3:Y:S02]  /*15680*/  LDL.LU R23, [R1+0x2c] ;  /* 0x00002c0001177983 */ /* 0x000ee40000300800 */
[----:B---3--:R-:W-:Y:S01]  /*15690*/  STL.64 [R1+0xeb0], R22 ;  /* 0x000eb01601007387 */ /* 0x008fe20000100a00 */
[----:B--2---:R-:W-:Y:S11]  /*156a0*/  STL.64 [R1+0xea8], R20 ;  /* 0x000ea81401007387 */ /* 0x004ff60000100a00 */
[----:B------:R-:W-:Y:S03]  /*156b0*/  @!UPT UIADD3 URZ, URZ, URZ, URZ ;  /* 0x0000003f3f3ff290 */ /* 0x000fe6000fffe03f */
[----:B------:R0:W-:Y:S02]  /*156c0*/  STL.64 [R1+0xe40], R26 ;  /* 0x000e401a01007387 */ /* 0x0001e40000100a00 */
[----:B------:R1:W-:Y:S02]  /*156d0*/  STL.64 [R1+0xe38], R24 ;  /* 0x000e381801007387 */ /* 0x0003e40000100a00 */
[----:B0-----:R-:W-:Y:S02]  /*156e0*/  IMAD.MOV.U32 R26, RZ, RZ, R19 ;  /* 0x000000ffff1a7224 */ /* 0x001fe400078e0013 */
[----:B-1----:R-:W-:Y:S02]  /*156f0*/  IMAD.MOV.U32 R24, RZ, RZ, R17 ;  /* 0x000000ffff187224 */ /* 0x002fe400078e0011 */
[----:B------:R-:W-:Y:S01]  /*15700*/  IMAD.MOV.U32 R27, RZ, RZ, R2 ;  /* 0x000000ffff1b7224 */ /* 0x000fe200078e0002 */
[----:B------:R-:W2:Y:S01]  /*15710*/  LDL.LU R17, [R1+0x103c] ;  /* 0x00103c0001117983 */ /* 0x000ea20000300800 */
[----:B------:R-:W-:-:S02]  /*15720*/  IMAD.MOV.U32 R25, RZ, RZ, R18 ;  /* 0x000000ffff197224 */ /* 0x000fc400078e0012 */
[----:B------:R-:W3:Y:S02]  /*15730*/  LDL.LU R18, [R1+0x1038] ;  /* 0x0010380001127983 */ /* 0x000ee40000300800 */
[----:B------:R-:W4:Y:S01]  /*15740*/  LDL.LU R19, [R1+0x1034] ;  /* 0x0010340001137983 */ /* 0x000f220000300800 */
[----:B------:R-:W2:Y:S01]  /*15750*/  LDL.LU R2, [R1+0x1030] ;  /* 0x0010300001027983 */ /* 0x000ea20000300800 */
[----:B------:R-:W-:Y:S02]  /*15760*/  STL.64 [R1+0xe60], R26 ;  /* 0x000e601a01007387 */ /* 0x000fe40000100a00 */
[----:B------:R0:W-:Y:S02]  /*15770*/  STL.64 [R1+0xe58], R24 ;  /* 0x000e581801007387 */ /* 0x0001e40000100a00 */
[----:B0-----:R-:W-:Y:S02]  /*15780*/  IMAD.MOV.U32 R24, RZ, RZ, R3 ;  /* 0x000000ffff187224 */ /* 0x001fe400078e0003 */
[----:B------:R-:W-:Y:S01]  /*15790*/  IMAD.MOV.U32 R25, RZ, RZ, R28 ;  /* 0x000000ffff197224 */ /* 0x000fe200078e001c */
[----:B------:R-:W2:Y:S01]  /*157a0*/  LDL.LU R3, [R1+0x102c] ;  /* 0x00102c0001037983 */ /* 0x000ea20000300800 */
[----:B------:R-:W2:Y:S02]  /*157b0*/  LDL.LU R28, [R1+0x1028] ;  /* 0x00102800011c7983 */ /* 0x000ea40000300800 */
[----:B------:R-:W-:-:S02]  /*157c0*/  IMAD.MOV.U32 R26, RZ, RZ, R0 ;  /* 0x000000ffff1a7224 */ /* 0x000fc400078e0000 */
[----:B------:R-:W-:Y:S01]  /*157d0*/  IMAD.MOV.U32 R27, RZ, RZ, R16 ;  /* 0x000000ffff1b7224 */ /* 0x000fe200078e0010 */
[----:B------:R-:W2:Y:S01]  /*157e0*/  LDL.LU R0, [R1+0x1024] ;  /* 0x0010240001007983 */ /* 0x000ea20000300800 */
[----:B------:R-:W2:Y:S02]  /*157f0*/  LDL.LU R16, [R1+0x1020] ;  /* 0x0010200001107983 */ /* 0x000ea40000300800 */
[----:B------:R-:W2:Y:S02]  /*15800*/  LDL.LU R20, [R1+0x40] ;  /* 0x0000400001147983 */ /* 0x000ea40000300800 */
[----:B------:R-:W2:Y:S01]  /*15810*/  LDL.LU R21, [R1+0x44] ;  /* 0x0000440001157983 */ /* 0x000ea20000300800 */
[----:B------:R-:W2:Y:S01]  /*15820*/  LDL.LU R22, [R1+0x48] ;  /* 0x0000480001167983 */ /* 0x000ea20000300800 */
[----:B------:R-:W2:Y:S03]  /*15830*/  LDL.LU R23, [R1+0x4c] ;  /* 0x00004c0001177983 */ /* 0x000ea60000300800 */
[----:B--2---:R-:W-:Y:S01]  /*15840*/  STL.64 [R1+0xee0], R22 ;  /* 0x000ee01601007387 */ /* 0x004fe20000100a00 */
[----:B------:R-:W-:Y:S02]  /*15850*/  STL.64 [R1+0xed8], R20 ;  /* 0x000ed81401007387 */ /* 0x000fe40000100a00 */
[----:B------:R0:W-:Y:S02]  /*15860*/  STL.64 [R1+0xe70], R26 ;  /* 0x000e701a01007387 */ /* 0x0001e40000100a00 */
[----:B------:R1:W-:Y:S02]  /*15870*/  STL.64 [R1+0xe68], R24 ;  /* 0x000e681801007387 */ /* 0x0003e40000100a00 */
[----:B0-----:R-:W-:-:S02]  /*15880*/  IMAD.MOV.U32 R26, RZ, RZ, R6 ;  /* 0x000000ffff1a7224 */ /* 0x001fc400078e0006 */
[----:B-1----:R-:W-:Y:S02]  /*15890*/  IMAD.MOV.U32 R24, RZ, RZ, R10 ;  /* 0x000000ffff187224 */ /* 0x002fe400078e000a */
[----:B------:R-:W-:Y:S01]  /*158a0*/  IMAD.MOV.U32 R27, RZ, RZ, R29 ;  /* 0x000000ffff1b7224 */ /* 0x000fe200078e001d */
[----:B------:R-:W2:Y:S01]  /*158b0*/  LDL.LU R10, [R1+0x101c] ;  /* 0x00101c00010a7983 */ /* 0x000ea20000300800 */
[----:B------:R-:W-:Y:S02]  /*158c0*/  IMAD.MOV.U32 R25, RZ, RZ, R11 ;  /* 0x000000ffff197224 */ /* 0x000fe400078e000b */
[----:B------:R-:W2:Y:S02]  /*158d0*/  LDL.LU R11, [R1+0x1018] ;  /* 0x00101800010b7983 */ /* 0x000ea40000300800 */
[----:B------:R-:W2:Y:S01]  /*158e0*/  LDL.LU R6, [R1+0x1014] ;  /* 0x0010140001067983 */ /* 0x000ea20000300800 */
[----:B------:R-:W2:Y:S01]  /*158f0*/  LDL.LU R29, [R1+0x1010] ;  /* 0x00101000011d7983 */ /* 0x000ea20000300800 */
[----:B------:R-:W-:Y:S02]  /*15900*/  STL.64 [R1+0xe90], R26 ;  /* 0x000e901a01007387 */ /* 0x000fe40000100a00 */
[----:B------:R4:W-:Y:S02]  /*15910*/  STL.64 [R1+0xe88], R24 ;  /* 0x000e881801007387 */ /* 0x0009e40000100a00 */
[----:B----4-:R-:W-:-:S02]  /*15920*/  IMAD.MOV.U32 R24, RZ, RZ, R19 ;  /* 0x000000ffff187224 */ /* 0x010fc400078e0013 */
[----:B---3--:R-:W-:Y:S01]  /*15930*/  IMAD.MOV.U32 R25, RZ, RZ, R18 ;  /* 0x000000ffff197224 */ /* 0x008fe200078e0012 */
[----:B------:R-:W3:Y:S01]  /*15940*/  LDL.LU R19, [R1+0x100c] ;  /* 0x00100c0001137983 */ /* 0x000ee20000300800 */
[----:B------:R-:W4:Y:S02]  /*15950*/  LDL.LU R18, [R1+0x1008] ;  /* 0x0010080001127983 */ /* 0x000f240000300800 */
[----:B------:R-:W-:Y:S02]  /*15960*/  IMAD.MOV.U32 R26, RZ, RZ, R17 ;  /* 0x000000ffff1a7224 */ /* 0x000fe400078e0011 */
        /* <DEDUP_REMOVED lines=11> */
[----:B0-----:R-:W-:-:S02]  /*15a20*/  IMAD.MOV.U32 R24, RZ, RZ, R0 ;  /* 0x000000ffff187224 */ /* 0x001fc400078e0000 */
[----:B------:R-:W-:Y:S01]  /*15a30*/  IMAD.MOV.U32 R25, RZ, RZ, R28 ;  /* 0x000000ffff197224 */ /* 0x000fe200078e001c */
[----:B------:R-:W2:Y:S01]  /*15a40*/  LDL.LU R0, [R1+0xffc] ;  /* 0x000ffc0001007983 */ /* 0x000ea20000300800 */
[----:B------:R-:W2:Y:S02]  /*15a50*/  LDL.LU R28, [R1+0xff8] ;  /* 0x000ff800011c7983 */ /* 0x000ea40000300800 */
[----:B------:R-:W-:Y:S02]  /*15a60*/  IMAD.MOV.U32 R26, RZ, RZ, R3 ;  /* 0x000000ffff1a7224 */ /* 0x000fe400078e0003 */
[----:B------:R-:W-:Y:S01]  /*15a70*/  IMAD.MOV.U32 R27, RZ, RZ, R2 ;  /* 0x000000ffff1b7224 */ /* 0x000fe200078e0002 */
[----:B------:R-:W2:Y:S01]  /*15a80*/  LDL.LU R3, [R1+0xff4] ;  /* 0x000ff40001037983 */ /* 0x000ea20000300800 */
[----:B------:R-:W2:Y:S02]  /*15a90*/  LDL.LU R2, [R1+0xff0] ;  /* 0x000ff00001027983 */ /* 0x000ea40000300800 */
[----:B------:R-:W2:Y:S02]  /*15aa0*/  LDL.LU R20, [R1+0x60] ;  /* 0x0000600001147983 */ /* 0x000ea40000300800 */
[----:B------:R-:W2:Y:S01]  /*15ab0*/  LDL.LU R21, [R1+0x64] ;  /* 0x0000640001157983 */ /* 0x000ea20000300800 */
[----:B------:R-:W2:Y:S01]  /*15ac0*/  LDL.LU R22, [R1+0x68] ;  /* 0x0000680001167983 */ /* 0x000ea20000300800 */
[----:B------:R-:W-:-:S02]  /*15ad0*/  IMAD.MOV.U32 R23, RZ, RZ, R7 ;  /* 0x000000ffff177224 */ /* 0x000fc400078e0007 */
[----:B------:R-:W3:Y:S03]  /*15ae0*/  LDL.LU R7, [R1+0xfec] ;  /* 0x000fec0001077983 */ /* 0x000ee60000300800 */
        /* <DEDUP_REMOVED lines=9> */
[----:B------:R-:W2:Y:S01]  /*15b80*/  LDL.LU R10, [R1+0xfe0] ;  /* 0x000fe000010a7983 */ /* 0x000ea20000300800 */
[----:B------:R-:W-:Y:S02]  /*15b90*/  IMAD.MOV.U32 R27, RZ, RZ, R16 ;  /* 0x000000ffff1b7224 */ /* 0x000fe400078e0010 */
[----:B------:R-:W2:Y:S03]  /*15ba0*/  LDL.LU R16, [R1+0xfdc] ;  /* 0x000fdc0001107983 */ /* 0x000ea60000300800 */
[----:B------:R-:W-:Y:S01]  /*15bb0*/  STL.64 [R1+0xed0], R26 ;  /* 0x000ed01a01007387 */ /* 0x000fe20000100a00 */
[----:B------:R0:W-:Y:S02]  /*15bc0*/  STL.64 [R1+0xec8], R24 ;  /* 0x000ec81801007387 */ /* 0x0001e40000100a00 */
[----:B------:R-:W-:-:S02]  /*15bd0*/  IMAD.MOV.U32 R20, RZ, RZ, R2 ;  /* 0x000000ffff147224 */ /* 0x000fc400078e0002 */
[----:B------:R-:W-:Y:S02]  /*15be0*/  IMAD.MOV.U32 R22, RZ, RZ, R28 ;  /* 0x000000ffff167224 */ /* 0x000fe400078e001c */
[----:B------:R-:W-:Y:S02]  /*15bf0*/  IMAD.MOV.U32 R23, RZ, RZ, R0 ;  /* 0x000000ffff177224 */ /* 0x000fe400078e0000 */
[----:B------:R-:W-:Y:S02]  /*15c00*/  IMAD.MOV.U32 R21, RZ, RZ, R3 ;  /* 0x000000ffff157224 */ /* 0x000fe400078e0003 */
[----:B0-----:R-:W-:Y:S02]  /*15c10*/  IMAD.MOV.U32 R24, RZ, RZ, R17 ;  /* 0x000000ffff187224 */ /* 0x001fe400078e0011 */
[----:B----4-:R-:W-:Y:S01]  /*15c20*/  IMAD.MOV.U32 R25, RZ, RZ, R18 ;  /* 0x000000ffff197224 */ /* 0x010fe200078e0012 */
[----:B------:R-:W4:Y:S01]  /*15c30*/  LDL.LU R17, [R1+0xfd8] ;  /* 0x000fd80001117983 */ /* 0x000f220000300800 */
[----:B------:R-:W4:Y:S02]  /*15c40*/  LDL.LU R18, [R1+0xfd4] ;  /* 0x000fd40001127983 */ /* 0x000f240000300800 */
[----:B---3--:R-:W-:-:S02]  /*15c50*/  IMAD.MOV.U32 R26, RZ, RZ, R19 ;  /* 0x000000ffff1a7224 */ /* 0x008fc400078e0013 */
[----:B------:R-:W4:Y:S01]  /*15c60*/  LDL.LU R19, [R1+0xfd0] ;  /* 0x000fd00001137983 */ /* 0x000f220000300800 */
[----:B------:R-:W3:Y:S02]  /*15c70*/  LDL.LU R2, [R1+0xfcc] ;  /* 0x000fcc0001027983 */ /* 0x000ee40000300800 */
[----:B------:R-:W4:Y:S02]  /*15c80*/  LDL.LU R3, [R1+0xfc8] ;  /* 0x000fc80001037983 */ /* 0x000f240000300800 */
[----:B------:R-:W4:Y:S01]  /*15c90*/  LDL.LU R28, [R1+0xfc4] ;  /* 0x000fc400011c7983 */ /* 0x000f220000300800 */
[----:B------:R-:W4:Y:S01]  /*15ca0*/  LDL.LU R0, [R1+0xfc0] ;  /* 0x000fc00001007983 */ /* 0x000f220000300800 */
[----:B------:R-:W-:Y:S02]  /*15cb0*/  STL.64 [R1+0xf68], R22 ;  /* 0x000f681601007387 */ /* 0x000fe40000100a00 */
[----:B------:R0:W-:Y:S02]  /*15cc0*/  STL.64 [R1+0xf60], R20 ;  /* 0x000f601401007387 */ /* 0x0001e40000100a00 */
[----:B------:R-:W-:Y:S01]  /*15cd0*/  IMAD.MOV.U32 R27, RZ, RZ, R29 ;  /* 0x000000ffff1b7224 */ /* 0x000fe200078e001d */
[----:B0-----:R-:W4:Y:S01]  /*15ce0*/  LDL.LU R20, [R1+0x140] ;  /* 0x0001400001147983 */ /* 0x001f220000300800 */
[----:B------:R-:W4:Y:S02]  /*15cf0*/  LDL.LU R21, [R1+0x144] ;  /* 0x0001440001157983 */ /* 0x000f240000300800 */
[----:B------:R-:W4:Y:S02]  /*15d00*/  LDL.LU R22, [R1+0x148] ;  /* 0x0001480001167983 */ /* 0x000f240000300800 */
[----:B------:R-:W4:Y:S01]  /*15d10*/  LDL.LU R23, [R1+0x14c] ;  /* 0x00014c0001177983 */ /* 0x000f220000300800 */
[----:B------:R-:W4:Y:S01]  /*15d20*/  LDL.LU R12, [R1+0x150] ;  /* 0x00015000010c7983 */ /* 0x000f220000300800 */
[----:B------:R-:W4:Y:S02]  /*15d30*/  LDL.LU R13, [R1+0x154] ;  /* 0x00015400010d7983 */ /* 0x000f240000300800 */
[----:B------:R-:W4:Y:S02]  /*15d40*/  LDL.LU R14, [R1+0x158] ;  /* 0x00015800010e7983 */ /* 0x000f240000300800 */
[----:B------:R-:W4:Y:S01]  /*15d50*/  LDL.LU R15, [R1+0x15c] ;  /* 0x00015c00010f7983 */ /* 0x000f220000300800 */
[----:B------:R0:W-:Y:S01]  /*15d60*/  STL.64 [R1+0xef0], R26 ;  /* 0x000ef01a01007387 */ /* 0x0001e20000100a00 */
[----:B------:R1:W-:Y:S02]  /*15d70*/  STL.64 [R1+0xee8], R24 ;  /* 0x000ee81801007387 */ /* 0x0003e40000100a00 */
[----:B0-----:R-:W-:-:S02]  /*15d80*/  IMAD.MOV.U32 R27, RZ, RZ, R7 ;  /* 0x000000ffff1b7224 */ /* 0x001fc400078e0007 */
[----:B--2---:R-:W-:Y:S02]  /*15d90*/  IMAD.MOV.U32 R26, RZ, RZ, R6 ;  /* 0x000000ffff1a7224 */ /* 0x004fe400078e0006 */
[----:B-1----:R-:W-:Y:S02]  /*15da0*/  IMAD.MOV.U32 R25, RZ, RZ, R11 ;  /* 0x000000ffff197224 */ /* 0x002fe400078e000b */
[----:B------:R-:W-:Y:S02]  /*15db0*/  IMAD.MOV.U32 R24, RZ, RZ, R10 ;  /* 0x000000ffff187224 */ /* 0x000fe400078e000a */
[----:B------:R-:W2:Y:S01]  /*15dc0*/  LDL.LU R10, [R1+0xfbc] ;  /* 0x000fbc00010a7983 */ /* 0x000ea20000300800 */
[----:B------:R-:W2:Y:S02]  /*15dd0*/  LDL.LU R11, [R1+0xfb8] ;  /* 0x000fb800010b7983 */ /* 0x000ea40000300800 */
[----:B------:R-:W2:Y:S02]  /*15de0*/  LDL.LU R6, [R1+0xfb4] ;  /* 0x000fb40001067983 */ /* 0x000ea40000300800 */
[----:B------:R-:W2:Y:S01]  /*15df0*/  LDL.LU R7, [R1+0xfb0] ;  /* 0x000fb00001077983 */ /* 0x000ea20000300800 */
[----:B------:R3:W-:Y:S01]  /*15e00*/  STL.64 [R1+0xf00], R26 ;  /* 0x000f001a01007387 */ /* 0x0007e20000100a00 */
[----:B------:R0:W-:Y:S02]  /*15e10*/  STL.64 [R1+0xef8], R24 ;  /* 0x000ef81801007387 */ /* 0x0001e40000100a00 */
[----:B---3--:R-:W-:-:S02]  /*15e20*/  IMAD.MOV.U32 R27, RZ, RZ, R2 ;  /* 0x000000ffff1b7224 */ /* 0x008fc400078e0002 */
[----:B----4-:R-:W-:Y:S02]  /*15e30*/  IMAD.MOV.U32 R26, RZ, RZ, R3 ;  /* 0x000000ffff1a7224 */ /* 0x010fe400078e0003 */
[----:B0-----:R-:W-:Y:S02]  /*15e40*/  IMAD.MOV.U32 R25, RZ, RZ, R28 ;  /* 0x000000ffff197224 */ /* 0x001fe400078e001c */
[----:B------:R-:W-:Y:S02]  /*15e50*/  IMAD.MOV.U32 R24, RZ, RZ, R0 ;  /* 0x000000ffff187224 */ /* 0x000fe400078e0000 */
[----:B------:R-:W3:Y:S01]  /*15e60*/  LDL.LU R0, [R1+0xfac] ;  /* 0x000fac0001007983 */ /* 0x000ee20000300800 */
[----:B------:R-:W4:Y:S02]  /*15e70*/  LDL.LU R28, [R1+0xfa8] ;  /* 0x000fa800011c7983 */ /* 0x000f240000300800 */
[----:B------:R-:W4:Y:S02]  /*15e80*/  LDL.LU R3, [R1+0xfa4] ;  /* 0x000fa40001037983 */ /* 0x000f240000300800 */
[----:B------:R-:W4:Y:S01]  /*15e90*/  LDL.LU R2, [R1+0xfa0] ;  /* 0x000fa00001027983 */ /* 0x000f220000300800 */
[----:B------:R2:W-:Y:S01]  /*15ea0*/  STL.64 [R1+0xf20], R26 ;  /* 0x000f201a01007387 */ /* 0x0005e20000100a00 */
[----:B------:R0:W-:Y:S02]  /*15eb0*/  STL.64 [R1+0xf18], R24 ;  /* 0x000f181801007387 */ /* 0x0001e40000100a00 */
[----:B--2---:R-:W-:-:S02]  /*15ec0*/  IMAD.MOV.U32 R27, RZ, RZ, R10 ;  /* 0x000000ffff1b7224 */ /* 0x004fc400078e000a */
[----:B------:R-:W-:Y:S02]  /*15ed0*/  IMAD.MOV.U32 R26, RZ, RZ, R11 ;  /* 0x000000ffff1a7224 */ /* 0x000fe400078e000b */
[----:B0-----:R-:W-:Y:S02]  /*15ee0*/  IMAD.MOV.U32 R25, RZ, RZ, R6 ;  /* 0x000000ffff197224 */ /* 0x001fe400078e0006 */
[----:B------:R-:W-:Y:S02]  /*15ef0*/  IMAD.MOV.U32 R24, RZ, RZ, R7 ;  /* 0x000000ffff187224 */ /* 0x000fe400078e0007 */
[----:B------:R-:W2:Y:S01]  /*15f00*/  LDL.LU R7, [R1+0xf9c] ;  /* 0x000f9c0001077983 */ /* 0x000ea20000300800 */
[----:B------:R-:W2:Y:S02]  /*15f10*/  LDL.LU R6, [R1+0xf98] ;  /* 0x000f980001067983 */ /* 0x000ea40000300800 */
[----:B------:R-:W2:Y:S02]  /*15f20*/  LDL.LU R11, [R1+0xf94] ;  /* 0x000f9400010b7983 */ /* 0x000ea40000300800 */
[----:B------:R-:W2:Y:S01]  /*15f30*/  LDL.LU R10, [R1+0xf90] ;  /* 0x000f9000010a7983 */ /* 0x000ea20000300800 */
[----:B------:R3:W-:Y:S01]  /*15f40*/  STL.64 [R1+0xf30], R26 ;  /* 0x000f301a01007387 */ /* 0x0007e20000100a00 */
[----:B------:R0:W-:Y:S01]  /*15f50*/  STL.64 [R1+0xf28], R24 ;  /* 0x000f281801007387 */ /* 0x0001e20000100a00 */
[C---:B------:R-:W-:Y:S08]  /*15f60*/  HMMA.16816.F32 R12, R16.reuse, R4, R12 ;  /* 0x00000004100c723c */ /* 0x040ff0000000180c */
[----:B------:R-:W-:Y:S01]  /*15f70*/  HMMA.16816.F32 R16, R16, R8, R20 ;  /* 0x000000081010723c */ /* 0x000fe20000001814 */
        /* <DEDUP_REMOVED lines=18> */
[----:B------:R-:W2:Y:S01]  /*160a0*/  LDL.LU.64 R4, [R1+0x1f8] ;  /* 0x0001f80001047983 */ /* 0x000ea20000300a00 */
[----:B------:R-:W2:Y:S02]  /*160b0*/  LDL.LU.64 R22, [R1+0xf68] ;  /* 0x000f680001167983 */ /* 0x000ea40000300a00 */
[----:B------:R-:W2:Y:S02]  /*160c0*/  LDL.LU.64 R20, [R1+0xf60] ;  /* 0x000f600001147983 */ /* 0x000ea40000300a00 */
[----:B------:R-:W2:Y:S01]  /*160d0*/  LDL.LU.64 R8, [R1+0x1f0] ;  /* 0x0001f00001087983 */ /* 0x000ea20000300a00 */
[----:B------:R-:W-:Y:S01]  /*160e0*/  STL.64 [R1+0xe20], R16 ;  /* 0x000e201001007387 */ /* 0x000fe20000100a00 */
[----:B------:R3:W-:Y:S02]  /*160f0*/  STL.64 [R1+0xe18], R18 ;  /* 0x000e181201007387 */ /* 0x0007e40000100a00 */
[----:B---3--:R-:W-:-:S02]  /*16100*/  IMAD.MOV.U32 R19, RZ, RZ, R2 ;  /* 0x000000ffff137224 */ /* 0x008fc400078e0002 */
[----:B----4-:R-:W-:Y:S02]  /*16110*/  IMAD.MOV.U32 R18, RZ, RZ, R3 ;  /* 0x000000ffff127224 */ /* 0x010fe400078e0003 */
[----:B------:R-:W-:Y:S02]  /*16120*/  IMAD.MOV.U32 R17, RZ, RZ, R28 ;  /* 0x000000ffff117224 */ /* 0x000fe400078e001c */
[----:B------:R-:W-:Y:S02]  /*16130*/  IMAD.MOV.U32 R16, RZ, RZ, R0 ;  /* 0x000000ffff107224 */ /* 0x000fe400078e0000 */
[----:B------:R-:W3:Y:S05]  /*16140*/  LDL.LU R0, [R1+0xf58] ;  /* 0x000f580001007983 */ /* 0x000eea0000300800 */
[C---:B--2---:R-:W-:Y:S08]  /*16150*/  HMMA.16816.F32 R16, R20.reuse, R6, R16 ;  /* 0x000000061410723c */ /* 0x044ff00000001810 */
[----:B------:R-:W-:Y:S11]  /*16160*/  HMMA.16816.F32 R20, R20, R10, R24 ;  /* 0x0000000a1414723c */ /* 0x000ff60000001818 */
[----:B------:R-:W-:Y:S04]  /*16170*/  @!UPT UIADD3 URZ, URZ, URZ, URZ ;  /* 0x0000003f3f3ff290 */ /* 0x000fe8000fffe03f */
[----:B------:R0:W-:Y:S01]  /*16180*/  STL.64 [R1+0x1c0], R16 ;  /* 0x0001c01001007387 */ /* 0x0001e20000100a00 */
[----:B------:R-:W-:Y:S03]  /*16190*/  STL.64 [R1+0x1c8], R18 ;  /* 0x0001c81201007387 */ /* 0x000fe60000100a00 */
[----:B0-----:R-:W2:Y:S01]  /*161a0*/  LDL.LU.64 R16, [R1+0x1e8] ;  /* 0x0001e80001107983 */ /* 0x001ea20000300a00 */
[----:B------:R-:W4:Y:S02]  /*161b0*/  LDL.LU.64 R26, [R1+0xf50] ;  /* 0x000f5000011a7983 */ /* 0x000f240000300a00 */
[----:B------:R-:W4:Y:S02]  /*161c0*/  LDL.LU.64 R24, [R1+0xf48] ;  /* 0x000f480001187983 */ /* 0x000f240000300a00 */
[----:B------:R-:W-:Y:S01]  /*161d0*/  STL.64 [R1+0x190], R20 ;  /* 0x0001901401007387 */ /* 0x000fe20000100a00 */
[----:B------:R0:W-:Y:S04]  /*161e0*/  STL.64 [R1+0x198], R22 ;  /* 0x0001981601007387 */ /* 0x0001e80000100a00 */
[----:B0-----:R-:W4:Y:S01]  /*161f0*/  LDL.LU.64 R22, [R1+0xf40] ;  /* 0x000f400001167983 */ /* 0x001f220000300a00 */
[----:B------:R-:W4:Y:S02]  /*16200*/  LDL.LU.64 R20, [R1+0xf38] ;  /* 0x000f380001147983 */ /* 0x000f240000300a00 */
[C---:B----4-:R-:W-:Y:S11]  /*16210*/  HMMA.16816.F32 R24, R20.reuse, R6, R24 ;  /* 0x000000061418723c */ /* 0x050ff60000001818 */
[----:B------:R-:W-:Y:S11]  /*16220*/  @!UPT UIADD3 URZ, URZ, URZ, URZ ;  /* 0x0000003f3f3ff290 */ /* 0x000ff6000fffe03f */
[----:B------:R-:W-:Y:S01]  /*16230*/  @!UPT UIADD3 URZ, URZ, URZ, URZ ;  /* 0x0000003f3f3ff290 */ /* 0x000fe2000fffe03f */
[----:B------:R-:W-:Y:S01]  /*16240*/  STL.64 [R1+0x120], R24 ;  /* 0x0001201801007387 */ /* 0x000fe20000100a00 */
[----:B------:R0:W-:Y:S03]  /*16250*/  STL.64 [R1+0x128], R26 ;  /* 0x0001281a01007387 */ /* 0x0001e60000100a00 */
[----:B0-----:R-:W4:Y:S01]  /*16260*/  LDL.LU.64 R26, [R1+0xf30] ;  /* 0x000f3000011a7983 */ /* 0x001f220000300a00 */
[----:B------:R-:W4:Y:S02]  /*16270*/  LDL.LU.64 R24, [R1+0xf28] ;  /* 0x000f280001187983 */ /* 0x000f240000300a00 */
[----:B------:R-:W2:Y:S01]  /*16280*/  LDL.LU.64 R18, [R1+0x1e0] ;  /* 0x0001e00001127983 */ /* 0x000ea20000300a00 */
[----:B----4-:R-:W-:Y:S01]  /*16290*/  HMMA.16816.F32 R20, R20, R10, R24 ;  /* 0x0000000a1414723c */ /* 0x010fe20000001818 */
[----:B------:R-:W4:Y:S01]  /*162a0*/  LDL.LU.64 R26, [R1+0xf20] ;  /* 0x000f2000011a7983 */ /* 0x000f220000300a00 */
[----:B------:R-:W4:Y:S11]  /*162b0*/  LDL.LU.64 R24, [R1+0xf18] ;  /* 0x000f180001187983 */ /* 0x000f360000300a00 */
[----:B------:R-:W-:Y:S10]  /*162c0*/  @!UPT UIADD3 URZ, URZ, URZ, URZ ;  /* 0x0000003f3f3ff290 */ /* 0x000ff4000fffe03f */
[----:B------:R-:W-:Y:S01]  /*162d0*/  STL.64 [R1+0x160], R20 ;  /* 0x0001601401007387 */ /* 0x000fe20000100a00 */
[----:B------:R0:W-:Y:S03]  /*162e0*/  STL.64 [R1+0x168], R22 ;  /* 0x0001681601007387 */ /* 0x0001e60000100a00 */
        /* <DEDUP_REMOVED lines=71> */
[----:B------:R-:W4:Y:S02]  /*16760*/  LDL.LU.64 R24, [R1+0xe28] ;  /* 0x000e280001187983 */ /* 0x000f240000300a00 */
[----:B------:R-:W-:-:S04]  /*16770*/  IMAD.MOV.U32 R28, RZ, RZ, c[0x0][0x188] ;  /* 0x00006200ff1c7624 */ /* 0x000fc800078e00ff */
[----:B------:R-:W-:-:S04]  /*16780*/  IMAD.SHL.U32 R28, R28, 0x40, RZ ;  /* 0x000000401c1c7824 */ /* 0x000fc800078e00ff */
[----:B------:R-:W-:-:S05]  /*16790*/  IMAD.SHL.U32 R28, R28, 0x2, RZ ;  /* 0x000000021c1c7824 */ /* 0x000fca00078e00ff */
[----:B------:R-:W-:-:S06]  /*167a0*/  IADD3 R3, P0, R4, R28, RZ ;  /* 0x0000001c04037210 */ /* 0x000fcc0007f1e0ff */
[----:B------:R0:W-:Y:S01]  /*167b0*/  STL.64 [R1+0xf0], R20 ;  /* 0x0000f01401007387 */ /* 0x0001e20000100a00 */
[----:B------:R1:W-:Y:S02]  /*167c0*/  STL.64 [R1+0xf8], R22 ;  /* 0x0000f81601007387 */ /* 0x0003e40000100a00 */
[----:B0-----:R-:W-:-:S05]  /*167d0*/  IMAD.MOV.U32 R21, RZ, RZ, R20 ;  /* 0x000000ffff157224 */ /* 0x001fca00078e0014 */
[----:B------:R-:W-:Y:S01]  /*167e0*/  STL [R1+0xd68], R21 ;  /* 0x000d681501007387 */ /* 0x000fe20000100800 */
[----:B----4-:R-:W-:Y:S07]  /*167f0*/  HMMA.16816.F32 R12, R24, R6, R12 ;  /* 0x00000006180c723c */ /* 0x010fee000000180c */
[----:B------:R-:W-:Y:S02]  /*16800*/  IMAD.MOV.U32 R7, RZ, RZ, R5 ;  /* 0x000000ffff077224 */ /* 0x000fe400078e0005 */
[----:B------:R-:W-:Y:S01]  /*16810*/  IMAD.MOV.U32 R6, RZ, RZ, R4 ;  /* 0x000000ffff067224 */ /* 0x000fe200078e0004 */
[-C--:B------:R-:W-:Y:S01]  /*16820*/  IADD3 R4, P1, R8, R28.reuse, RZ ;  /* 0x0000001c08047210 */ /* 0x080fe20007f3e0ff */
[----:B---3--:R-:W-:Y:S01]  /*16830*/  IMAD.X R5, R7, 0x1, R0, P0 ;  /* 0x0000000107057824 */ /* 0x008fe200000e0600 */
[----:B--2---:R-:W-:-:S02]  /*16840*/  IADD3 R6, P0, R16, R28, RZ ;  /* 0x0000001c10067210 */ /* 0x004fc40007f1e0ff */
[----:B------:R-:W-:-:S09]  /*16850*/  IADD3 R7, P2, R18, R28, RZ ;  /* 0x0000001c12077210 */ /* 0x000fd20007f5e0ff */
[----:B------:R0:W-:Y:S01]  /*16860*/  STL.64 [R1+0x1a0], R12 ;  /* 0x0001a00c01007387 */ /* 0x0001e20000100a00 */
[----:B------:R2:W-:Y:S02]  /*16870*/  STL.64 [R1+0x1a8], R14 ;  /* 0x0001a80e01007387 */ /* 0x0005e40000100a00 */
[----:B-1----:R-:W-:Y:S02]  /*16880*/  IMAD.MOV.U32 R22, RZ, RZ, R12 ;  /* 0x000000ffff167224 */ /* 0x002fe400078e000c */
[--C-:B------:R-:W-:Y:S01]  /*16890*/  IMAD.X R8, R9, 0x1, R0.reuse, P1 ;  /* 0x0000000109087824 */ /* 0x100fe200008e0600 */
[----:B0-----:R-:W3:Y:S01]  /*168a0*/  LDL.LU R13, [R1+0xb8c] ;  /* 0x000b8c00010d7983 */ /* 0x001ee20000300800 */
[----:B--2---:R-:W2:Y:S02]  /*168b0*/  LDL.LU R14, [R1+0xb84] ;  /* 0x000b8400010e7983 */ /* 0x004ea40000300800 */
[----:B------:R-:W4:Y:S02]  /*168c0*/  LDL.LU R15, [R1+0xb7c] ;  /* 0x000b7c00010f7983 */ /* 0x000f240000300800 */
[----:B------:R-:W4:Y:S01]  /*168d0*/  LDL.LU R21, [R1+0xb74] ;  /* 0x000b740001157983 */ /* 0x000f220000300800 */
[----:B------:R-:W4:Y:S01]  /*168e0*/  LDL.LU R20, [R1+0xb98] ;  /* 0x000b980001147983 */ /* 0x000f220000300800 */
[----:B------:R-:W4:Y:S02]  /*168f0*/  LDL.LU R29, [R1+0xb6c] ;  /* 0x000b6c00011d7983 */ /* 0x000f240000300800 */
[----:B------:R-:W4:Y:S02]  /*16900*/  LDL.LU R2, [R1+0xb90] ;  /* 0x000b900001027983 */ /* 0x000f240000300800 */
[----:B------:R0:W-:Y:S02]  /*16910*/  STL [R1+0xd6c], R22 ;  /* 0x000d6c1601007387 */ /* 0x0001e40000100800 */
[----:B------:R-:W-:-:S02]  /*16920*/  IMAD.X R9, R17, 0x1, R0, P0 ;  /* 0x0000000111097824 */ /* 0x000fc400000e0600 */
[----:B------:R-:W-:Y:S01]  /*16930*/  IMAD.X R12, R19, 0x1, R0, P2 ;  /* 0x00000001130c7824 */ /* 0x000fe200010e0600 */
[----:B0-----:R-:W4:Y:S01]  /*16940*/  LDL.LU R22, [R1+0xb94] ;  /* 0x000b940001167983 */ /* 0x001f220000300800 */
[----:B------:R0:W-:Y:S03]  /*16950*/  STL [R1+0xd70], R6 ;  /* 0x000d700601007387 */ /* 0x0001e60000100800 */
[----:B0-----:R-:W4:Y:S01]  /*16960*/  LDL.LU R6, [R1+0xb9c] ;  /* 0x000b9c0001067983 */ /* 0x001f220000300800 */
[----:B------:R0:W-:Y:S03]  /*16970*/  STL [R1+0xd74], R7 ;  /* 0x000d740701007387 */ /* 0x0001e60000100800 */
[----:B0-----:R-:W4:Y:S01]  /*16980*/  LDL.LU R7, [R1+0x4c8] ;  /* 0x0004c80001077983 */ /* 0x001f220000300800 */
[----:B------:R-:W4:Y:S02]  /*16990*/  LDL.LU.64 R16, [R1+0xe20] ;  /* 0x000e200001107983 */ /* 0x000f240000300a00 */
[----:B------:R-:W-:Y:S02]  /*169a0*/  STL [R1+0xd78], R9 ;  /* 0x000d780901007387 */ /* 0x000fe40000100800 */
[----:B------:R-:W4:Y:S01]  /*169b0*/  LDL.LU.64 R18, [R1+0xe18] ;  /* 0x000e180001127983 */ /* 0x000f220000300a00 */
[----:B---3--:R-:W-:-:S02]  /*169c0*/  IADD3 R13, P4, R13, R28, RZ ;  /* 0x0000001c0d0d7210 */ /* 0x008fc40007f9e0ff */
[-C--:B--2---:R-:W-:Y:S02]  /*169d0*/  IADD3 R14, P5, R14, R28.reuse, RZ ;  /* 0x0000001c0e0e7210 */ /* 0x084fe40007fbe0ff */
[-C--:B----4-:R-:W-:Y:S02]  /*169e0*/  IADD3 R15, P6, R15, R28.reuse, RZ ;  /* 0x0000001c0f0f7210 */ /* 0x090fe40007fde0ff */
[----:B------:R-:W-:Y:S01]  /*169f0*/  IADD3 R21, P1, R21, R28, RZ ;  /* 0x0000001c15157210 */ /* 0x000fe20007f3e0ff */
[----:B------:R-:W-:Y:S01]  /*16a00*/  HMMA.16816.F32 R16, R24, R10, R16 ;  /* 0x0000000a1810723c */ /* 0x000fe20000001810 */
[----:B------:R-:W-:-:S05]  /*16a10*/  IADD3 R7, R7, 0x1, RZ ;  /* 0x0000000107077810 */ /* 0x000fca0007ffe0ff */
[----:B------:R-:W-:Y:S01]  /*16a20*/  STL [R1+0x4c8], R7 ;  /* 0x0004c80701007387 */ /* 0x000fe20000100800 */
[----:B------:R-:W-:Y:S02]  /*16a30*/  STL [R1+0xd7c], R12 ;  /* 0x000d7c0c01007387 */ /* 0x000fe40000100800 */
[----:B------:R-:W-:Y:S02]  /*16a40*/  IMAD.MOV.U32 R11, RZ, RZ, R5 ;  /* 0x000000ffff0b7224 */ /* 0x000fe400078e0005 */
[----:B------:R-:W-:Y:S01]  /*16a50*/  IMAD.MOV.U32 R5, RZ, RZ, R8 ;  /* 0x000000ffff057224 */ /* 0x000fe200078e0008 */
[-C--:B------:R-:W-:Y:S02]  /*16a60*/  IADD3 R6, P2, R6, R28.reuse, RZ ;  /* 0x0000001c06067210 */ /* 0x080fe40007f5e0ff */
[----:B------:R-:W-:-:S10]  /*16a70*/  IADD3 R22, P3, R22, R28, RZ ;  /* 0x0000001c16167210 */ /* 0x000fd40007f7e0ff */
[----:B------:R-:W-:Y:S02]  /*16a80*/  IMAD.MOV.U32 R23, RZ, RZ, R16 ;  /* 0x000000ffff177224 */ /* 0x000fe400078e0010 */
[----:B------:R-:W-:Y:S02]  /*16a90*/  IMAD.MOV.U32 R27, RZ, RZ, R18 ;  /* 0x000000ffff1b7224 */ /* 0x000fe400078e0012 */
[----:B------:R-:W-:Y:S01]  /*16aa0*/  IMAD.MOV.U32 R10, RZ, RZ, R19 ;  /* 0x000000ffff0a7224 */ /* 0x000fe200078e0013 */
[----:B------:R-:W-:Y:S01]  /*16ab0*/  STL.64 [R1+0xa0], R16 ;  /* 0x0000a01001007387 */ /* 0x000fe20000100a00 */
[----:B------:R-:W-:Y:S02]  /*16ac0*/  STL.64 [R1+0xa8], R18 ;  /* 0x0000a81201007387 */ /* 0x000fe40000100a00 */
[----:B------:R-:W-:Y:S02]  /*16ad0*/  STL [R1+0xd88], R23 ;  /* 0x000d881701007387 */ /* 0x000fe40000100800 */
[----:B------:R-:W-:Y:S01]  /*16ae0*/  STL [R1+0xd84], R27 ;  /* 0x000d841b01007387 */ /* 0x000fe20000100800 */
[----:B------:R0:W-:Y:S01]  /*16af0*/  STL [R1+0xd80], R10 ;  /* 0x000d800a01007387 */ /* 0x0001e20000100800 */
[----:B------:R-:W-:-:S02]  /*16b00*/  IMAD.X R20, R20, 0x1, R0, P2 ;  /* 0x0000000114147824 */ /* 0x000fc400010e0600 */
[----:B0-----:R-:W-:-:S05]  /*16b10*/  IMAD.MOV.U32 R10, RZ, RZ, R3 ;  /* 0x000000ffff0a7224 */ /* 0x001fca00078e0003 */
[----:B------:R-:W-:Y:S01]  /*16b20*/  STL.64 [R1+0x1f8], R10 ;  /* 0x0001f80a01007387 */ /* 0x000fe20000100a00 */
[----:B------:R-:W-:Y:S02]  /*16b30*/  STL.64 [R1+0x1f0], R4 ;  /* 0x0001f00401007387 */ /* 0x000fe40000100a00 */
[----:B------:R-:W-:Y:S02]  /*16b40*/  STL [R1+0xb9c], R6 ;  /* 0x000b9c0601007387 */ /* 0x000fe40000100800 */
[----:B------:R-:W-:Y:S01]  /*16b50*/  STL [R1+0xb94], R22 ;  /* 0x000b941601007387 */ /* 0x000fe20000100800 */
[----:B------:R-:W-:Y:S01]  /*16b60*/  STL [R1+0xb8c], R13 ;  /* 0x000b8c0d01007387 */ /* 0x000fe20000100800 */
[----:B------:R-:W-:Y:S01]  /*16b70*/  STL [R1+0xb84], R14 ;  /* 0x000b840e01007387 */ /* 0x000fe20000100800 */
[----:B------:R-:W-:Y:S01]  /*16b80*/  IADD3 R29, P2, R29, R28, RZ ;  /* 0x0000001c1d1d7210 */ /* 0x000fe20007f5e0ff */
[----:B------:R-:W-:Y:S01]  /*16b90*/  STL [R1+0xb7c], R15 ;  /* 0x000b7c0f01007387 */ /* 0x000fe20000100800 */
[----:B------:R-:W-:Y:S01]  /*16ba0*/  STL [R1+0xb74], R21 ;  /* 0x000b741501007387 */ /* 0x000fe20000100800 */
[----:B------:R0:W-:Y:S02]  /*16bb0*/  STL [R1+0xe14], R0 ;  /* 0x000e140001007387 */ /* 0x0001e40000100800 */
[----:B------:R-:W-:-:S02]  /*16bc0*/  IMAD.X R2, R2, 0x1, R0, P3 ;  /* 0x0000000102027824 */ /* 0x000fc400018e0600 */
[----:B------:R-:W-:Y:S01]  /*16bd0*/  STL [R1+0xb98], R20 ;  /* 0x000b981401007387 */ /* 0x000fe20000100800 */
[----:B0-----:R-:W2:Y:S01]  /*16be0*/  LDL.LU R0, [R1+0xb64] ;  /* 0x000b640001007983 */ /* 0x001ea20000300800 */
[----:B------:R-:W-:Y:S02]  /*16bf0*/  STL [R1+0xb6c], R29 ;  /* 0x000b6c1d01007387 */ /* 0x000fe40000100800 */
[----:B------:R-:W3:Y:S02]  /*16c00*/  LDL.LU R4, [R1+0xb54] ;  /* 0x000b540001047983 */ /* 0x000ee40000300800 */
[----:B------:R-:W-:Y:S01]  /*16c10*/  STL [R1+0xb90], R2 ;  /* 0x000b900201007387 */ /* 0x000fe20000100800 */
[----:B------:R-:W-:Y:S01]  /*16c20*/  ISETP.NE.U32.AND P0, PT, R7, UR5, PT ;  /* 0x0000000507007c0c */ /* 0x000fe2000bf05070 */
[----:B---3--:R0:W-:Y:S04]  /*16c30*/  STL [R1+0xe10], R4 ;  /* 0x000e100401007387 */ /* 0x0081e80000100800 */
[----:B0-----:R-:W3:Y:S01]  /*16c40*/  LDL.LU R4, [R1+0xb5c] ;  /* 0x000b5c0001047983 */ /* 0x001ee20000300800 */
[----:B------:R-:W4:Y:S02]  /*16c50*/  LDL.LU R8, [R1+0xb78] ;  /* 0x000b780001087983 */ /* 0x000f240000300800 */
        /* <DEDUP_REMOVED lines=20> */
[----:B------:R-:W3:Y:S01]  /*16da0*/  LDL.LU R15, [R1+0xafc] ;  /* 0x000afc00010f7983 */ /* 0x000ee20000300800 */
[----:B--2---:R-:W-:Y:S01]  /*16db0*/  IADD3 R0, P3, R0, R28, RZ ;  /* 0x0000001c00007210 */ /* 0x004fe20007f7e0ff */
[----:B------:R-:W2:Y:S01]  /*16dc0*/  LDL.LU R21, [R1+0xb20] ;  /* 0x000b200001157983 */ /* 0x000ea20000300800 */
[----:B------:R-:W2:Y:S02]  /*16dd0*/  LDL.LU R20, [R1+0xaf4] ;  /* 0x000af40001147983 */ /* 0x000ea40000300800 */
[----:B------:R-:W2:Y:S02]  /*16de0*/  LDL.LU R29, [R1+0xb18] ;  /* 0x000b1800011d7983 */ /* 0x000ea40000300800 */
[----:B------:R-:W2:Y:S01]  /*16df0*/  LDL.LU R2, [R1+0xaec] ;  /* 0x000aec0001027983 */ /* 0x000ea20000300800 */
[----:B------:R0:W-:Y:S04]  /*16e00*/  STL [R1+0xb64], R0 ;  /* 0x000b640001007387 */ /* 0x0001e80000100800 */
[----:B0-----:R-:W2:Y:S01]  /*16e10*/  LDL.LU R0, [R1+0xe14] ;  /* 0x000e140001007983 */ /* 0x001ea20000300800 */
[----:B------:R-:W2:Y:S02]  /*16e20*/  LDL.LU R28, [R1+0xb88] ;  /* 0x000b8800011c7983 */ /* 0x000ea40000300800 */
[----:B--2---:R-:W-:-:S05]  /*16e30*/  IMAD.X R28, R28, 0x1, R0, P4 ;  /* 0x000000011c1c7824 */ /* 0x004fca00020e0600 */
[----:B------:R0:W-:Y:S02]  /*16e40*/  STL [R1+0xb88], R28 ;  /* 0x000b881c01007387 */ /* 0x0001e40000100800 */
[----:B0-----:R-:W-:-:S04]  /*16e50*/  IMAD.MOV.U32 R28, RZ, RZ, c[0x0][0x188] ;  /* 0x00006200ff1c7624 */ /* 0x001fc800078e00ff */
[----:B------:R-:W-:-:S04]  /*16e60*/  IMAD.SHL.U32 R28, R28, 0x40, RZ ;  /* 0x000000401c1c7824 */ /* 0x000fc800078e00ff */
[----:B------:R-:W-:-:S05]  /*16e70*/  IMAD.SHL.U32 R28, R28, 0x2, RZ ;  /* 0x000000021c1c7824 */ /* 0x000fca00078e00ff */
[----:B---3--:R-:W-:-:S05]  /*16e80*/  IADD3 R4, P4, R4, R28, RZ ;  /* 0x0000001c04047210 */ /* 0x008fca0007f9e0ff */
[----:B------:R0:W-:Y:S04]  /*16e90*/  STL [R1+0xb5c], R4 ;  /* 0x000b5c0401007387 */ /* 0x0001e80000100800 */
[----:B0-----:R-:W2:Y:S01]  /*16ea0*/  LDL.LU R4, [R1+0xe10] ;  /* 0x000e100001047983 */ /* 0x001ea20000300800 */
[----:B------:R-:W3:Y:S02]  /*16eb0*/  LDL.LU R28, [R1+0xb80] ;  /* 0x000b8000011c7983 */ /* 0x000ee40000300800 */
[--C-:B----4-:R-:W-:Y:S02]  /*16ec0*/  IMAD.X R8, R8, 0x1, R0.reuse, P6 ;  /* 0x0000000108087824 */ /* 0x110fe400030e0600 */
[--C-:B------:R-:W-:Y:S02]  /*16ed0*/  IMAD.X R5, R5, 0x1, R0.reuse, P1 ;  /* 0x0000000105057824 */ /* 0x100fe400008e0600 */
[----:B------:R-:W-:-:S02]  /*16ee0*/  IMAD.X R27, R27, 0x1, R0, P2 ;  /* 0x000000011b1b7824 */ /* 0x000fc400010e0600 */
[--C-:B------:R-:W-:Y:S02]  /*16ef0*/  IMAD.X R24, R24, 0x1, R0.reuse, P3 ;  /* 0x0000000118187824 */ /* 0x100fe400018e0600 */
[--C-:B------:R-:W-:Y:S02]  /*16f00*/  IMAD.X R26, R26, 0x1, R0.reuse, P4 ;  /* 0x000000011a1a7824 */ /* 0x100fe400020e0600 */
[----:B---3--:R-:W-:-:S05]  /*16f10*/  IMAD.X R28, R28, 0x1, R0, P5 ;  /* 0x000000011c1c7824 */ /* 0x008fca00028e0600 */
[----:B------:R0:W-:Y:S02]  /*16f20*/  STL [R1+0xb80], R28 ;  /* 0x000b801c01007387 */ /* 0x0001e40000100800 */
[----:B0-----:R-:W-:-:S04]  /*16f30*/  IMAD.MOV.U32 R28, RZ, RZ, c[0x0][0x188] ;  /* 0x00006200ff1c7624 */ /* 0x001fc800078e00ff */
[----:B------:R-:W-:-:S04]  /*16f40*/  IMAD.SHL.U32 R28, R28, 0x40, RZ ;  /* 0x000000401c1c7824 */ /* 0x000fc800078e00ff */
[----:B------:R-:W-:-:S05]  /*16f50*/  IMAD.SHL.U32 R28, R28, 0x2, RZ ;  /* 0x000000021c1c7824 */ /* 0x000fca00078e00ff */
[-C--:B--2---:R-:W-:Y:S02]  /*16f60*/  IADD3 R4, P5, R4, R28.reuse, RZ ;  /* 0x0000001c04047210 */ /* 0x084fe40007fbe0ff */
[-C--:B------:R-:W-:Y:S02]  /*16f70*/  IADD3 R3, P6, R3, R28.reuse, RZ ;  /* 0x0000001c03037210 */ /* 0x080fe40007fde0ff */
[-C--:B------:R-:W-:Y:S02]  /*16f80*/  IADD3 R10, P1, R10, R28.reuse, RZ ;  /* 0x0000001c0a0a7210 */ /* 0x080fe40007f3e0ff */
[-C--:B------:R-:W-:Y:S01]  /*16f90*/  IADD3 R23, P2, R23, R28.reuse, RZ ;  /* 0x0000001c17177210 */ /* 0x080fe20007f5e0ff */
[----:B------:R0:W-:Y:S01]  /*16fa0*/  STL [R1+0xb54], R4 ;  /* 0x000b540401007387 */ /* 0x0001e20000100800 */
[----:B------:R-:W-:Y:S02]  /*16fb0*/  STL [R1+0xb78], R8 ;  /* 0x000b780801007387 */ /* 0x000fe40000100800 */
[----:B------:R-:W-:Y:S02]  /*16fc0*/  STL [R1+0xb4c], R3 ;  /* 0x000b4c0301007387 */ /* 0x000fe40000100800 */
[----:B------:R-:W-:Y:S01]  /*16fd0*/  STL [R1+0xb70], R5 ;  /* 0x000b700501007387 */ /* 0x000fe20000100800 */
[-C--:B------:R-:W-:Y:S01]  /*16fe0*/  IADD3 R25, P3, R25, R28.reuse, RZ ;  /* 0x0000001c19197210 */ /* 0x080fe20007f7e0ff */
[----:B------:R-:W-:Y:S01]  /*16ff0*/  STL [R1+0xb44], R10 ;  /* 0x000b440a01007387 */ /* 0x000fe20000100800 */
[----:B------:R-:W-:Y:S01]  /*17000*/  STL [R1+0xb68], R27 ;  /* 0x000b681b01007387 */ /* 0x000fe20000100800 */
[-C--:B------:R-:W-:Y:S01]  /*17010*/  IADD3 R11, P4, R11, R28.reuse, RZ ;  /* 0x0000001c0b0b7210 */ /* 0x080fe20007f9e0ff */
[----:B------:R-:W-:Y:S02]  /*17020*/  STL [R1+0xb3c], R23 ;  /* 0x000b3c1701007387 */ /* 0x000fe40000100800 */
[--C-:B------:R-:W-:Y:S01]  /*17030*/  IMAD.X R16, R16, 0x1, R0.reuse, P5 ;  /* 0x0000000110107824 */ /* 0x100fe200028e0600 */
        /* <DEDUP_REMOVED lines=25> */
[----:B------:R-:W-:Y:S01]  /*171d0*/  STL [R1+0xb04], R13 ;  /* 0x000b040d01007387 */ /* 0x000fe20000100800 */
[-C--:B------:R-:W-:Y:S01]  /*171e0*/  IADD3 R20, P5, R20, R28.reuse, RZ ;  /* 0x0000001c14147210 */ /* 0x080fe20007fbe0ff */
[----:B------:R-:W-:Y:S02]  /*171f0*/  STL [R1+0xb28], R14 ;  /* 0x000b280e01007387 */ /* 0x000fe40000100800 */
[--C-:B------:R-:W-:Y:S01]  /*17200*/  IMAD.X R29, R29, 0x1, R0.reuse, P6 ;  /* 0x000000011d1d7824 */ /* 0x100fe200030e0600 */
[----:B------:R-:W-:Y:S01]  /*17210*/  STL [R1+0xafc], R15 ;  /* 0x000afc0f01007387 */ /* 0x000fe20000100800 */
[----:B------:R-:W-:Y:S01]  /*17220*/  IADD3 R2, P6, R2, R28, RZ ;  /* 0x0000001c02027210 */ /* 0x000fe20007fde0ff */
[----:B------:R-:W-:Y:S02]  /*17230*/  STL [R1+0xb20], R21 ;  /* 0x000b201501007387 */ /* 0x000fe40000100800 */
[----:B------:R-:W2:Y:S01]  /*17240*/  LDL.LU R28, [R1+0xb10] ;  /* 0x000b1000011c7983 */ /* 0x000ea20000300800 */
[----:B------:R-:W-:Y:S01]  /*17250*/  STL [R1+0xaf4], R20 ;  /* 0x000af41401007387 */ /* 0x000fe20000100800 */
[----:B0-----:R-:W3:Y:S02]  /*17260*/  LDL.LU R4, [R1+0xb00] ;  /* 0x000b000001047983 */ /* 0x001ee40000300800 */
[----:B------:R-:W-:Y:S01]  /*17270*/  STL [R1+0xb18], R29 ;  /* 0x000b181d01007387 */ /* 0x000fe20000100800 */
[----:B---3--:R0:W-:Y:S01]  /*17280*/  STL [R1+0xe08], R4 ;  /* 0x000e080401007387 */ /* 0x0081e20000100800 */
[----:B------:R-:W-:Y:S03]  /*17290*/  STL [R1+0xaec], R2 ;  /* 0x000aec0201007387 */ /* 0x000fe60000100800 */
[----:B0-----:R-:W3:Y:S01]  /*172a0*/  LDL.LU R4, [R1+0xadc] ;  /* 0x000adc0001047983 */ /* 0x001ee20000300800 */
[----:B--2---:R-:W-:-:S03]  /*172b0*/  IMAD.X R28, R28, 0x1, R0, P1 ;  /* 0x000000011c1c7824 */ /* 0x004fc600008e0600 */
        /* <DEDUP_REMOVED lines=28> */
[----:B------:R0:W-:Y:S02]  /*17480*/  STL [R1+0xb10], R28 ;  /* 0x000b101c01007387 */ /* 0x0001e40000100800 */
[----:B0-----:R-:W-:-:S04]  /*17490*/  IMAD.MOV.U32 R28, RZ, RZ, c[0x0][0x188] ;  /* 0x00006200ff1c7624 */ /* 0x001fc800078e00ff */
[----:B------:R-:W-:-:S04]  /*174a0*/  IMAD.SHL.U32 R28, R28, 0x40, RZ ;  /* 0x000000401c1c7824 */ /* 0x000fc800078e00ff */
[----:B------:R-:W-:-:S05]  /*174b0*/  IMAD.SHL.U32 R28, R28, 0x2, RZ ;  /* 0x000000021c1c7824 */ /* 0x000fca00078e00ff */
[----:B--2---:R-:W-:-:S05]  /*174c0*/  IADD3 R4, P1, R4, R28, RZ ;  /* 0x0000001c04047210 */ /* 0x004fca0007f3e0ff */
        /* <DEDUP_REMOVED lines=8> */
[----:B------:R-:W-:-:S05]  /*17550*/  IADD3 R4, P2, R4, R28, RZ ;  /* 0x0000001c04047210 */ /* 0x000fca0007f5e0ff */
[----:B------:R0:W-:Y:S04]  /*17560*/  STL [R1+0xadc], R4 ;  /* 0x000adc0401007387 */ /* 0x0001e80000100800 */
[----:B0-----:R-:W2:Y:S01]  /*17570*/  LDL.LU R4, [R1+0xe08] ;  /* 0x000e080001047983 */ /* 0x001ea20000300800 */
[--C-:B----4-:R-:W-:Y:S01]  /*17580*/  IMAD.X R3, R3, 0x1, R0.reuse, P4 ;  /* 0x0000000103037824 */ /* 0x110fe200020e0600 */
[-C--:B---3--:R-:W-:Y:S01]  /*17590*/  IADD3 R5, P4, R5, R28.reuse, RZ ;  /* 0x0000001c05057210 */ /* 0x088fe20007f9e0ff */
[--C-:B------:R-:W-:Y:S01]  /*175a0*/  IMAD.X R10, R10, 0x1, R0.reuse, P5 ;  /* 0x000000010a0a7824 */ /* 0x100fe200028e0600 */
[-C--:B------:R-:W-:Y:S01]  /*175b0*/  IADD3 R27, P5, R27, R28.reuse, RZ ;  /* 0x0000001c1b1b7210 */ /* 0x080fe20007fbe0ff */
        /* <DEDUP_REMOVED lines=15> */
[----:B------:R-:W-:Y:S01]  /*176b0*/  IADD3 R21, P2, R21, R28, RZ ;  /* 0x0000001c15157210 */ /* 0x000fe20007f5e0ff */
[----:B------:R-:W-:-:S02]  /*176c0*/  IMAD.X R2, R2, 0x1, R0, P4 ;  /* 0x0000000102027824 */ /* 0x000fc400020e0600 */
[----:B--2---:R-:W-:Y:S01]  /*176d0*/  IMAD.X R4, R4, 0x1, R0, P3 ;  /* 0x0000000104047824 */ /* 0x004fe200018e0600 */
[----:B------:R-:W-:-:S04]  /*176e0*/  IADD3 R8, P3, R8, R28, RZ ;  /* 0x0000001c08087210 */ /* 0x000fc80007f7e0ff */
[----:B------:R-:W-:Y:S01]  /*176f0*/  STL [R1+0xb00], R4 ;  /* 0x000b000401007387 */ /* 0x000fe20000100800 */
[----:B------:R-:W-:Y:S02]  /*17700*/  STL [R1+0xad4], R8 ;  /* 0x000ad40801007387 */ /* 0x000fe40000100800 */
[----:B------:R-:W-:Y:S02]  /*17710*/  STL [R1+0xaf8], R3 ;  /* 0x000af80301007387 */ /* 0x000fe40000100800 */
[----:B------:R-:W-:Y:S01]  /*17720*/  STL [R1+0xacc], R5 ;  /* 0x000acc0501007387 */ /* 0x000fe20000100800 */
[----:B------:R-:W-:Y:S01]  /*17730*/  STL [R1+0xaf0], R10 ;  /* 0x000af00a01007387 */ /* 0x000fe20000100800 */
[----:B------:R-:W-:Y:S02]  /*17740*/  STL [R1+0xac4], R27 ;  /* 0x000ac41b01007387 */ /* 0x000fe40000100800 */
[----:B------:R-:W-:Y:S02]  /*17750*/  STL [R1+0xae8], R23 ;  /* 0x000ae81701007387 */ /* 0x000fe40000100800 */
[----:B------:R-:W-:Y:S02]  /*17760*/  STL [R1+0xabc], R24 ;  /* 0x000abc1801007387 */ /* 0x000fe40000100800 */
[--C-:B------:R-:W-:Y:S01]  /*17770*/  IMAD.X R17, R17, 0x1, R0.reuse, P3 ;  /* 0x0000000111117824 */ /* 0x100fe200018e0600 */
[----:B------:R-:W-:Y:S01]  /*17780*/  STL [R1+0xae0], R25 ;  /* 0x000ae01901007387 */ /* 0x000fe20000100800 */
[----:B------:R-:W-:Y:S01]  /*17790*/  IADD3 R18, P3, R18, R28, RZ ;  /* 0x0000001c12127210 */ /* 0x000fe20007f7e0ff */
        /* <DEDUP_REMOVED lines=12> */
[----:B------:R-:W-:-:S02]  /*17860*/  IMAD.X R20, R20, 0x1, R0, P3 ;  /* 0x0000000114147824 */ /* 0x000fc400018e0600 */
[----:B------:R-:W-:Y:S01]  /*17870*/  STL [R1+0xa84], R14 ;  /* 0x000a840e01007387 */ /* 0x000fe20000100800 */
[-C--:B------:R-:W-:Y:S01]  /*17880*/  IADD3 R29, P3, R29, R28.reuse, RZ ;  /* 0x0000001c1d1d7210 */ /* 0x080fe20007f7e0ff */
[----:B------:R-:W-:Y:S01]  /*17890*/  STL [R1+0xaa8], R15 ;  /* 0x000aa80f01007387 */ /* 0x000fe20000100800 */
[----:B------:R-:W-:Y:S02]  /*178a0*/  STL [R1+0xa7c], R21 ;  /* 0x000a7c1501007387 */ /* 0x000fe40000100800 */
[----:B------:R0:W-:Y:S02]  /*178b0*/  STL [R1+0xe04], R0 ;  /* 0x000e040001007387 */ /* 0x0001e40000100800 */
[----:B------:R-:W-:Y:S01]  /*178c0*/  STL [R1+0xaa0], R20 ;  /* 0x000aa01401007387 */ /* 0x000fe20000100800 */
[----:B0-----:R-:W2:Y:S01]  /*178d0*/  LDL.LU R0, [R1+0xa6c] ;  /* 0x000a6c0001007983 */ /* 0x001ea20000300800 */
[----:B------:R-:W-:Y:S02]  /*178e0*/  STL [R1+0xa74], R29 ;  /* 0x000a741d01007387 */ /* 0x000fe40000100800 */
[----:B------:R-:W3:Y:S02]  /*178f0*/  LDL.LU R4, [R1+0xa5c] ;  /* 0x000a5c0001047983 */ /* 0x000ee40000300800 */
[----:B------:R-:W-:Y:S01]  /*17900*/  STL [R1+0xa98], R2 ;  /* 0x000a980201007387 */ /* 0x000fe20000100800 */
        /* <DEDUP_REMOVED lines=1401> */
[--C-:B------:R-:W-:Y:S01]  /*1d0a0*/  IMAD.X R13, R13, 0x1, R0.reuse, P2 ;  /* 0x000000010d0d7824 */ /* 0x100fe200010e0600 */
[----:B------:R-:W-:Y:S01]  /*1d0b0*/  IADD3 R14, P2, R14, UR10, RZ ;  /* 0x0000000a0e0e7c10 */ /* 0x000fe2000ff5e0ff */
[--C-:B------:R-:W-:Y:S01]  /*1d0c0*/  IMAD.X R15, R15, 0x1, R0.reuse, P3 ;  /* 0x000000010f0f7824 */ /* 0x100fe200018e0600 */
[----:B------:R-:W-:Y:S01]  /*1d0d0*/  IADD3 R21, P3, R21, UR10, RZ ;  /* 0x0000000a15157c10 */ /* 0x000fe2000ff7e0ff */
        /* <DEDUP_REMOVED lines=28> */
[----:B------:R-:W-:Y:S01]  /*1d2a0*/  IADD3 R29, P4, R29, UR10, RZ ;  /* 0x0000000a1d1d7c10 */ /* 0x000fe2000ff9e0ff */
        /* <DEDUP_REMOVED lines=10> */
[----:B--2---:R-:W-:-:S03]  /*1d350*/  IADD3 R0, P5, R0, UR10, RZ ;  /* 0x0000000a00007c10 */ /* 0x004fc6000ffbe0ff */
[----:B---3--:R0:W-:Y:S04]  /*1d360*/  STL [R1+0xd90], R23 ;  /* 0x000d901701007387 */ /* 0x0081e80000100800 */
[----:B0-----:R-:W2:Y:S01]  /*1d370*/  LDL.LU R23, [R1+0xcb0] ;  /* 0x000cb00001177983 */ /* 0x001ea20000300800 */
[----:B------:R-:W3:Y:S02]  /*1d380*/  LDL.LU R27, [R1+0xd24] ;  /* 0x000d2400011b7983 */ /* 0x000ee40000300800 */
[----:B------:R-:W4:Y:S02]  /*1d390*/  LDL.LU R10, [R1+0xcf8] ;  /* 0x000cf800010a7983 */ /* 0x000f240000300800 */
        /* <DEDUP_REMOVED lines=25> */
[----:B------:R0:W-:Y:S04]  /*1d530*/  STL [R1+0xd1c], R0 ;  /* 0x000d1c0001007387 */ /* 0x0001e80000100800 */
[----:B0-----:R-:W2:Y:S02]  /*1d540*/  LDL.LU R0, [R1+0xd94] ;  /* 0x000d940001007983 */ /* 0x001ea40000300800 */
[----:B--2---:R-:W-:-:S05]  /*1d550*/  IMAD.X R23, R23, 0x1, R0, P6 ;  /* 0x0000000117177824 */ /* 0x004fca00030e0600 */
[----:B------:R0:W-:Y:S04]  /*1d560*/  STL [R1+0xcb0], R23 ;  /* 0x000cb01701007387 */ /* 0x0001e80000100800 */
[----:B0-----:R-:W2:Y:S02]  /*1d570*/  LDL.LU R23, [R1+0xd90] ;  /* 0x000d900001177983 */ /* 0x001ea40000300800 */
[----:B--2---:R-:W-:-:S05]  /*1d580*/  IADD3 R23, P6, R23, UR10, RZ ;  /* 0x0000000a17177c10 */ /* 0x004fca000ffde0ff */
[----:B------:R0:W-:Y:S04]  /*1d590*/  STL [R1+0xd20], R23 ;  /* 0x000d201701007387 */ /* 0x0001e80000100800 */
[----:B0-----:R-:W2:Y:S01]  /*1d5a0*/  LDL.LU R23, [R1+0xd8c] ;  /* 0x000d8c0001177983 */ /* 0x001ea20000300800 */
[----:B----4-:R-:W-:Y:S01]  /*1d5b0*/  IADD3.X R10, R10, UR6, RZ, P2, !PT ;  /* 0x000000060a0a7c10 */ /* 0x010fe200097fe4ff */
[----:B------:R-:W-:Y:S01]  /*1d5c0*/  IADD3 R12, P2, R12, UR10, RZ ;  /* 0x0000000a0c0c7c10 */ /* 0x000fe2000ff5e0ff */
[----:B------:R-:W-:Y:S01]  /*1d5d0*/  IADD3.X R9, R9, UR6, RZ, P3, !PT ;  /* 0x0000000609097c10 */ /* 0x000fe20009ffe4ff */
[----:B------:R-:W-:Y:S01]  /*1d5e0*/  IADD3 R7, P3, R7, UR10, RZ ;  /* 0x0000000a07077c10 */ /* 0x000fe2000ff7e0ff */
[----:B------:R-:W-:Y:S01]  /*1d5f0*/  IADD3.X R6, R6, UR6, RZ, P4, !PT ;  /* 0x0000000606067c10 */ /* 0x000fe2000a7fe4ff */
[----:B------:R-:W-:-:S02]  /*1d600*/  IADD3 R22, P4, R22, UR10, RZ ;  /* 0x0000000a16167c10 */ /* 0x000fc4000ff9e0ff */
[----:B--2---:R-:W-:Y:S01]  /*1d610*/  IMAD.X R23, R23, 0x1, R0, P1 ;  /* 0x0000000117177824 */ /* 0x004fe200008e0600 */
[----:B---3--:R-:W-:-:S04]  /*1d620*/  IADD3 R27, P1, R27, UR10, RZ ;  /* 0x0000000a1b1b7c10 */ /* 0x008fc8000ff3e0ff */
[----:B------:R0:W-:Y:S04]  /*1d630*/  STL [R1+0xcc0], R23 ;  /* 0x000cc01701007387 */ /* 0x0001e80000100800 */
[----:B0-----:R0:W5:Y:S01]  /*1d640*/  LDL.LU R23, [R1+0xd88] ;  /* 0x000d880001177983 */ /* 0x0011620000300800 */
[----:B------:R1:W-:Y:S03]  /*1d650*/  STL [R1+0xd24], R27 ;  /* 0x000d241b01007387 */ /* 0x0003e60000100800 */
[----:B-1----:R0:W5:Y:S01]  /*1d660*/  LDL.LU R27, [R1+0xd84] ;  /* 0x000d8400011b7983 */ /* 0x0021620000300800 */
[----:B------:R1:W-:Y:S03]  /*1d670*/  STL [R1+0xcf8], R10 ;  /* 0x000cf80a01007387 */ /* 0x0003e60000100800 */
[----:B-1----:R0:W5:Y:S01]  /*1d680*/  LDL.LU R10, [R1+0xd80] ;  /* 0x000d8000010a7983 */ /* 0x0021620000300800 */
[----:B------:R1:W-:Y:S03]  /*1d690*/  STL [R1+0xd28], R12 ;  /* 0x000d280c01007387 */ /* 0x0003e60000100800 */
[----:B-1----:R-:W2:Y:S01]  /*1d6a0*/  LDL.LU R12, [R1+0xd7c] ;  /* 0x000d7c00010c7983 */ /* 0x002ea20000300800 */
[----:B------:R1:W-:Y:S03]  /*1d6b0*/  STL [R1+0xd00], R9 ;  /* 0x000d000901007387 */ /* 0x0003e60000100800 */
[----:B-1----:R-:W3:Y:S01]  /*1d6c0*/  LDL.LU R9, [R1+0xd78] ;  /* 0x000d780001097983 */ /* 0x002ee20000300800 */
[----:B------:R1:W-:Y:S03]  /*1d6d0*/  STL [R1+0xd10], R7 ;  /* 0x000d100701007387 */ /* 0x0003e60000100800 */
[----:B-1----:R-:W4:Y:S01]  /*1d6e0*/  LDL.LU R7, [R1+0xd74] ;  /* 0x000d740001077983 */ /* 0x002f220000300800 */
[----:B------:R1:W-:Y:S03]  /*1d6f0*/  STL [R1+0xcf4], R6 ;  /* 0x000cf40601007387 */ /* 0x0003e60000100800 */
[----:B-1----:R-:W3:Y:S01]  /*1d700*/  LDL.LU R6, [R1+0xd70] ;  /* 0x000d700001067983 */ /* 0x002ee20000300800 */
[----:B------:R-:W-:Y:S01]  /*1d710*/  IADD3.X R21, R21, UR6, RZ, P5, !PT ;  /* 0x0000000615157c10 */ /* 0x000fe2000affe4ff */
[----:B------:R-:W-:-:S02]  /*1d720*/  IADD3 R29, P5, R29, UR10, RZ ;  /* 0x0000000a1d1d7c10 */ /* 0x000fc4000ffbe0ff */
[----:B------:R1:W-:Y:S01]  /*1d730*/  STL [R1+0xce4], R22 ;  /* 0x000ce41601007387 */ /* 0x0003e20000100800 */
[----:B------:R-:W-:Y:S01]  /*1d740*/  IADD3.X R28, R28, UR6, RZ, P6, !PT ;  /* 0x000000061c1c7c10 */ /* 0x000fe2000b7fe4ff */
[----:B------:R-:W-:Y:S01]  /*1d750*/  IADD3 R2, P6, R2, UR10, RZ ;  /* 0x0000000a02027c10 */ /* 0x000fe2000ffde0ff */
[----:B------:R-:W-:Y:S01]  /*1d760*/  IADD3.X R4, R4, UR6, RZ, P1, !PT ;  /* 0x0000000604047c10 */ /* 0x000fe20008ffe4ff */
[----:B------:R-:W-:Y:S01]  /*1d770*/  IADD3 R8, P1, R8, UR10, RZ ;  /* 0x0000000a08087c10 */ /* 0x000fe2000ff3e0ff */
[----:B------:R-:W-:Y:S01]  /*1d780*/  IADD3.X R3, R3, UR6, RZ, P2, !PT ;  /* 0x0000000603037c10 */ /* 0x000fe200097fe4ff */
[----:B-1----:R0:W5:Y:S01]  /*1d790*/  LDL.LU R22, [R1+0xd6c] ;  /* 0x000d6c0001167983 */ /* 0x0021620000300800 */
[----:B------:R1:W-:Y:S01]  /*1d7a0*/  STL [R1+0xcf0], R21 ;  /* 0x000cf01501007387 */ /* 0x0003e20000100800 */
[----:B------:R-:W-:Y:S02]  /*1d7b0*/  IADD3 R5, P2, R5, UR10, RZ ;  /* 0x0000000a05057c10 */ /* 0x000fe4000ff5e0ff */
[----:B------:R-:W-:Y:S01]  /*1d7c0*/  IADD3.X R24, R24, UR6, RZ, P3, !PT ;  /* 0x0000000618187c10 */ /* 0x000fe20009ffe4ff */
[----:B------:R-:W-:Y:S01]  /*1d7d0*/  IADD3 R25, P3, R25, UR10, RZ ;  /* 0x0000000a19197c10 */ /* 0x000fe2000ff7e0ff */
[----:B------:R-:W-:Y:S01]  /*1d7e0*/  IADD3.X R26, R26, UR6, RZ, P4, !PT ;  /* 0x000000061a1a7c10 */ /* 0x000fe2000a7fe4ff */
[----:B-1----:R0:W5:Y:S01]  /*1d7f0*/  LDL.LU R21, [R1+0xd68] ;  /* 0x000d680001157983 */ /* 0x0021620000300800 */
[----:B------:R1:W-:Y:S01]  /*1d800*/  STL [R1+0xcdc], R29 ;  /* 0x000cdc1d01007387 */ /* 0x0003e20000100800 */
[----:B------:R-:W-:-:S02]  /*1d810*/  IADD3 R11, P4, R11, UR10, RZ ;  /* 0x0000000a0b0b7c10 */ /* 0x000fc4000ff9e0ff */
[----:B------:R-:W-:Y:S01]  /*1d820*/  IADD3.X R16, R16, UR6, RZ, P5, !PT ;  /* 0x0000000610107c10 */ /* 0x000fe2000affe4ff */
[----:B------:R-:W-:Y:S01]  /*1d830*/  IADD3 R17, P5, R17, UR10, RZ ;  /* 0x0000000a11117c10 */ /* 0x000fe2000ffbe0ff */
[----:B-1----:R0:W5:Y:S01]  /*1d840*/  LDL.LU R29, [R1+0xd64] ;  /* 0x000d6400011d7983 */ /* 0x0021620000300800 */
[----:B------:R-:W-:Y:S02]  /*1d850*/  STL [R1+0xcec], R28 ;  /* 0x000cec1c01007387 */ /* 0x000fe40000100800 */
[----:B------:R1:W-:Y:S02]  /*1d860*/  STL [R1+0xcd4], R2 ;  /* 0x000cd40201007387 */ /* 0x0003e40000100800 */
[----:B------:R-:W-:Y:S01]  /*1d870*/  STL [R1+0xd04], R4 ;  /* 0x000d040401007387 */ /* 0x000fe20000100800 */
[----:B------:R-:W-:Y:S01]  /*1d880*/  STL [R1+0xccc], R8 ;  /* 0x000ccc0801007387 */ /* 0x000fe20000100800 */
[----:B------:R-:W-:Y:S02]  /*1d890*/  STL [R1+0xce8], R3 ;  /* 0x000ce80301007387 */ /* 0x000fe40000100800 */
[----:B------:R2:W-:Y:S02]  /*1d8a0*/  STL [R1+0xcbc], R5 ;  /* 0x000cbc0501007387 */ /* 0x0005e40000100800 */
[----:B------:R0:W-:Y:S01]  /*1d8b0*/  STL [R1+0xd0c], R24 ;  /* 0x000d0c1801007387 */ /* 0x0001e20000100800 */
[----:B------:R0:W-:Y:S01]  /*1d8c0*/  STL [R1+0x4e0], R25 ;  /* 0x0004e01901007387 */ /* 0x0001e20000100800 */
[----:B------:R-:W-:Y:S01]  /*1d8d0*/  IADD3.X R18, R18, UR6, RZ, P6, !PT ;  /* 0x0000000612127c10 */ /* 0x000fe2000b7fe4ff */
[----:B------:R0:W-:Y:S01]  /*1d8e0*/  STL [R1+0xce0], R26 ;  /* 0x000ce01a01007387 */ /* 0x0001e20000100800 */
[----:B------:R-:W-:Y:S01]  /*1d8f0*/  IADD3.X R19, R19, UR6, RZ, P1, !PT ;  /* 0x0000000613137c10 */ /* 0x000fe20008ffe4ff */
[----:B------:R0:W-:Y:S01]  /*1d900*/  STL [R1+0x4d8], R11 ;  /* 0x0004d80b01007387 */ /* 0x0001e20000100800 */
[----:B------:R-:W-:-:S03]  /*1d910*/  IADD3.X R13, R13, UR6, RZ, P2, !PT ;  /* 0x000000060d0d7c10 */ /* 0x000fc600097fe4ff */
[----:B-1----:R-:W1:Y:S01]  /*1d920*/  S2R R2, SR_TID.X ;  /* 0x0000000000027919 */ /* 0x002e620000002100 */
[----:B------:R0:W-:Y:S01]  /*1d930*/  STL [R1+0xcd8], R16 ;  /* 0x000cd81001007387 */ /* 0x0001e20000100800 */
[----:B------:R-:W-:Y:S01]  /*1d940*/  IADD3.X R14, R14, UR6, RZ, P3, !PT ;  /* 0x000000060e0e7c10 */ /* 0x000fe20009ffe4ff */
[----:B------:R0:W-:Y:S01]  /*1d950*/  STL [R1+0x4d0], R17 ;  /* 0x0004d01101007387 */ /* 0x0001e20000100800 */
[----:B------:R-:W-:Y:S01]  /*1d960*/  IADD3.X R15, R15, UR6, RZ, P4, !PT ;  /* 0x000000060f0f7c10 */ /* 0x000fe2000a7fe4ff */
[----:B------:R0:W-:Y:S01]  /*1d970*/  STL [R1+0xcd0], R18 ;  /* 0x000cd01201007387 */ /* 0x0001e20000100800 */
[----:B------:R0:W-:Y:S01]  /*1d980*/  STL [R1+0xcc8], R19 ;  /* 0x000cc81301007387 */ /* 0x0001e20000100800 */
[----:B------:R-:W-:Y:S01]  /*1d990*/  IADD3.X R20, R20, UR6, RZ, P5, !PT ;  /* 0x0000000614147c10 */ /* 0x000fe2000affe4ff */
[----:B------:R0:W-:Y:S01]  /*1d9a0*/  STL [R1+0xcb8], R13 ;  /* 0x000cb80d01007387 */ /* 0x0001e20000100800 */
[----:B------:R0:W-:Y:S01]  /*1d9b0*/  STL [R1+0x4dc], R14 ;  /* 0x0004dc0e01007387 */ /* 0x0001e20000100800 */
[----:B------:R0:W-:Y:S02]  /*1d9c0*/  STL [R1+0x4d4], R15 ;  /* 0x0004d40f01007387 */ /* 0x0001e40000100800 */
[----:B------:R-:W-:-:S04]  /*1d9d0*/  IMAD.MOV.U32 R28, RZ, RZ, c[0x0][0x188] ;  /* 0x00006200ff1c7624 */ /* 0x000fc800078e00ff */
[----:B------:R-:W-:-:S04]  /*1d9e0*/  IMAD.SHL.U32 R28, R28, 0x40, RZ ;  /* 0x000000401c1c7824 */ /* 0x000fc800078e00ff */
[----:B------:R-:W-:Y:S01]  /*1d9f0*/  IMAD.SHL.U32 R28, R28, 0x2, RZ ;  /* 0x000000021c1c7824 */ /* 0x000fe200078e00ff */
[----:B-1----:R-:W-:-:S05]  /*1da00*/  LOP3.LUT R2, R2, 0x3f, RZ, 0xc0, !PT ;  /* 0x0000003f02027812 */ /* 0x002fca00078ec0ff */
[----:B------:R-:W-:Y:S02]  /*1da10*/  IMAD.SHL.U32 R2, R2, 0x2, RZ ;  /* 0x0000000202027824 */ /* 0x000fe400078e00ff */
[----:B--2---:R-:W-:Y:S02]  /*1da20*/  IMAD.MOV.U32 R5, RZ, RZ, R12 ;  /* 0x000000ffff057224 */ /* 0x004fe400078e000c */
[----:B----4-:R-:W-:-:S05]  /*1da30*/  IMAD.MOV.U32 R4, RZ, RZ, R7 ;  /* 0x000000ffff047224 */ /* 0x010fca00078e0007 */
[----:B------:R0:W-:Y:S01]  /*1da40*/  STL.64 [R1+0x1e0], R4 ;  /* 0x0001e00401007387 */ /* 0x0001e20000100a00 */
[----:B------:R0:W-:Y:S02]  /*1da50*/  STL [R1+0x4cc], R20 ;  /* 0x0004cc1401007387 */ /* 0x0001e40000100800 */
[----:B---3--:R-:W-:-:S05]  /*1da60*/  IMAD.MOV.U32 R8, RZ, RZ, R6 ;  /* 0x000000ffff087224 */ /* 0x008fca00078e0006 */
[----:B------:R0:W-:Y:S01]  /*1da70*/  STL.64 [R1+0x1e8], R8 ;  /* 0x0001e80801007387 */ /* 0x0001e20000100a00 */
[----:B------:R-:W-:Y:S01]  /*1da80*/  @!P0 CALL.REL.NOINC `(.L_x_1) ;  /* 0x0000001000008944 */ /* 0x000fe20003c00000 */
[----:B------:R-:W-:Y:S05]  /*1da90*/  BRA `(.L_x_2) ;  /* 0xfffe7da000007947 */ /* 0x000fea000383ffff */
.L_x_1:
[----:B0-----:R-:W2:Y:S04]  /*1daa0*/  LDL.LU R26, [R1+0x1a8] ;  /* 0x0001a800011a7983 */ /* 0x001ea80000300800 */
[----:B--2---:R0:W-:Y:S04]  /*1dab0*/  STL [R1+0xdec], R26 ;  /* 0x000dec1a01007387 */ /* 0x0041e80000100800 */
[----:B------:R-:W2:Y:S01]  /*1dac0*/  LDL.LU R25, [R1+0xf8] ;  /* 0x0000f80001197983 */ /* 0x000ea20000300800 */
[----:B0----5:R-:W-:-:S03]  /*1dad0*/  IMAD.MOV.U32 R26, RZ, RZ, R10 ;  /* 0x000000ffff1a7224 */ /* 0x021fc600078e000a */
[----:B--2---:R0:W-:Y:S04]  /*1dae0*/  STL [R1+0xde8], R25 ;  /* 0x000de81901007387 */ /* 0x0041e80000100800 */
[----:B0-----:R-:W2:Y:S04]  /*1daf0*/  LDL.LU R25, [R1+0x1ac] ;  /* 0x0001ac0001197983 */ /* 0x001ea80000300800 */
[----:B------:R0:W-:Y:S04]  /*1db00*/  STL [R1+0xde0], R23 ;  /* 0x000de01701007387 */ /* 0x0001e80000100800 */
[----:B0-----:R-:W3:Y:S04]  /*1db10*/  LDL.LU R23, [R1+0x3c] ;  /* 0x00003c0001177983 */ /* 0x001ee80000300800 */
[----:B---3--:R0:W-:Y:S04]  /*1db20*/  STL [R1+0xde4], R23 ;  /* 0x000de41701007387 */ /* 0x0081e80000100800 */
[----:B0-----:R-:W3:Y:S04]  /*1db30*/  LDL.LU R23, [R1+0xfc] ;  /* 0x0000fc0001177983 */ /* 0x001ee80000300800 */
[----:B------:R-:W4:Y:S04]  /*1db40*/  LDL.LU R24, [R1+0x38] ;  /* 0x0000380001187983 */ /* 0x000f280000300800 */
[----:B------:R0:W-:Y:S04]  /*1db50*/  STL [R1+0xddc], R22 ;  /* 0x000ddc1601007387 */ /* 0x0001e80000100800 */
[----:B0-----:R-:W2:Y:S04]  /*1db60*/  LDL.LU R22, [R1+0xa4] ;  /* 0x0000a40001167983 */ /* 0x001ea80000300800 */
[----:B------:R0:W-:Y:S04]  /*1db70*/  STL [R1+0xdd8], R21 ;  /* 0x000dd81501007387 */ /* 0x0001e80000100800 */
[----:B0-----:R-:W2:Y:S04]  /*1db80*/  LDL.LU R21, [R1+0x1a4] ;  /* 0x0001a40001157983 */ /* 0x001ea80000300800 */
[----:B------:R-:W2:Y:S04]  /*1db90*/  LDL.LU R20, [R1+0x30] ;  /* 0x0000300001147983 */ /* 0x000ea80000300800 */
[----:B--2---:R0:W-:Y:S04]  /*1dba0*/  STL [R1+0xdd4], R20 ;  /* 0x000dd41401007387 */ /* 0x0041e80000100800 */
        /* <DEDUP_REMOVED lines=72> */
[----:B0-----:R-:W2:Y:S01]  /*1e030*/  LDL.LU R2, [R1+0x12c] ;  /* 0x00012c0001027983 */ /* 0x001ea20000300800 */
[----:B------:R-:W-:-:S03]  /*1e040*/  F2FP.PACK_AB R27, R26, R27 ;  /* 0x0000001b1a1b723e */ /* 0x000fc600000000ff */
[----:B--2---:R0:W-:Y:S04]  /*1e050*/  STL [R1+0xd8c], R2 ;  /* 0x000d8c0201007387 */ /* 0x0041e80000100800 */
[----:B0-----:R-:W2:Y:S04]  /*1e060*/  LDL.LU R2, [R1+0x16c] ;  /* 0x00016c0001027983 */ /* 0x001ea80000300800 */
[----:B------:R-:W2:Y:S04]  /*1e070*/  LDL.LU R0, [R1+0x190] ;  /* 0x0001900001007983 */ /* 0x000ea80000300800 */
[----:B------:R-:W2:Y:S04]  /*1e080*/  LDL.LU R28, [R1+0x1c4] ;  /* 0x0001c400011c7983 */ /* 0x000ea80000300800 */
[----:B------:R-:W2:Y:S04]  /*1e090*/  LDL.LU R3, [R1+0x1c0] ;  /* 0x0001c00001037983 */ /* 0x000ea80000300800 */
[----:B------:R-:W2:Y:S02]  /*1e0a0*/  LDL.LU R26, [R1+0xdec] ;  /* 0x000dec00011a7983 */ /* 0x000ea40000300800 */
[----:B--2---:R-:W-:-:S02]  /*1e0b0*/  F2FP.PACK_AB R26, R25, R26 ;  /* 0x0000001a191a723e */ /* 0x004fc400000000ff */
[----:B------:R-:W3:Y:S02]  /*1e0c0*/  LDL.LU R25, [R1+0xde8] ;  /* 0x000de80001197983 */ /* 0x000ee40000300800 */
[----:B---3--:R-:W-:Y:S02]  /*1e0d0*/  F2FP.PACK_AB R25, R23, R25 ;  /* 0x000000191719723e */ /* 0x008fe400000000ff */
[----:B------:R-:W4:Y:S02]  /*1e0e0*/  LDL.LU R23, [R1+0xde4] ;  /* 0x000de40001177983 */ /* 0x000f240000300800 */
[----:B----4-:R-:W-:Y:S02]  /*1e0f0*/  F2FP.PACK_AB R24, R23, R24 ;  /* 0x000000181718723e */ /* 0x010fe400000000ff */
[----:B------:R-:W2:Y:S02]  /*1e100*/  LDL.LU R23, [R1+0xde0] ;  /* 0x000de00001177983 */ /* 0x000ea40000300800 */
[----:B--2---:R-:W-:-:S02]  /*1e110*/  F2FP.PACK_AB R23, R22, R23 ;  /* 0x000000171617723e */ /* 0x004fc400000000ff */
[----:B------:R-:W2:Y:S02]  /*1e120*/  LDL.LU R22, [R1+0xddc] ;  /* 0x000ddc0001167983 */ /* 0x000ea40000300800 */
[----:B--2---:R-:W-:Y:S02]  /*1e130*/  F2FP.PACK_AB R22, R21, R22 ;  /* 0x000000161516723e */ /* 0x004fe400000000ff */
[----:B------:R-:W2:Y:S02]  /*1e140*/  LDL.LU R21, [R1+0xdd8] ;  /* 0x000dd80001157983 */ /* 0x000ea40000300800 */
[----:B--2---:R-:W-:Y:S02]  /*1e150*/  F2FP.PACK_AB R21, R20, R21 ;  /* 0x000000151415723e */ /* 0x004fe400000000ff */
        /* <DEDUP_REMOVED lines=36> */
[----:B------:R-:W2:Y:S04]  /*1e3a0*/  LDL.LU R2, [R1+0xd8c] ;  /* 0x000d8c0001027983 */ /* 0x000ea80000300800 */
[----:B------:R0:W-:Y:S04]  /*1e3b0*/  STL [R1+0xc], R29 ;  /* 0x00000c1d01007387 */ /* 0x0001e80000100800 */
[----:B0-----:R-:W2:Y:S02]  /*1e3c0*/  LDL.LU R29, [R1+0xd88] ;  /* 0x000d8800011d7983 */ /* 0x001ea40000300800 */
[----:B--2---:R-:W-:-:S02]  /*1e3d0*/  F2FP.PACK_AB R29, R2, R29 ;  /* 0x0000001d021d723e */ /* 0x004fc400000000ff */
        /* <DEDUP_REMOVED lines=9> */
[----:B------:R0:W-:Y:S04]  /*1e470*/  STL [R1], R29 ;  /* 0x0000001d01007387 */ /* 0x0001e80000100800 */
[----:B0-----:R-:W2:Y:S02]  /*1e480*/  LDL.LU R29, [R1+0xd70] ;  /* 0x000d7000011d7983 */ /* 0x001ea40000300800 */
[----:B--2---:R-:W-:-:S02]  /*1e490*/  F2FP.PACK_AB R29, R2, R29 ;  /* 0x0000001d021d723e */ /* 0x004fc400000000ff */
[----:B------:R-:W2:Y:S04]  /*1e4a0*/  LDL.LU R2, [R1+0xd6c] ;  /* 0x000d6c0001027983 */ /* 0x000ea80000300800 */
[----:B------:R0:W-:Y:S04]  /*1e4b0*/  STL [R1+0x1c], R29 ;  /* 0x00001c1d01007387 */ /* 0x0001e80000100800 */
[----:B0-----:R-:W2:Y:S02]  /*1e4c0*/  LDL.LU R29, [R1+0xd68] ;  /* 0x000d6800011d7983 */ /* 0x001ea40000300800 */
[----:B--2---:R-:W-:-:S02]  /*1e4d0*/  F2FP.PACK_AB R29, R2, R29 ;  /* 0x0000001d021d723e */ /* 0x004fc400000000ff */
[----:B------:R-:W2:Y:S04]  /*1e4e0*/  LDL.LU R2, [R1+0xd64] ;  /* 0x000d640001027983 */ /* 0x000ea80000300800 */
[----:B------:R0:W-:Y:S01]  /*1e4f0*/  STL [R1+0x18], R29 ;  /* 0x0000181d01007387 */ /* 0x0001e20000100800 */
[----:B--2---:R-:W-:Y:S02]  /*1e500*/  F2FP.PACK_AB R2, R2, R0 ;  /* 0x000000000202723e */ /* 0x004fe400000000ff */
[----:B------:R-:W-:-:S05]  /*1e510*/  F2FP.PACK_AB R0, R28, R3 ;  /* 0x000000031c00723e */ /* 0x000fca00000000ff */
[----:B------:R0:W-:Y:S04]  /*1e520*/  STL [R1+0x10], R0 ;  /* 0x0000100001007387 */ /* 0x0001e80000100800 */
[----:B------:R0:W-:Y:S02]  /*1e530*/  STL [R1+0x14], R2 ;  /* 0x0000140201007387 */ /* 0x0001e40000100800 */
.L_x_0:
[----:B---3--:R-:W2:Y:S04]  /*1e540*/  LDL.LU R3, [R1+0x4] ;  /* 0x0000040001037983 */ /* 0x008ea80000300800 */
[----:B0-----:R-:W3:Y:S04]  /*1e550*/  LDL.LU R2, [R1+0x8] ;  /* 0x0000080001027983 */ /* 0x001ee80000300800 */
[----:B------:R-:W4:Y:S04]  /*1e560*/  LDL.LU R0, [R1+0xc] ;  /* 0x00000c0001007983 */ /* 0x000f280000300800 */
[----:B------:R-:W-:Y:S04]  /*1e570*/  STL.64 [R1+0xdc8], R22 ;  /* 0x000dc81601007387 */ /* 0x000fe80000100a00 */
[----:B------:R0:W-:Y:S04]  /*1e580*/  STL.64 [R1+0xdc0], R20 ;  /* 0x000dc01401007387 */ /* 0x0001e80000100a00 */
[----:B0-----:R-:W5:Y:S04]  /*1e590*/  LDL.LU R20, [R1+0x10] ;  /* 0x0000100001147983 */ /* 0x001f680000300800 */
[----:B------:R-:W5:Y:S04]  /*1e5a0*/  LDL.LU R21, [R1+0x14] ;  /* 0x0000140001157983 */ /* 0x000f680000300800 */
[----:B------:R-:W5:Y:S04]  /*1e5b0*/  LDL.LU R22, [R1+0x18] ;  /* 0x0000180001167983 */ /* 0x000f680000300800 */
[----:B------:R-:W5:Y:S04]  /*1e5c0*/  LDL.LU R23, [R1+0x1c] ;  /* 0x00001c0001177983 */ /* 0x000f680000300800 */
[----:B------:R-:W-:Y:S04]  /*1e5d0*/  STL.64 [R1+0xdb8], R26 ;  /* 0x000db81a01007387 */ /* 0x000fe80000100a00 */
[----:B------:R0:W-:Y:S04]  /*1e5e0*/  STL.64 [R1+0xdb0], R24 ;  /* 0x000db01801007387 */ /* 0x0001e80000100a00 */
[----:B0-----:R-:W5:Y:S04]  /*1e5f0*/  LDL.LU R24, [R1] ;  /* 0x0000000001187983 */ /* 0x001f680000300800 */
[----:B------:R-:W0:Y:S02]  /*1e600*/  S2R R29, SR_TID.X ;  /* 0x00000000001d7919 */ /* 0x000e240000002100 */
[----:B0-----:R-:W-:-:S02]  /*1e610*/  IMAD.SHL.U32 R28, R29, 0x4, RZ ;  /* 0x000000041d1c7824 */ /* 0x001fc400078e00ff */
[----:B------:R-:W-:Y:S01]  /*1e620*/  BAR.SYNC.DEFER_BLOCKING 0x0 ;  /* 0x0000000000007b1d */ /* 0x000fe20000010000 */
[----:B--2---:R-:W-:Y:S02]  /*1e630*/  IMAD.MOV.U32 R25, RZ, RZ, R3 ;  /* 0x000000ffff197224 */ /* 0x004fe400078e0003 */
[C---:B------:R-:W-:Y:S02]  /*1e640*/  IMAD.SHL.U32 R3, R29.reuse, 0x8, RZ ;  /* 0x000000081d037824 */ /* 0x040fe400078e00ff */
[----:B---3--:R-:W-:Y:S02]  /*1e650*/  IMAD.MOV.U32 R26, RZ, RZ, R2 ;  /* 0x000000ffff1a7224 */ /* 0x008fe400078e0002 */
[----:B------:R-:W-:Y:S01]  /*1e660*/  IMAD.SHL.U32 R2, R29, 0x20, RZ ;  /* 0x000000201d027824 */ /* 0x000fe200078e00ff */
[----:B------:R-:W-:Y:S01]  /*1e670*/  LOP3.LUT R3, R3, 0x100, RZ, 0xc0, !PT ;  /* 0x0000010003037812 */ /* 0x000fe200078ec0ff */
[----:B----4-:R-:W-:Y:S02]  /*1e680*/  IMAD.MOV.U32 R27, RZ, RZ, R0 ;  /* 0x000000ffff1b7224 */ /* 0x010fe400078e0000 */
[----:B------:R-:W-:-:S05]  /*1e690*/  IMAD.SHL.U32 R0, R29, 0x80, RZ ;  /* 0x000000801d007824 */ /* 0x000fca00078e00ff */
[----:B------:R-:W-:-:S04]  /*1e6a0*/  LOP3.LUT R0, R0, 0xc00, RZ, 0xc0, !PT ;  /* 0x00000c0000007812 */ /* 0x000fc800078ec0ff */
[----:B------:R-:W-:Y:S01]  /*1e6b0*/  LOP3.LUT R0, R0, 0x60, R2, 0xf8, !PT ;  /* 0x0000006000007812 */ /* 0x000fe200078ef802 */
[C---:B------:R-:W-:Y:S01]  /*1e6c0*/  IMAD.SHL.U32 R2, R29.reuse, 0x200, RZ ;  /* 0x000002001d027824 */ /* 0x040fe200078e00ff */
[----:B------:R-:W-:Y:S02]  /*1e6d0*/  LOP3.LUT R29, R29, 0x3f, RZ, 0xc0, !PT ;  /* 0x0000003f1d1d7812 */ /* 0x000fe400078ec0ff */
[----:B------:R-:W-:Y:S02]  /*1e6e0*/  LOP3.LUT R0, R0, 0x70, R28, 0x78, !PT ;  /* 0x0000007000007812 */ /* 0x000fe400078e781c */
[----:B------:R-:W-:-:S03]  /*1e6f0*/  LOP3.LUT R2, R2, 0xc00, RZ, 0xc0, !PT ;  /* 0x00000c0002027812 */ /* 0x000fc600078ec0ff */
[----:B------:R-:W-:Y:S02]  /*1e700*/  IMAD.IADD R0, R3, 0x1, R0 ;  /* 0x0000000103007824 */ /* 0x000fe400078e0200 */
[----:B------:R-:W-:-:S03]  /*1e710*/  IMAD R2, R29, 0x10, R2 ;  /* 0x000000101d027824 */ /* 0x000fc600078e0202 */
[----:B-----5:R0:W-:Y:S04]  /*1e720*/  STS.128 [R0], R20 ;  /* 0x0000001400007388 */ /* 0x0201e80000000c00 */
[----:B0-----:R-:W2:Y:S04]  /*1e730*/  LDL.LU.64 R22, [R1+0xdc8] ;  /* 0x000dc80001167983 */ /* 0x001ea80000300a00 */
[----:B------:R-:W2:Y:S04]  /*1e740*/  LDL.LU.64 R20, [R1+0xdc0] ;  /* 0x000dc00001147983 */ /* 0x000ea80000300a00 */
[----:B------:R0:W-:Y:S04]  /*1e750*/  STS.128 [R0+0x80], R24 ;  /* 0x0000801800007388 */ /* 0x0001e80000000c00 */
[----:B------:R-:W-:Y:S04]  /*1e760*/  STS.128 [R0+0x200], R4 ;  /* 0x0002000400007388 */ /* 0x000fe80000000c00 */
[----:B------:R-:W-:Y:S04]  /*1e770*/  STS.128 [R0+0x280], R8 ;  /* 0x0002800800007388 */ /* 0x000fe80000000c00 */
[----:B------:R-:W-:Y:S01]  /*1e780*/  BAR.SYNC.DEFER_BLOCKING 0x0 ;  /* 0x0000000000007b1d */ /* 0x000fe20000010000 */
[----:B------:R-:W-:-:S02]  /*1e790*/  LOP3.LUT R3, R2, 0x20, RZ, 0x3c, !PT ;  /* 0x0000002002037812 */ /* 0x000fc400078e3cff */
[----:B------:R-:W-:-:S03]  /*1e7a0*/  LOP3.LUT R29, R2, 0x40, RZ, 0x3c, !PT ;  /* 0x00000040021d7812 */ /* 0x000fc600078e3cff */
[----:B0-----:R-:W3:Y:S04]  /*1e7b0*/  LDL.LU.64 R26, [R1+0xdb8] ;  /* 0x000db800011a7983 */ /* 0x001ee80000300a00 */
[----:B------:R-:W3:Y:S01]  /*1e7c0*/  LDL.LU.64 R24, [R1+0xdb0] ;  /* 0x000db00001187983 */ /* 0x000ee20000300a00 */
[----:B------:R-:W-:-:S03]  /*1e7d0*/  LOP3.LUT R28, R2, 0x60, RZ, 0x3c, !PT ;  /* 0x00000060021c7812 */ /* 0x000fc600078e3cff */
[----:B------:R-:W0:Y:S04]  /*1e7e0*/  LDS.128 R4, [R2] ;  /* 0x0000000002047984 */ /* 0x000e280000000c00 */
[----:B------:R-:W1:Y:S04]  /*1e7f0*/  LDS.128 R8, [R3] ;  /* 0x0000000003087984 */ /* 0x000e680000000c00 */
[----:B0-----:R-:W-:Y:S04]  /*1e800*/  STL [R1+0xd94], R5 ;  /* 0x000d940501007387 */ /* 0x001fe80000100800 */
[----:B------:R-:W-:Y:S01]  /*1e810*/  STL [R1+0xd90], R7 ;  /* 0x000d900701007387 */ /* 0x000fe20000100800 */
[----:B-1----:R-:W-:-:S03]  /*1e820*/  IMAD.MOV.U32 R3, RZ, RZ, R8 ;  /* 0x000000ffff037224 */ /* 0x002fc600078e0008 */
[----:B------:R-:W-:Y:S04]  /*1e830*/  STL [R1+0x34], R9 ;  /* 0x0000340901007387 */ /* 0x000fe80000100800 */
[----:B------:R-:W-:Y:S04]  /*1e840*/  STL.64 [R1+0x38], R10 ;  /* 0x0000380a01007387 */ /* 0x000fe80000100a00 */
[----:B------:R-:W0:Y:S04]  /*1e850*/  LDS.128 R8, [R29] ;  /* 0x000000001d087984 */ /* 0x000e280000000c00 */
[----:B0-----:R-:W-:Y:S04]  /*1e860*/  STL.64 [R1+0x40], R8 ;  /* 0x0000400801007387 */ /* 0x001fe80000100a00 */
[----:B------:R-:W-:Y:S04]  /*1e870*/  STL.64 [R1+0x48], R10 ;  /* 0x0000480a01007387 */ /* 0x000fe80000100a00 */
[----:B------:R-:W0:Y:S04]  /*1e880*/  LDS.128 R8, [R28] ;  /* 0x000000001c087984 */ /* 0x000e280000000c00 */
[----:B------:R-:W-:Y:S01]  /*1e890*/  BAR.SYNC.DEFER_BLOCKING 0x0 ;  /* 0x0000000000007b1d */ /* 0x000fe20000010000 */
[----:B0-----:R-:W-:-:S05]  /*1e8a0*/  IMAD.MOV.U32 R7, RZ, RZ, R10 ;  /* 0x000000ffff077224 */ /* 0x001fca00078e000a */
[----:B------:R-:W-:Y:S01]  /*1e8b0*/  STL [R1+0x24], R9 ;  /* 0x0000240901007387 */ /* 0x000fe20000100800 */
[----:B------:R-:W-:-:S03]  /*1e8c0*/  IMAD.MOV.U32 R5, RZ, RZ, R8 ;  /* 0x000000ffff057224 */ /* 0x000fc600078e0008 */
[----:B------:R-:W-:Y:S04]  /*1e8d0*/  STL [R1+0x2c], R11 ;  /* 0x00002c0b01007387 */ /* 0x000fe80000100800 */
[----:B------:R0:W-:Y:S04]  /*1e8e0*/  STL [R1+0xdac], R7 ;  /* 0x000dac0701007387 */ /* 0x0001e80000100800 */
[----:B0-----:R-:W4:Y:S04]  /*1e8f0*/  LDL R7, [R1+0xd54] ;  /* 0x000d540001077983 */ /* 0x001f280000100800 */
[----:B------:R0:W-:Y:S04]  /*1e900*/  STL [R1+0xda8], R5 ;  /* 0x000da80501007387 */ /* 0x0001e80000100800 */
[----:B------:R1:W-:Y:S04]  /*1e910*/  STS.128 [R0+0x80], R16 ;  /* 0x0000801000007388 */ /* 0x0003e80000000c00 */
[----:B0-----:R-:W5:Y:S04]  /*1e920*/  LDL R5, [R1+0xd50] ;  /* 0x000d500001057983 */ /* 0x001f680000100800 */
[----:B------:R-:W-:Y:S04]  /*1e930*/  STS.128 [R0], R12 ;  /* 0x0000000c00007388 */ /* 0x000fe80000000c00 */
[----:B-1----:R-:W5:Y:S04]  /*1e940*/  LDL R19, [R1+0xd58] ;  /* 0x000d580001137983 */ /* 0x002f680000100800 */
[----:B--2---:R0:W-:Y:S04]  /*1e950*/  STS.128 [R0+0x200], R20 ;  /* 0x0002001400007388 */ /* 0x0041e80000000c00 */
[----:B0-----:R-:W2:Y:S01]  /*1e960*/  LDL R22, [R1+0xd4c] ;  /* 0x000d4c0001167983 */ /* 0x001ea20000100800 */
[----:B------:R-:W-:Y:S01]  /*1e970*/  IMAD.MOV.U32 R14, RZ, RZ, c[0x0][0x194] ;  /* 0x00006500ff0e7624 */ /* 0x000fe200078e00ff */
[----:B------:R-:W-:Y:S01]  /*1e980*/  ULDC UR10, c[0x0][0x17c] ;  /* 0x00005f00000a7ab9 */ /* 0x000fe20000000800 */
[----:B------:R-:W-:Y:S01]  /*1e990*/  IMAD.MOV.U32 R23, RZ, RZ, R3 ;  /* 0x000000ffff177224 */ /* 0x000fe200078e0003 */
[----:B------:R-:W0:Y:S01]  /*1e9a0*/  S2R R18, SR_TID.X ;  /* 0x0000000000127919 */ /* 0x000e220000002100 */
[----:B------:R-:W-:-:S02]  /*1e9b0*/  ULDC UR6, c[0x0][0x198] ;  /* 0x0000660000067ab9 */ /* 0x000fc40000000800 */
[----:B------:R-:W-:Y:S02]  /*1e9c0*/  UISETP.GE.AND UP0, UPT, UR7, UR10, UPT ;  /* 0x0000000a0700728c */ /* 0x000fe4000bf06270 */
[----:B------:R-:W-:Y:S01]  /*1e9d0*/  UIMAD UR4, UR7, UR6, URZ ;  /* 0x00000006070472a4 */ /* 0x000fe2000f8e023f */
[----:B---3--:R-:W-:Y:S01]  /*1e9e0*/  STS.128 [R0+0x280], R24 ;  /* 0x0002801800007388 */ /* 0x008fe20000000c00 */
[----:B------:R-:W-:-:S03]  /*1e9f0*/  UISETP.GE.AND UP1, UPT, UR12, UR10, UPT ;  /* 0x0000000a0c00728c */ /* 0x000fc6000bf26270 */
[----:B------:R-:W-:Y:S01]  /*1ea00*/  BAR.SYNC.DEFER_BLOCKING 0x0 ;  /* 0x0000000000007b1d */ /* 0x000fe20000010000 */
[----:B------:R-:W-:Y:S02]  /*1ea10*/  PLOP3.LUT P2, PT, PT, PT, UP0, 0x40, 0x0 ;  /* 0x000000000000781c */ /* 0x000fe40003f4e808 */
[----:B------:R-:W-:Y:S02]  /*1ea20*/  PLOP3.LUT P3, PT, PT, PT, UP0, 0x40, 0x0 ;  /* 0x000000000000781c */ /* 0x000fe40003f6e808 */
[C---:B0-----:R-:W-:Y:S01]  /*1ea30*/  LOP3.LUT R21, R18.reuse, 0x3f, RZ, 0xc0, !PT ;  /* 0x0000003f12157812 */ /* 0x041fe200078ec0ff */
[----:B------:R-:W-:-:S05]  /*1ea40*/  IMAD.SHL.U32 R18, R18, 0x200, RZ ;  /* 0x0000020012127824 */ /* 0x000fca00078e00ff */
[----:B------:R-:W-:Y:S01]  /*1ea50*/  LOP3.LUT R18, R18, 0xc00, RZ, 0xc0, !PT ;  /* 0x00000c0012127812 */ /* 0x000fe200078ec0ff */
[----:B------:R0:W1:Y:S04]  /*1ea60*/  LDS.128 R8, [R2] ;  /* 0x0000000002087984 */ /* 0x0000680000000c00 */
[----:B------:R-:W-:-:S05]  /*1ea70*/  IMAD R18, R21, 0x10, R18 ;  /* 0x0000001015127824 */ /* 0x000fca00078e0212 */
[----:B------:R-:W-:Y:S01]  /*1ea80*/  LOP3.LUT R18, R18, 0x20, RZ, 0x3c, !PT ;  /* 0x0000002012127812 */ /* 0x000fe200078e3cff */
[----:B0-----:R-:W-:Y:S01]  /*1ea90*/  IMAD.U32 R2, RZ, RZ, UR7 ;  /* 0x00000007ff027e24 */ /* 0x001fe2000f8e00ff */
[----:B-1----:R0:W-:Y:S04]  /*1eaa0*/  STL [R1+0xd78], R9 ;  /* 0x000d780901007387 */ /* 0x0021e80000100800 */
[----:B0-----:R-:W0:Y:S01]  /*1eab0*/  S2R R9, SR_TID.X ;  /* 0x0000000000097919 */ /* 0x001e220000002100 */
[----:B----4-:R-:W-:Y:S02]  /*1eac0*/  ISETP.LT.AND P3, PT, R7, c[0x0][0x178], P3 ;  /* 0x00005e0007007a0c */ /* 0x010fe40001f61270 */
[----:B-----5:R-:W-:Y:S02]  /*1ead0*/  ISETP.LT.AND P2, PT, R19, c[0x0][0x178], P2 ;  /* 0x00005e0013007a0c */ /* 0x020fe40001741270 */
[C---:B--2---:R-:W-:Y:S01]  /*1eae0*/  ISETP.GE.AND P0, PT, R22.reuse, c[0x0][0x178], PT ;  /* 0x00005e0016007a0c */ /* 0x044fe20003f06270 */
[----:B------:R-:W-:-:S03]  /*1eaf0*/  IMAD R0, R22, c[0x0][0x194], RZ ;  /* 0x0000650016007a24 */ /* 0x000fc600078e02ff */
[----:B------:R-:W-:Y:S01]  /*1eb00*/  ISETP.LT.AND P0, PT, R2, c[0x0][0x17c], !P0 ;  /* 0x00005f0002007a0c */ /* 0x000fe20004701270 */
[----:B------:R-:W-:Y:S01]  /*1eb10*/  IMAD R2, R14, 0x40, R0 ;  /* 0x000000400e027824 */ /* 0x000fe200078e0200 */
[----:B------:R-:W-:-:S03]  /*1eb20*/  LEA R28, P1, R0, c[0x0][0x170], 0x1 ;  /* 0x00005c00001c7a11 */ /* 0x000fc600078208ff */
[----:B------:R-:W-:Y:S01]  /*1eb30*/  IMAD R3, R14, 0x40, R2 ;  /* 0x000000400e037824 */ /* 0x000fe200078e0202 */
[----:B------:R-:W-:Y:S02]  /*1eb40*/  LEA R26, P4, R2, c[0x0][0x170], 0x1 ;  /* 0x00005c00021a7a11 */ /* 0x000fe400078808ff */
[----:B------:R-:W-:Y:S01]  /*1eb50*/  LEA.HI.X.SX32 R29, R0, c[0x0][0x174], 0x1, P1 ;  /* 0x00005d00001d7a11 */ /* 0x000fe200008f0eff */
[----:B------:R-:W-:Y:S01]  /*1eb60*/  IMAD.U32 R0, RZ, RZ, UR4 ;  /* 0x00000004ff007e24 */ /* 0x000fe2000f8e00ff */
[----:B------:R-:W-:Y:S01]  /*1eb70*/  LEA.HI.X.SX32 R27, R2, c[0x0][0x174], 0x1, P4 ;  /* 0x00005d00021b7a11 */ /* 0x000fe200020f0eff */
[----:B------:R-:W-:Y:S01]  /*1eb80*/  IMAD R14, R14, 0x40, R3 ;  /* 0x000000400e0e7824 */ /* 0x000fe200078e0203 */
[C---:B------:R-:W-:Y:S01]  /*1eb90*/  LEA R24, P4, R3.reuse, c[0x0][0x170], 0x1 ;  /* 0x00005c0003187a11 */ /* 0x040fe200078808ff */
[----:B------:R-:W-:Y:S01]  /*1eba0*/  IMAD.WIDE R12, R0, 0x2, R28 ;  /* 0x00000002000c7825 */ /* 0x000fe200078e021c */
[----:B------:R-:W-:Y:S01]  /*1ebb0*/  PLOP3.LUT P1, PT, PT, PT, UP0, 0x40, 0x0 ;  /* 0x000000000000781c */ /* 0x000fe20003f2e808 */
[----:B------:R-:W-:Y:S01]  /*1ebc0*/  UISETP.GE.AND UP0, UPT, UR11, UR10, UPT ;  /* 0x0000000a0b00728c */ /* 0x000fe2000bf06270 */
[C---:B------:R-:W-:Y:S01]  /*1ebd0*/  LEA R2, P5, R14.reuse, c[0x0][0x170], 0x1 ;  /* 0x00005c000e027a11 */ /* 0x040fe200078a08ff */
[----:B------:R-:W-:Y:S01]  /*1ebe0*/  UIADD3 UR4, UR4, UR6, URZ ;  /* 0x0000000604047290 */ /* 0x000fe2000fffe03f */
[----:B------:R-:W-:Y:S01]  /*1ebf0*/  LEA.HI.X.SX32 R25, R3, c[0x0][0x174], 0x1, P4 ;  /* 0x00005d0003197a11 */ /* 0x000fe200020f0eff */
[----:B------:R1:W-:Y:S01]  /*1ec00*/  @P0 STG.E.U16 [R12.64], R4 ;  /* 0x000000040c000986 */ /* 0x0003e2000c101508 */
[----:B------:R-:W-:-:S02]  /*1ec10*/  LEA.HI.X.SX32 R3, R14, c[0x0][0x174], 0x1, P5 ;  /* 0x00005d000e037a11 */ /* 0x000fc400028f0eff */
[----:B------:R-:W-:Y:S01]  /*1ec20*/  ISETP.LT.AND P1, PT, R5, c[0x0][0x178], P1 ;  /* 0x00005e0005007a0c */ /* 0x000fe20000f21270 */
[C---:B------:R-:W-:Y:S01]  /*1ec30*/  IMAD.WIDE R14, R0.reuse, 0x2, R24 ;  /* 0x00000002000e7825 */ /* 0x040fe200078e0218 */
[----:B------:R-:W-:Y:S02]  /*1ec40*/  PLOP3.LUT P0, PT, PT, PT, UP0, 0x40, 0x0 ;  /* 0x000000000000781c */ /* 0x000fe40003f0e808 */
[----:B------:R-:W-:Y:S01]  /*1ec50*/  PLOP3.LUT P4, PT, PT, PT, UP1, 0x40, 0x0 ;  /* 0x000000000000781c */ /* 0x000fe20003f8e818 */
[----:B------:R-:W-:Y:S01]  /*1ec60*/  IMAD.WIDE R16, R0, 0x2, R2 ;  /* 0x0000000200107825 */ /* 0x000fe200078e0202 */
[----:B------:R-:W-:-:S03]  /*1ec70*/  ISETP.LT.AND P0, PT, R22, c[0x0][0x178], P0 ;  /* 0x00005e0016007a0c */ /* 0x000fc60000701270 */
[----:B-1----:R-:W-:Y:S01]  /*1ec80*/  IMAD.WIDE R12, R0, 0x2, R26 ;  /* 0x00000002000c7825 */ /* 0x002fe200078e021a */
[----:B------:R-:W-:-:S03]  /*1ec90*/  PRMT R4, R4, 0x7632, R4 ;  /* 0x0000763204047816 */ /* 0x000fc60000000004 */
[----:B------:R-:W-:Y:S01]  /*1eca0*/  IMAD.U32 R0, RZ, RZ, UR4 ;  /* 0x00000004ff007e24 */ /* 0x000fe2000f8e00ff */
[----:B------:R1:W-:Y:S01]  /*1ecb0*/  @P2 STG.E.U16 [R12.64], R6 ;  /* 0x000000060c002986 */ /* 0x0003e2000c101508 */
[----:B------:R-:W-:Y:S01]  /*1ecc0*/  PLOP3.LUT P2, PT, PT, PT, UP0, 0x40, 0x0 ;  /* 0x000000000000781c */ /* 0x000fe20003f4e808 */
[----:B------:R-:W-:Y:S01]  /*1ecd0*/  UIADD3 UR4, UR4, UR6, URZ ;  /* 0x0000000604047290 */ /* 0x000fe2000fffe03f */
[----:B------:R-:W-:Y:S01]  /*1ece0*/  IMAD.WIDE R20, R0, 0x2, R24 ;  /* 0x0000000200147825 */ /* 0x000fe200078e0218 */
[----:B------:R2:W-:Y:S01]  /*1ecf0*/  @P3 STG.E.U16 [R14.64], R8 ;  /* 0x000000080e003986 */ /* 0x0005e2000c101508 */
[----:B------:R-:W-:Y:S02]  /*1ed00*/  PLOP3.LUT P3, PT, PT, PT, UP0, 0x40, 0x0 ;  /* 0x000000000000781c */ /* 0x000fe40003f6e808 */
[----:B------:R-:W-:Y:S01]  /*1ed10*/  ISETP.LT.AND P2, PT, R19, c[0x0][0x178], P2 ;  /* 0x00005e0013007a0c */ /* 0x000fe20001741270 */
[----:B------:R3:W-:Y:S01]  /*1ed20*/  @P1 STG.E.U16 [R16.64], R10 ;  /* 0x0000000a10001986 */ /* 0x0007e2000c101508 */
[----:B------:R-:W-:-:S02]  /*1ed30*/  ISETP.LT.AND P3, PT, R7, c[0x0][0x178], P3 ;  /* 0x00005e0007007a0c */ /* 0x000fc40001f61270 */
[----:B------:R-:W-:Y:S01]  /*1ed40*/  PLOP3.LUT P1, PT, PT, PT, UP0, 0x40, 0x0 ;  /* 0x000000000000781c */ /* 0x000fe20003f2e808 */
[----:B------:R4:W-:Y:S01]  /*1ed50*/  LDS.128 R12, [R18] ;  /* 0x00000000120c7984 */ /* 0x0009e20000000c00 */
[----:B-1----:R-:W-:Y:S01]  /*1ed60*/  PRMT R6, R6, 0x7632, R6 ;  /* 0x0000763206067816 */ /* 0x002fe20000000006 */
[----:B------:R-:W-:Y:S01]  /*1ed70*/  UISETP.GE.AND UP0, UPT, UR13, UR10, UPT ;  /* 0x0000000a0d00728c */ /* 0x000fe2000bf06270 */
[----:B------:R-:W-:Y:S02]  /*1ed80*/  ISETP.LT.AND P1, PT, R5, c[0x0][0x178], P1 ;  /* 0x00005e0005007a0c */ /* 0x000fe40000f21270 */
[----:B--2---:R-:W-:Y:S01]  /*1ed90*/  PRMT R8, R8, 0x7632, R8 ;  /* 0x0000763208087816 */ /* 0x004fe20000000008 */
[----:B---3--:R-:W-:Y:S01]  /*1eda0*/  IMAD.WIDE R16, R0, 0x2, R28 ;  /* 0x0000000200107825 */ /* 0x008fe200078e021c */
[----:B------:R-:W-:-:S03]  /*1edb0*/  PRMT R10, R10, 0x7632, R10 ;  /* 0x000076320a0a7816 */ /* 0x000fc6000000000a */
[----:B----4-:R-:W-:Y:S01]  /*1edc0*/  IMAD.WIDE R18, R0, 0x2, R26 ;  /* 0x0000000200127825 */ /* 0x010fe200078e021a */
[----:B------:R1:W-:Y:S01]  /*1edd0*/  @P0 STG.E.U16 [R16.64], R4 ;  /* 0x0000000410000986 */ /* 0x0003e2000c101508 */
[----:B------:R-:W-:-:S03]  /*1ede0*/  PLOP3.LUT P0, PT, PT, PT, UP1, 0x40, 0x0 ;  /* 0x000000000000781c */ /* 0x000fc60003f0e818 */
[----:B------:R2:W-:Y:S01]  /*1edf0*/  @P2 STG.E.U16 [R18.64], R6 ;  /* 0x0000000612002986 */ /* 0x0005e2000c101508 */
[----:B------:R-:W-:-:S03]  /*1ee00*/  ISETP.LT.AND P2, PT, R22, c[0x0][0x178], P4 ;  /* 0x00005e0016007a0c */ /* 0x000fc60002741270 */
[----:B------:R0:W-:Y:S01]  /*1ee10*/  @P3 STG.E.U16 [R20.64], R8 ;  /* 0x0000000814003986 */ /* 0x0001e2000c101508 */
[----:B------:R-:W-:Y:S01]  /*1ee20*/  PLOP3.LUT P3, PT, PT, PT, UP1, 0x40, 0x0 ;  /* 0x000000000000781c */ /* 0x000fe20003f6e818 */
[----:B-1----:R-:W-:Y:S02]  /*1ee30*/  IMAD.U32 R4, RZ, RZ, UR4 ;  /* 0x00000004ff047e24 */ /* 0x002fe4000f8e00ff */
[----:B------:R-:W-:-:S04]  /*1ee40*/  IMAD.WIDE R16, R0, 0x2, R2 ;  /* 0x0000000200107825 */ /* 0x000fc800078e0202 */
[----:B--2---:R-:W-:Y:S01]  /*1ee50*/  IMAD.WIDE R18, R4, 0x2, R28 ;  /* 0x0000000204127825 */ /* 0x004fe200078e021c */
[----:B------:R1:W-:Y:S01]  /*1ee60*/  @P1 STG.E.U16 [R16.64], R10 ;  /* 0x0000000a10001986 */ /* 0x0003e2000c101508 */
[C---:B0-----:R-:W-:Y:S02]  /*1ee70*/  LOP3.LUT R20, R9.reuse, 0x3f, RZ, 0xc0, !PT ;  /* 0x0000003f09147812 */ /* 0x041fe400078ec0ff */
[----:B------:R-:W-:Y:S02]  /*1ee80*/  IMAD.SHL.U32 R9, R9, 0x200, RZ ;  /* 0x0000020009097824 */ /* 0x000fe400078e00ff */
[----:B------:R-:W-:Y:S01]  /*1ee90*/  IMAD.MOV.U32 R8, RZ, RZ, R23 ;  /* 0x000000ffff087224 */ /* 0x000fe200078e0017 */
[----:B------:R-:W-:Y:S01]  /*1eea0*/  PLOP3.LUT P4, PT, PT, PT, UP1, 0x40, 0x0 ;  /* 0x000000000000781c */ /* 0x000fe20003f8e818 */
[----:B------:R-:W-:Y:S01]  /*1eeb0*/  IMAD.MOV.U32 R21, RZ, RZ, R22 ;  /* 0x000000ffff157224 */ /* 0x000fe200078e0016 */
[----:B------:R-:W-:Y:S01]  /*1eec0*/  LOP3.LUT R9, R9, 0xc00, RZ, 0xc0, !PT ;  /* 0x00000c0009097812 */ /* 0x000fe200078ec0ff */
[----:B-1----:R-:W2:Y:S04]  /*1eed0*/  LDL R10, [R1+0xd58] ;  /* 0x000d5800010a7983 */ /* 0x002ea80000100800 */
[----:B------:R-:W-:Y:S01]  /*1eee0*/  IMAD R9, R20, 0x10, R9 ;  /* 0x0000001014097824 */ /* 0x000fe200078e0209 */
[----:B------:R-:W-:Y:S01]  /*1eef0*/  ISETP.LT.AND P1, PT, R7, c[0x0][0x178], P3 ;  /* 0x00005e0007007a0c */ /* 0x000fe20001f21270 */
[----:B------:R-:W-:Y:S01]  /*1ef00*/  IMAD.WIDE R22, R4, 0x2, R26 ;  /* 0x0000000204167825 */ /* 0x000fe200078e021a */
[----:B------:R-:W-:Y:S01]  /*1ef10*/  @P2 STG.E.U16 [R18.64], R8 ;  /* 0x0000000812002986 */ /* 0x000fe2000c101508 */
[----:B------:R-:W-:Y:S01]  /*1ef20*/  ISETP.LT.AND P2, PT, R5, c[0x0][0x178], P4 ;  /* 0x00005e0005007a0c */ /* 0x000fe20002741270 */
[----:B------:R-:W-:Y:S01]  /*1ef30*/  UIADD3 UR4, UR4, UR6, URZ ;  /* 0x0000000604047290 */ /* 0x000fe2000fffe03f */
[----:B------:R-:W-:-:S02]  /*1ef40*/  LOP3.LUT R9, R9, 0x40, RZ, 0x3c, !PT ;  /* 0x0000004009097812 */ /* 0x000fc400078e3cff */
[----:B------:R-:W-:Y:S02]  /*1ef50*/  PLOP3.LUT P3, PT, PT, PT, UP0, 0x40, 0x0 ;  /* 0x000000000000781c */ /* 0x000fe40003f6e808 */
[----:B------:R-:W-:Y:S01]  /*1ef60*/  PLOP3.LUT P5, PT, PT, PT, UP0, 0x40, 0x0 ;  /* 0x000000000000781c */ /* 0x000fe20003fae808 */
[----:B------:R-:W0:Y:S01]  /*1ef70*/  LDS.128 R16, [R9] ;  /* 0x0000000009107984 */ /* 0x000e220000000c00 */
[----:B------:R-:W-:Y:S01]  /*1ef80*/  ISETP.LT.AND P3, PT, R21, c[0x0][0x178], P3 ;  /* 0x00005e0015007a0c */ /* 0x000fe20001f61270 */
[----:B------:R-:W-:Y:S02]  /*1ef90*/  IMAD.WIDE R20, R4, 0x2, R24 ;  /* 0x0000000204147825 */ /* 0x000fe400078e0218 */
[----:B0-----:R0:W-:Y:S04]  /*1efa0*/  STL.64 [R1+0xda0], R16 ;  /* 0x000da01001007387 */ /* 0x0011e80000100a00 */
[----:B0-----:R-:W3:Y:S01]  /*1efb0*/  LDL.LU R17, [R1+0x38] ;  /* 0x0000380001117983 */ /* 0x001ee20000300800 */
[----:B------:R-:W-:-:S03]  /*1efc0*/  IMAD.MOV.U32 R16, RZ, RZ, R8 ;  /* 0x000000ffff107224 */ /* 0x000fc600078e0008 */
[----:B------:R0:W-:Y:S01]  /*1efd0*/  STL [R1+0xd6c], R19 ;  /* 0x000d6c1301007387 */ /* 0x0001e20000100800 */
[----:B------:R-:W-:-:S03]  /*1efe0*/  IMAD.WIDE R8, R4, 0x2, R2 ;  /* 0x0000000204087825 */ /* 0x000fc600078e0202 */
[----:B0-----:R-:W4:Y:S01]  /*1eff0*/  LDL.LU R19, [R1+0xd4c] ;  /* 0x000d4c0001137983 */ /* 0x001f220000300800 */
[----:B------:R-:W-:Y:S01]  /*1f000*/  IMAD.U32 R0, RZ, RZ, UR4 ;  /* 0x00000004ff007e24 */ /* 0x000fe2000f8e00ff */
[----:B------:R-:W-:Y:S01]  /*1f010*/  PRMT R6, R16, 0x7632, R6 ;  /* 0x0000763210067816 */ /* 0x000fe20000000006 */
[----:B------:R-:W-:Y:S01]  /*1f020*/  UISETP.GE.AND UP1, UPT, UR14, UR10, UPT ;  /* 0x0000000a0e00728c */ /* 0x000fe2000bf26270 */
[C---:B--2---:R-:W-:Y:S02]  /*1f030*/  ISETP.LT.AND P0, PT, R10.reuse, c[0x0][0x178], P0 ;  /* 0x00005e000a007a0c */ /* 0x044fe40000701270 */
[----:B------:R-:W-:-:S03]  /*1f040*/  ISETP.LT.AND P4, PT, R10, c[0x0][0x178], P5 ;  /* 0x00005e000a007a0c */ /* 0x000fc60002f81270 */
[----:B------:R-:W-:-:S04]  /*1f050*/  PLOP3.LUT P5, PT, PT, PT, UP1, 0x40, 0x0 ;  /* 0x000000000000781c */ /* 0x000fc80003fae818 */
[----:B------:R-:W-:-:S04]  /*1f060*/  ISETP.LT.AND P5, PT, R7, c[0x0][0x178], P5 ;  /* 0x00005e0007007a0c */ /* 0x000fc80002fa1270 */
[----:B---3--:R-:W-:Y:S04]  /*1f070*/  @P0 STG.E.U16 [R22.64], R17 ;  /* 0x0000001116000986 */ /* 0x008fe8000c101508 */
[----:B------:R-:W-:Y:S04]  /*1f080*/  @P1 STG.E.U16 [R20.64], R12 ;  /* 0x0000000c14001986 */ /* 0x000fe8000c101508 */
[----:B------:R0:W-:Y:S04]  /*1f090*/  @P2 STG.E.U16 [R8.64], R14 ;  /* 0x0000000e08002986 */ /* 0x0001e8000c101508 */
[----:B0-----:R-:W2:Y:S04]  /*1f0a0*/  LDL.LU R9, [R1+0x40] ;  /* 0x0000400001097983 */ /* 0x001ea80000300800 */
[----:B------:R-:W3:Y:S01]  /*1f0b0*/  LDL.LU R8, [R1+0x48] ;  /* 0x0000480001087983 */ /* 0x000ee20000300800 */
[----:B------:R-:W-:Y:S01]  /*1f0c0*/  IMAD.WIDE R20, R0, 0x2, R28 ;  /* 0x0000000200147825 */ /* 0x000fe200078e021c */
[----:B------:R-:W-:-:S04]  /*1f0d0*/  PLOP3.LUT P0, PT, PT, PT, UP0, 0x40, 0x0 ;  /* 0x000000000000781c */ /* 0x000fc80003f0e808 */
[----:B------:R0:W-:Y:S01]  /*1f0e0*/  @P3 STG.E.U16 [R20.64], R6 ;  /* 0x0000000614003986 */ /* 0x0001e2000c101508 */
[----:B------:R-:W-:Y:S02]  /*1f0f0*/  ISETP.LT.AND P3, PT, R7, c[0x0][0x178], P0 ;  /* 0x00005e0007007a0c */ /* 0x000fe40000761270 */
[----:B------:R-:W-:Y:S01]  /*1f100*/  PLOP3.LUT P0, PT, PT, PT, UP0, 0x40, 0x0 ;  /* 0x000000000000781c */ /* 0x000fe20003f0e808 */
[C---:B------:R-:W-:Y:S01]  /*1f110*/  IMAD.WIDE R22, R0.reuse, 0x2, R26 ;  /* 0x0000000200167825 */ /* 0x040fe200078e021a */
[----:B------:R-:W-:Y:S01]  /*1f120*/  PRMT R4, R17, 0x7632, R4 ;  /* 0x0000763211047816 */ /* 0x000fe20000000004 */
[----:B------:R-:W5:Y:S01]  /*1f130*/  LDL.LU R7, [R1+0xdac] ;  /* 0x000dac0001077983 */ /* 0x000f620000300800 */
[C---:B------:R-:W-:Y:S01]  /*1f140*/  ISETP.LT.AND P0, PT, R5.reuse, c[0x0][0x178], P0 ;  /* 0x00005e0005007a0c */ /* 0x040fe20000701270 */
[----:B------:R-:W-:Y:S01]  /*1f150*/  IMAD.WIDE R16, R0, 0x2, R2 ;  /* 0x0000000200107825 */ /* 0x000fe200078e0202 */
[----:B------:R-:W-:Y:S02]  /*1f160*/  PRMT R12, R12, 0x7632, R12 ;  /* 0x000076320c0c7816 */ /* 0x000fe4000000000c */
[----:B------:R-:W-:Y:S01]  /*1f170*/  PLOP3.LUT P2, PT, PT, PT, UP1, 0x40, 0x0 ;  /* 0x000000000000781c */ /* 0x000fe20003f4e818 */
[----:B0-----:R-:W-:Y:S01]  /*1f180*/  IMAD.WIDE R20, R0, 0x2, R24 ;  /* 0x0000000200147825 */ /* 0x001fe200078e0218 */
[----:B------:R-:W-:Y:S01]  /*1f190*/  PRMT R14, R14, 0x7632, R14 ;  /* 0x000076320e0e7816 */ /* 0x000fe2000000000e */
[----:B------:R-:W-:Y:S01]  /*1f1a0*/  @P4 STG.E.U16 [R22.64], R4 ;  /* 0x0000000416004986 */ /* 0x000fe2000c101508 */
[----:B------:R-:W-:-:S03]  /*1f1b0*/  ISETP.LT.AND P2, PT, R5, c[0x0][0x178], P2 ;  /* 0x00005e0005007a0c */ /* 0x000fc60001741270 */
[----:B------:R-:W-:Y:S04]  /*1f1c0*/  @P3 STG.E.U16 [R20.64], R12 ;  /* 0x0000000c14003986 */ /* 0x000fe8000c101508 */
[----:B------:R-:W-:Y:S04]  /*1f1d0*/  STL.64 [R1+0xd80], R12 ;  /* 0x000d800c01007387 */ /* 0x000fe80000100a00 */
[----:B------:R-:W5:Y:S04]  /*1f1e0*/  LDL.LU R5, [R1+0xda8] ;  /* 0x000da80001057983 */ /* 0x000f680000300800 */
[----:B------:R0:W-:Y:S04]  /*1f1f0*/  @P0 STG.E.U16 [R16.64], R14 ;  /* 0x0000000e10000986 */ /* 0x0001e8000c101508 */
[----:B0-----:R-:W5:Y:S01]  /*1f200*/  LDL.LU.64 R16, [R1+0xda0] ;  /* 0x000da00001107983 */ /* 0x001f620000300a00 */
[----:B------:R-:W-:Y:S01]  /*1f210*/  PLOP3.LUT P1, PT, PT, PT, UP1, 0x40, 0x0 ;  /* 0x000000000000781c */ /* 0x000fe20003f2e818 */
[----:B------:R-:W-:Y:S01]  /*1f220*/  UIADD3 UR4, UR4, UR6, URZ ;  /* 0x0000000604047290 */ /* 0x000fe2000fffe03f */
[----:B------:R-:W-:-:S02]  /*1f230*/  PLOP3.LUT P4, PT, PT, PT, UP1, 0x40, 0x0 ;  /* 0x000000000000781c */ /* 0x000fc40003f8e818 */
[----:B----4-:R-:W-:Y:S02]  /*1f240*/  ISETP.LT.AND P1, PT, R19, c[0x0][0x178], P1 ;  /* 0x00005e0013007a0c */ /* 0x010fe40000f21270 */
[----:B------:R-:W-:Y:S01]  /*1f250*/  ISETP.LT.AND P4, PT, R10, c[0x0][0x178], P4 ;  /* 0x00005e000a007a0c */ /* 0x000fe20002781270 */
[----:B------:R-:W-:-:S04]  /*1f260*/  IMAD.U32 R4, RZ, RZ, UR4 ;  /* 0x00000004ff047e24 */ /* 0x000fc8000f8e00ff */
[----:B------:R-:W-:-:S04]  /*1f270*/  IMAD.WIDE R20, R4, 0x2, R28 ;  /* 0x0000000204147825 */ /* 0x000fc800078e021c */
[----:B------:R-:W-:-:S04]  /*1f280*/  IMAD.WIDE R12, R4, 0x2, R26 ;  /* 0x00000002040c7825 */ /* 0x000fc800078e021a */
[----:B------:R-:W-:Y:S01]  /*1f290*/  IMAD.WIDE R22, R4, 0x2, R24 ;  /* 0x0000000204167825 */ /* 0x000fe200078e0218 */
[----:B------:R-:W-:Y:S01]  /*1f2a0*/  UISETP.GE.AND UP0, UPT, UR15, UR10, UPT ;  /* 0x0000000a0f00728c */ /* 0x000fe2000bf06270 */
[----:B------:R-:W-:Y:S01]  /*1f2b0*/  STL.64 [R1+0xd88], R14 ;  /* 0x000d880e01007387 */ /* 0x000fe20000100a00 */
[----:B------:R-:W-:-:S04]  /*1f2c0*/  UIADD3 UR4, UR4, UR6, URZ ;  /* 0x0000000604047290 */ /* 0x000fc8000fffe03f */
[----:B------:R-:W-:-:S04]  /*1f2d0*/  PLOP3.LUT P0, PT, PT, PT, UP0, 0x40, 0x0 ;  /* 0x000000000000781c */ /* 0x000fc80003f0e808 */
[----:B------:R-:W-:Y:S01]  /*1f2e0*/  ISETP.LT.AND P0, PT, R19, c[0x0][0x178], P0 ;  /* 0x00005e0013007a0c */ /* 0x000fe20000701270 */
[----:B------:R-:W-:Y:S01]  /*1f2f0*/  IMAD.U32 R0, RZ, RZ, UR4 ;  /* 0x00000004ff007e24 */ /* 0x000fe2000f8e00ff */
[----:B--2---:R-:W-:Y:S04]  /*1f300*/  @P1 STG.E.U16 [R20.64], R9 ;  /* 0x0000000914001986 */ /* 0x004fe8000c101508 */
[----:B---3--:R0:W-:Y:S04]  /*1f310*/  @P4 STG.E.U16 [R12.64], R8 ;  /* 0x000000080c004986 */ /* 0x0081e8000c101508 */
[----:B0-----:R-:W0:Y:S01]  /*1f320*/  S2R R13, SR_TID.X ;  /* 0x00000000000d7919 */ /* 0x001e220000002100 */
[----:B------:R-:W-:Y:S01]  /*1f330*/  IMAD.WIDE R20, R4, 0x2, R2 ;  /* 0x0000000204147825 */ /* 0x000fe200078e0202 */
[----:B0-----:R-:W-:-:S03]  /*1f340*/  LOP3.LUT R12, R13, 0x3f, RZ, 0xc0, !PT ;  /* 0x0000003f0d0c7812 */ /* 0x001fc600078ec0ff */
[----:B------:R-:W-:-:S05]  /*1f350*/  IMAD.SHL.U32 R13, R13, 0x200, RZ ;  /* 0x000002000d0d7824 */ /* 0x000fca00078e00ff */
[----:B------:R-:W-:-:S05]  /*1f360*/  LOP3.LUT R13, R13, 0xc00, RZ, 0xc0, !PT ;  /* 0x00000c000d0d7812 */ /* 0x000fca00078ec0ff */
[----:B------:R-:W-:Y:S01]  /*1f370*/  IMAD R13, R12, 0x10, R13 ;  /* 0x000000100c0d7824 */ /* 0x000fe200078e020d */
[----:B-----5:R-:W-:Y:S04]  /*1f380*/  @P5 STG.E.U16 [R22.64], R16 ;  /* 0x0000001016005986 */ /* 0x020fe8000c101508 */
[----:B------:R-:W-:Y:S01]  /*1f390*/  LOP3.LUT R13, R13, 0x60, RZ, 0x3c, !PT ;  /* 0x000000600d0d7812 */ /* 0x000fe200078e3cff */
[----:B------:R-:W-:Y:S04]  /*1f3a0*/  @P2 STG.E.U16 [R20.64], R18 ;  /* 0x0000001214002986 */ /* 0x000fe8000c101508 */
[----:B------:R-:W0:Y:S01]  /*1f3b0*/  LDS.128 R20, [R13] ;  /* 0x000000000d147984 */ /* 0x000e220000000c00 */
[----:B------:R-:W-:-:S02]  /*1f3c0*/  PLOP3.LUT P1, PT, PT, PT, UP0, 0x40, 0x0 ;  /* 0x000000000000781c */ /* 0x000fc40003f2e808 */
[----:B------:R-:W-:Y:S02]  /*1f3d0*/  PRMT R6, R9, 0x7632, R6 ;  /* 0x0000763209067816 */ /* 0x000fe40000000006 */
[----:B------:R-:W-:Y:S01]  /*1f3e0*/  ISETP.LT.AND P1, PT, R10, c[0x0][0x178], P1 ;  /* 0x00005e000a007a0c */ /* 0x000fe20000f21270 */
[----:B0-----:R0:W-:Y:S04]  /*1f3f0*/  STL [R1+0xd68], R21 ;  /* 0x000d681501007387 */ /* 0x0011e80000100800 */
[----:B0-----:R-:W2:Y:S04]  /*1f400*/  LDL.LU R21, [R1+0xd54] ;  /* 0x000d540001157983 */ /* 0x001ea80000300800 */
[----:B------:R0:W-:Y:S04]  /*1f410*/  STL [R1+0xd64], R23 ;  /* 0x000d641701007387 */ /* 0x0001e80000100800 */
[----:B0-----:R-:W3:Y:S04]  /*1f420*/  LDL.LU R23, [R1+0xd50] ;  /* 0x000d500001177983 */ /* 0x001ee80000300800 */
[----:B------:R0:W-:Y:S02]  /*1f430*/  STL.64 [R1+0xd98], R10 ;  /* 0x000d980a01007387 */ /* 0x0001e40000100a00 */
[----:B0-----:R-:W-:-:S05]  /*1f440*/  IMAD.WIDE R10, R0, 0x2, R28 ;  /* 0x00000002000a7825 */ /* 0x001fca00078e021c */
[----:B------:R0:W-:Y:S04]  /*1f450*/  @P0 STG.E.U16 [R10.64], R6 ;  /* 0x000000060a000986 */ /* 0x0001e8000c101508 */
[----:B0-----:R-:W4:Y:S01]  /*1f460*/  LDL.LU.64 R10, [R1+0xd98] ;  /* 0x000d9800010a7983 */ /* 0x001f220000300a00 */
[----:B------:R-:W-:Y:S01]  /*1f470*/  PLOP3.LUT P2, PT, PT, PT, UP0, 0x40, 0x0 ;  /* 0x000000000000781c */ /* 0x000fe20003f4e808 */
[----:B------:R-:W-:Y:S01]  /*1f480*/  IMAD.WIDE R14, R0, 0x2, R26 ;  /* 0x00000002000e7825 */ /* 0x000fe200078e021a */
[----:B------:R-:W-:Y:S01]  /*1f490*/  PLOP3.LUT P3, PT, PT, PT, UP0, 0x40, 0x0 ;  /* 0x000000000000781c */ /* 0x000fe20003f6e808 */
[----:B------:R-:W-:Y:S01]  /*1f4a0*/  UISETP.GE.AND UP0, UPT, UR16, UR10, UPT ;  /* 0x0000000a1000728c */ /* 0x000fe2000bf06270 */
[----:B------:R-:W-:Y:S01]  /*1f4b0*/  PRMT R4, R8, 0x7632, R4 ;  /* 0x0000763208047816 */ /* 0x000fe20000000004 */
[----:B------:R-:W-:Y:S01]  /*1f4c0*/  IMAD.WIDE R12, R0, 0x2, R24 ;  /* 0x00000002000c7825 */ /* 0x000fe200078e0218 */
[----:B------:R-:W-:-:S03]  /*1f4d0*/  PRMT R16, R16, 0x7632, R16 ;  /* 0x0000763210107816 */ /* 0x000fc60000000010 */
[----:B------:R0:W-:Y:S01]  /*1f4e0*/  @P1 STG.E.U16 [R14.64], R4 ;  /* 0x000000040e001986 */ /* 0x0001e2000c101508 */
[----:B------:R-:W-:Y:S01]  /*1f4f0*/  UIADD3 UR4, UR4, UR6, URZ ;  /* 0x0000000604047290 */ /* 0x000fe2000fffe03f */
[----:B------:R-:W-:Y:S01]  /*1f500*/  PLOP3.LUT P1, PT, PT, PT, UP0, 0x40, 0x0 ;  /* 0x000000000000781c */ /* 0x000fe20003f2e808 */
[----:B------:R-:W-:Y:S01]  /*1f510*/  IMAD.WIDE R8, R0, 0x2, R2 ;  /* 0x0000000200087825 */ /* 0x000fe200078e0202 */
[----:B------:R-:W-:-:S03]  /*1f520*/  PRMT R18, R18, 0x7632, R18 ;  /* 0x0000763212127816 */ /* 0x000fc60000000012 */
[----:B0-----:R-:W-:-:S04]  /*1f530*/  IMAD.U32 R4, RZ, RZ, UR4 ;  /* 0x00000004ff047e24 */ /* 0x001fc8000f8e00ff */
[----:B------:R-:W-:Y:S01]  /*1f540*/  IMAD.WIDE R14, R4, 0x2, R28 ;  /* 0x00000002040e7825 */ /* 0x000fe200078e021c */
[----:B------:R-:W-:Y:S02]  /*1f550*/  PRMT R6, R5, 0x7632, R6 ;  /* 0x0000763205067816 */ /* 0x000fe40000000006 */
[----:B--2---:R-:W-:-:S13]  /*1f560*/  ISETP.LT.AND P2, PT, R21, c[0x0][0x178], P2 ;  /* 0x00005e0015007a0c */ /* 0x004fda0001741270 */
[----:B------:R0:W-:Y:S01]  /*1f570*/  @P2 STG.E.U16 [R12.64], R16 ;  /* 0x000000100c002986 */ /* 0x0001e2000c101508 */
[----:B------:R-:W-:Y:S02]  /*1f580*/  PLOP3.LUT P2, PT, PT, PT, UP0, 0x40, 0x0 ;  /* 0x000000000000781c */ /* 0x000fe40003f4e808 */
[----:B---3--:R-:W-:Y:S02]  /*1f590*/  ISETP.LT.AND P3, PT, R23, c[0x0][0x178], P3 ;  /* 0x00005e0017007a0c */ /* 0x008fe40001f61270 */
[----:B------:R-:W-:Y:S01]  /*1f5a0*/  ISETP.LT.AND P2, PT, R19, c[0x0][0x178], P2 ;  /* 0x00005e0013007a0c */ /* 0x000fe20001741270 */
[----:B0-----:R-:W-:-:S10]  /*1f5b0*/  IMAD.WIDE R12, R4, 0x2, R26 ;  /* 0x00000002040c7825 */ /* 0x001fd400078e021a */
[----:B------:R0:W-:Y:S04]  /*1f5c0*/  @P3 STG.E.U16 [R8.64], R18 ;  /* 0x0000001208003986 */ /* 0x0001e8000c101508 */
[----:B------:R1:W-:Y:S01]  /*1f5d0*/  @P2 STG.E.U16 [R14.64], R5 ;  /* 0x000000050e002986 */ /* 0x0003e2000c101508 */
[----:B----4-:R-:W-:Y:S01]  /*1f5e0*/  ISETP.LT.AND P1, PT, R10, c[0x0][0x178], P1 ;  /* 0x00005e000a007a0c */ /* 0x010fe20000f21270 */
[C---:B0-----:R-:W-:Y:S02]  /*1f5f0*/  IMAD.WIDE R8, R4.reuse, 0x2, R24 ;  /* 0x0000000204087825 */ /* 0x041fe400078e0218 */
[----:B-1----:R-:W2:Y:S02]  /*1f600*/  LDL.LU R5, [R1+0xd94] ;  /* 0x000d940001057983 */ /* 0x002ea40000300800 */
[----:B------:R-:W-:Y:S01]  /*1f610*/  IMAD.WIDE R14, R4, 0x2, R2 ;  /* 0x00000002040e7825 */ /* 0x000fe200078e0202 */
[----:B------:R-:W-:-:S07]  /*1f620*/  PRMT R4, R7, 0x7632, R4 ;  /* 0x0000763207047816 */ /* 0x000fce0000000004 */
[----:B------:R0:W-:Y:S04]  /*1f630*/  @P1 STG.E.U16 [R12.64], R7 ;  /* 0x000000070c001986 */ /* 0x0001e8000c101508 */
[----:B0-----:R-:W3:Y:S01]  /*1f640*/  LDL.LU R7, [R1+0xd90] ;  /* 0x000d900001077983 */ /* 0x001ee20000300800 */
[----:B------:R-:W-:Y:S01]  /*1f650*/  PLOP3.LUT P0, PT, PT, PT, UP0, 0x40, 0x0 ;  /* 0x000000000000781c */ /* 0x000fe20003f0e808 */
[----:B------:R-:W-:-:S03]  /*1f660*/  UISETP.GE.AND UP1, UPT, UR17, UR10, UPT ;  /* 0x0000000a1100728c */ /* 0x000fc6000bf26270 */
[----:B------:R-:W-:Y:S02]  /*1f670*/  ISETP.LT.AND P0, PT, R21, c[0x0][0x178], P0 ;  /* 0x00005e0015007a0c */ /* 0x000fe40000701270 */
[----:B------:R-:W-:Y:S02]  /*1f680*/  PLOP3.LUT P3, PT, PT, PT, UP0, 0x40, 0x0 ;  /* 0x000000000000781c */ /* 0x000fe40003f6e808 */
[----:B------:R-:W-:Y:S01]  /*1f690*/  PLOP3.LUT P5, PT, PT, PT, UP1, 0x40, 0x0 ;  /* 0x000000000000781c */ /* 0x000fe20003fae818 */
[----:B------:R-:W-:Y:S01]  /*1f6a0*/  UIADD3 UR4, UR4, UR6, URZ ;  /* 0x0000000604047290 */ /* 0x000fe2000fffe03f */
[----:B------:R-:W-:Y:S02]  /*1f6b0*/  ISETP.LT.AND P3, PT, R23, c[0x0][0x178], P3 ;  /* 0x00005e0017007a0c */ /* 0x000fe40001f61270 */
[----:B------:R-:W-:Y:S02]  /*1f6c0*/  PLOP3.LUT P4, PT, PT, PT, UP1, 0x40, 0x0 ;  /* 0x000000000000781c */ /* 0x000fe40003f8e818 */
[----:B------:R-:W-:-:S03]  /*1f6d0*/  ISETP.LT.AND P5, PT, R19, c[0x0][0x178], P5 ;  /* 0x00005e0013007a0c */ /* 0x000fc60002fa1270 */
[----:B------:R0:W-:Y:S01]  /*1f6e0*/  @P0 STG.E.U16 [R8.64], R20 ;  /* 0x0000001408000986 */ /* 0x0001e2000c101508 */
[----:B------:R-:W-:Y:S01]  /*1f6f0*/  PLOP3.LUT P0, PT, PT, PT, UP1, 0x40, 0x0 ;  /* 0x000000000000781c */ /* 0x000fe20003f0e818 */
[----:B------:R-:W-:Y:S01]  /*1f700*/  UISETP.GE.AND UP0, UPT, UR18, UR10, UPT ;  /* 0x0000000a1200728c */ /* 0x000fe2000bf06270 */
[----:B------:R-:W-:Y:S01]  /*1f710*/  PLOP3.LUT P2, PT, PT, PT, UP1, 0x40, 0x0 ;  /* 0x000000000000781c */ /* 0x000fe20003f4e818 */
[----:B------:R-:W-:Y:S01]  /*1f720*/  IMAD.U32 R0, RZ, RZ, UR4 ;  /* 0x00000004ff007e24 */ /* 0x000fe2000f8e00ff */
[----:B------:R-:W-:Y:S02]  /*1f730*/  ISETP.LT.AND P4, PT, R10, c[0x0][0x178], P4 ;  /* 0x00005e000a007a0c */ /* 0x000fe40002781270 */
[----:B------:R-:W-:Y:S02]  /*1f740*/  ISETP.LT.AND P0, PT, R21, c[0x0][0x178], P0 ;  /* 0x00005e0015007a0c */ /* 0x000fe40000701270 */
[----:B------:R-:W-:Y:S01]  /*1f750*/  ISETP.LT.AND P2, PT, R23, c[0x0][0x178], P2 ;  /* 0x00005e0017007a0c */ /* 0x000fe20001741270 */
[C---:B------:R-:W-:Y:S01]  /*1f760*/  IMAD.WIDE R12, R0.reuse, 0x2, R28 ;  /* 0x00000002000c7825 */ /* 0x040fe200078e021c */
[----:B------:R-:W-:Y:S01]  /*1f770*/  PLOP3.LUT P1, PT, PT, PT, UP0, 0x40, 0x0 ;  /* 0x000000000000781c */ /* 0x000fe20003f2e808 */
[----:B------:R-:W-:Y:S01]  /*1f780*/  UIADD3 UR4, UR4, UR6, URZ ;  /* 0x0000000604047290 */ /* 0x000fe2000fffe03f */
[----:B------:R1:W-:Y:S01]  /*1f790*/  @P3 STG.E.U16 [R14.64], R22 ;  /* 0x000000160e003986 */ /* 0x0003e2000c101508 */
[----:B0-----:R-:W-:Y:S01]  /*1f7a0*/  IMAD.WIDE R8, R0, 0x2, R26 ;  /* 0x0000000200087825 */ /* 0x001fe200078e021a */
[----:B------:R-:W-:-:S02]  /*1f7b0*/  PRMT R20, R20, 0x7632, R20 ;  /* 0x0000763214147816 */ /* 0x000fc40000000014 */
[----:B------:R0:W-:Y:S01]  /*1f7c0*/  @P5 STG.E.U16 [R12.64], R6 ;  /* 0x000000060c005986 */ /* 0x0001e2000c101508 */
[----:B------:R-:W-:-:S03]  /*1f7d0*/  ISETP.LT.AND P1, PT, R19, c[0x0][0x178], P1 ;  /* 0x00005e0013007a0c */ /* 0x000fc60000f21270 */
[----:B------:R4:W-:Y:S01]  /*1f7e0*/  @P4 STG.E.U16 [R8.64], R4 ;  /* 0x0000000408004986 */ /* 0x0009e2000c101508 */
[----:B-1----:R-:W-:Y:S01]  /*1f7f0*/  IMAD.WIDE R14, R0, 0x2, R24 ;  /* 0x00000002000e7825 */ /* 0x002fe200078e0218 */
[----:B------:R-:W-:-:S03]  /*1f800*/  PRMT R22, R22, 0x7632, R22 ;  /* 0x0000763216167816 */ /* 0x000fc60000000016 */
[----:B0-----:R-:W-:Y:S01]  /*1f810*/  IMAD.WIDE R12, R0, 0x2, R2 ;  /* 0x00000002000c7825 */ /* 0x001fe200078e0202 */
[----:B------:R0:W-:Y:S03]  /*1f820*/  @P0 STG.E.U16 [R14.64], R20 ;  /* 0x000000140e000986 */ /* 0x0001e6000c101508 */
[----:B------:R-:W-:Y:S01]  /*1f830*/  IMAD.U32 R6, RZ, RZ, UR4 ;  /* 0x00000004ff067e24 */ /* 0x000fe2000f8e00ff */
[----:B------:R1:W-:Y:S03]  /*1f840*/  @P2 STG.E.U16 [R12.64], R22 ;  /* 0x000000160c002986 */ /* 0x0003e6000c101508 */
[C---:B----4-:R-:W-:Y:S01]  /*1f850*/  IMAD.WIDE R8, R6.reuse, 0x2, R28 ;  /* 0x0000000206087825 */ /* 0x050fe200078e021c */
[----:B0-----:R-:W4:Y:S03]  /*1f860*/  LDL.LU.64 R14, [R1+0xd88] ;  /* 0x000d8800010e7983 */ /* 0x001f260000300a00 */
[----:B-1----:R-:W-:-:S05]  /*1f870*/  IMAD.WIDE R12, R6, 0x2, R26 ;  /* 0x00000002060c7825 */ /* 0x002fca00078e021a */
[----:B------:R0:W-:Y:S04]  /*1f880*/  STL.64 [R1], R12 ;  /* 0x0000000c01007387 */ /* 0x0001e80000100a00 */
[----:B0-----:R-:W5:Y:S04]  /*1f890*/  LDL.LU.64 R12, [R1+0xd80] ;  /* 0x000d8000010c7983 */ /* 0x001f680000300a00 */
[----:B--2---:R0:W-:Y:S04]  /*1f8a0*/  @P1 STG.E.U16 [R8.64], R5 ;  /* 0x0000000508001986 */ /* 0x0041e8000c101508 */
[----:B0-----:R-:W2:Y:S01]  /*1f8b0*/  LDL.LU R9, [R1+0xd78] ;  /* 0x000d780001097983 */ /* 0x001ea20000300800 */
[----:B---3--:R-:W-:-:S05]  /*1f8c0*/  PRMT R16, R7, 0x7632, R16 ;  /* 0x0000763207107816 */ /* 0x008fca0000000010 */
[----:B------:R0:W-:Y:S04]  /*1f8d0*/  STL.64 [R1+0xd70], R16 ;  /* 0x000d701001007387 */ /* 0x0001e80000100a00 */
[----:B0-----:R-:W3:Y:S01]  /*1f8e0*/  LDL.LU.64 R16, [R1] ;  /* 0x0000000001107983 */ /* 0x001ee20000300a00 */
[----:B------:R-:W-:Y:S02]  /*1f8f0*/  PLOP3.LUT P3, PT, PT, PT, UP0, 0x40, 0x0 ;  /* 0x000000000000781c */ /* 0x000fe40003f6e808 */
[----:B------:R-:W-:Y:S02]  /*1f900*/  PLOP3.LUT P4, PT, PT, PT, UP0, 0x40, 0x0 ;  /* 0x000000000000781c */ /* 0x000fe40003f8e808 */
[----:B------:R-:W-:Y:S01]  /*1f910*/  PLOP3.LUT P5, PT, PT, PT, UP0, 0x40, 0x0 ;  /* 0x000000000000781c */ /* 0x000fe20003fae808 */
[----:B------:R-:W-:Y:S01]  /*1f920*/  UIADD3 UR4, UR4, UR6, URZ ;  /* 0x0000000604047290 */ /* 0x000fe2000fffe03f */
[----:B------:R-:W-:Y:S01]  /*1f930*/  ISETP.LT.AND P3, PT, R10, c[0x0][0x178], P3 ;  /* 0x00005e000a007a0c */ /* 0x000fe20001f61270 */
[----:B------:R-:W-:Y:S01]  /*1f940*/  UISETP.GE.AND UP0, UPT, UR19, UR10, UPT ;  /* 0x0000000a1300728c */ /* 0x000fe2000bf06270 */
[----:B------:R-:W-:Y:S01]  /*1f950*/  ISETP.LT.AND P4, PT, R21, c[0x0][0x178], P4 ;  /* 0x00005e0015007a0c */ /* 0x000fe20002781270 */
[----:B------:R-:W4:Y:S01]  /*1f960*/  LDL.LU R22, [R1+0x34] ;  /* 0x0000340001167983 */ /* 0x000f220000300800 */
[----:B------:R-:W-:Y:S01]  /*1f970*/  ISETP.LT.AND P0, PT, R23, c[0x0][0x178], P5 ;  /* 0x00005e0017007a0c */ /* 0x000fe20002f01270 */
[----:B------:R-:W-:Y:S01]  /*1f980*/  IMAD.U32 R8, RZ, RZ, UR4 ;  /* 0x00000004ff087e24 */ /* 0x000fe2000f8e00ff */
[----:B------:R-:W-:Y:S01]  /*1f990*/  PRMT R18, R5, 0x7632, R18 ;  /* 0x0000763205127816 */ /* 0x000fe20000000012 */
[----:B------:R-:W-:Y:S01]  /*1f9a0*/  IMAD.WIDE R4, R6, 0x2, R24 ;  /* 0x0000000206047825 */ /* 0x000fe200078e0218 */
[----:B------:R-:W4:Y:S05]  /*1f9b0*/  LDL.LU R20, [R1+0x3c] ;  /* 0x00003c0001147983 */ /* 0x000f2a0000300800 */
[----:B---3--:R0:W-:Y:S01]  /*1f9c0*/  @P3 STG.E.U16 [R16.64], R7 ;  /* 0x0000000710003986 */ /* 0x0081e2000c101508 */
[----:B------:R-:W-:-:S04]  /*1f9d0*/  PLOP3.LUT P3, PT, PT, PT, UP0, 0x40, 0x0 ;  /* 0x000000000000781c */ /* 0x000fc80003f6e808 */
[----:B------:R-:W-:Y:S01]  /*1f9e0*/  ISETP.LT.AND P3, PT, R19, c[0x0][0x178], P3 ;  /* 0x00005e0013007a0c */ /* 0x000fe20001f61270 */
[----:B--2---:R-:W-:Y:S01]  /*1f9f0*/  @P4 STG.E.U16 [R4.64], R9 ;  /* 0x0000000904004986 */ /* 0x004fe2000c101508 */
[----:B0-----:R-:W-:-:S04]  /*1fa00*/  IMAD.WIDE R6, R6, 0x2, R2 ;  /* 0x0000000206067825 */ /* 0x001fc800078e0202 */
[----:B------:R-:W-:Y:S01]  /*1fa10*/  IMAD.WIDE R16, R8, 0x2, R28 ;  /* 0x0000000208107825 */ /* 0x000fe200078e021c */
[----:B------:R-:W-:Y:S06]  /*1fa20*/  @P0 STG.E.U16 [R6.64], R11 ;  /* 0x0000000b06000986 */ /* 0x000fec000c101508 */
[----:B------:R0:W-:Y:S04]  /*1fa30*/  @P3 STG.E.U16 [R16.64], R18 ;  /* 0x0000001210003986 */ /* 0x0001e8000c101508 */
[----:B0-----:R-:W2:Y:S04]  /*1fa40*/  LDL.LU.64 R16, [R1+0xd70] ;  /* 0x000d700001107983 */ /* 0x001ea80000300a00 */
[----:B------:R-:W3:Y:S01]  /*1fa50*/  LDL.LU R18, [R1+0xd58] ;  /* 0x000d580001127983 */ /* 0x000ee20000300800 */
[----:B------:R-:W-:Y:S01]  /*1fa60*/  UISETP.GE.AND UP1, UPT, UR20, UR10, UPT ;  /* 0x0000000a1400728c */ /* 0x000fe2000bf26270 */
[----:B------:R-:W-:-:S02]  /*1fa70*/  PLOP3.LUT P4, PT, PT, PT, UP0, 0x40, 0x0 ;  /* 0x000000000000781c */ /* 0x000fc40003f8e808 */
[----:B------:R-:W-:Y:S02]  /*1fa80*/  PLOP3.LUT P5, PT, PT, PT, UP0, 0x40, 0x0 ;  /* 0x000000000000781c */ /* 0x000fe40003fae808 */
[----:B------:R-:W-:Y:S02]  /*1fa90*/  PLOP3.LUT P6, PT, PT, PT, UP0, 0x40, 0x0 ;  /* 0x000000000000781c */ /* 0x000fe40003fce808 */
[----:B------:R-:W-:Y:S02]  /*1faa0*/  ISETP.LT.AND P4, PT, R10, c[0x0][0x178], P4 ;  /* 0x00005e000a007a0c */ /* 0x000fe40002781270 */
[----:B------:R-:W-:Y:S01]  /*1fab0*/  PLOP3.LUT P0, PT, PT, PT, UP1, 0x40, 0x0 ;  /* 0x000000000000781c */ /* 0x000fe20003f0e818 */
[----:B------:R-:W-:Y:S01]  /*1fac0*/  UIADD3 UR5, UR4, UR6, URZ ;  /* 0x0000000604057290 */ /* 0x000fe2000fffe03f */
[----:B------:R-:W-:Y:S02]  /*1fad0*/  PLOP3.LUT P1, PT, PT, PT, UP1, 0x40, 0x0 ;  /* 0x000000000000781c */ /* 0x000fe40003f2e818 */
[----:B------:R-:W-:-:S02]  /*1fae0*/  ISETP.LT.AND P5, PT, R21, c[0x0][0x178], P5 ;  /* 0x00005e0015007a0c */ /* 0x000fc40002fa1270 */
[----:B------:R-:W-:Y:S02]  /*1faf0*/  ISETP.LT.AND P6, PT, R23, c[0x0][0x178], P6 ;  /* 0x00005e0017007a0c */ /* 0x000fe400037c1270 */
[----:B------:R-:W-:Y:S02]  /*1fb00*/  ISETP.LT.AND P0, PT, R19, c[0x0][0x178], P0 ;  /* 0x00005e0013007a0c */ /* 0x000fe40000701270 */
[----:B------:R-:W-:Y:S01]  /*1fb10*/  ISETP.LT.AND P1, PT, R10, c[0x0][0x178], P1 ;  /* 0x00005e000a007a0c */ /* 0x000fe20000f21270 */
[----:B------:R-:W-:Y:S01]  /*1fb20*/  IMAD.WIDE R4, R8, 0x2, R26 ;  /* 0x0000000208047825 */ /* 0x000fe200078e021a */
[----:B------:R-:W-:-:S03]  /*1fb30*/  PLOP3.LUT P2, PT, PT, PT, UP1, 0x40, 0x0 ;  /* 0x000000000000781c */ /* 0x000fc60003f4e818 */
[----:B------:R-:W-:Y:S01]  /*1fb40*/  IMAD.U32 R0, RZ, RZ, UR5 ;  /* 0x00000005ff007e24 */ /* 0x000fe2000f8e00ff */
[----:B----4-:R-:W-:Y:S01]  /*1fb50*/  PRMT R14, R9, 0x7632, R14 ;  /* 0x00007632090e7816 */ /* 0x010fe2000000000e */
[C---:B------:R-:W-:Y:S01]  /*1fb60*/  IMAD.WIDE R6, R8.reuse, 0x2, R24 ;  /* 0x0000000208067825 */ /* 0x040fe200078e0218 */
[----:B------:R-:W-:Y:S02]  /*1fb70*/  ISETP.LT.AND P2, PT, R21, c[0x0][0x178], P2 ;  /* 0x00005e0015007a0c */ /* 0x000fe40001741270 */
[----:B-----5:R-:W-:Y:S01]  /*1fb80*/  PRMT R12, R11, 0x7632, R12 ;  /* 0x000076320b0c7816 */ /* 0x020fe2000000000c */
[----:B------:R-:W-:Y:S01]  /*1fb90*/  IMAD.WIDE R8, R8, 0x2, R2 ;  /* 0x0000000208087825 */ /* 0x000fe200078e0202 */
[----:B------:R-:W-:-:S03]  /*1fba0*/  UISETP.GE.AND UP0, UPT, UR21, UR10, UPT ;  /* 0x0000000a1500728c */ /* 0x000fc6000bf06270 */
[----:B------:R-:W-:Y:S01]  /*1fbb0*/  IMAD.WIDE R10, R0, 0x2, R28 ;  /* 0x00000002000a7825 */ /* 0x000fe200078e021c */
[----:B------:R-:W-:Y:S02]  /*1fbc0*/  UIADD3 UR5, UR5, UR6, URZ ;  /* 0x0000000605057290 */ /* 0x000fe4000fffe03f */
[----:B------:R-:W-:-:S04]  /*1fbd0*/  PLOP3.LUT P3, PT, PT, PT, UP0, 0x40, 0x0 ;  /* 0x000000000000781c */ /* 0x000fc80003f6e808 */
[----:B------:R-:W-:Y:S01]  /*1fbe0*/  ISETP.LT.AND P3, PT, R21, c[0x0][0x178], P3 ;  /* 0x00005e0015007a0c */ /* 0x000fe20001f61270 */
[----:B------:R-:W-:Y:S02]  /*1fbf0*/  UISETP.GE.AND UP2, UPT, UR24, UR10, UPT ;  /* 0x0000000a1800728c */ /* 0x000fe4000bf46270 */
[----:B------:R-:W-:Y:S01]  /*1fc00*/  UISETP.GE.AND UP3, UPT, UR25, UR10, UPT ;  /* 0x0000000a1900728c */ /* 0x000fe2000bf66270 */
[----:B--2---:R0:W-:Y:S04]  /*1fc10*/  @P4 STG.E.U16 [R4.64], R16 ;  /* 0x0000001004004986 */ /* 0x0041e8000c101508 */
[----:B------:R1:W-:Y:S04]  /*1fc20*/  @P5 STG.E.U16 [R6.64], R14 ;  /* 0x0000000e06005986 */ /* 0x0003e8000c101508 */
[----:B------:R2:W-:Y:S01]  /*1fc30*/  @P6 STG.E.U16 [R8.64], R12 ;  /* 0x0000000c08006986 */ /* 0x0005e2000c101508 */
[----:B0-----:R-:W-:-:S03]  /*1fc40*/  IMAD.WIDE R4, R0, 0x2, R26 ;  /* 0x0000000200047825 */ /* 0x001fc600078e021a */
[----:B------:R-:W-:Y:S01]  /*1fc50*/  @P0 STG.E.U16 [R10.64], R22 ;  /* 0x000000160a000986 */ /* 0x000fe2000c101508 */
[----:B------:R-:W-:Y:S01]  /*1fc60*/  PLOP3.LUT P0, PT, PT, PT, UP1, 0x40, 0x0 ;  /* 0x000000000000781c */ /* 0x000fe20003f0e818 */
[----:B-1----:R-:W-:Y:S02]  /*1fc70*/  IMAD.WIDE R6, R0, 0x2, R24 ;  /* 0x0000000200067825 */ /* 0x002fe400078e0218 */
[----:B------:R0:W-:Y:S01]  /*1fc80*/  @P1 STG.E.U16 [R4.64], R20 ;  /* 0x0000001404001986 */ /* 0x0001e2000c101508 */
[----:B------:R-:W-:Y:S02]  /*1fc90*/  PLOP3.LUT P1, PT, PT, PT, UP0, 0x40, 0x0 ;  /* 0x000000000000781c */ /* 0x000fe40003f2e808 */
[----:B------:R-:W-:Y:S01]  /*1fca0*/  ISETP.LT.AND P0, PT, R23, c[0x0][0x178], P0 ;  /* 0x00005e0017007a0c */ /* 0x000fe20000701270 */
[----:B------:R1:W-:Y:S01]  /*1fcb0*/  @P2 STG.E.U16 [R6.64], R13 ;  /* 0x0000000d06002986 */ /* 0x0003e2000c101508 */
[----:B------:R-:W-:Y:S02]  /*1fcc0*/  ISETP.LT.AND P1, PT, R19, c[0x0][0x178], P1 ;  /* 0x00005e0013007a0c */ /* 0x000fe40000f21270 */
[----:B------:R-:W-:Y:S01]  /*1fcd0*/  PLOP3.LUT P2, PT, PT, PT, UP0, 0x40, 0x0 ;  /* 0x000000000000781c */ /* 0x000fe20003f4e808 */
[----:B--2---:R-:W-:Y:S01]  /*1fce0*/  IMAD.U32 R8, RZ, RZ, UR5 ;  /* 0x00000005ff087e24 */ /* 0x004fe2000f8e00ff */
[----:B------:R-:W2:Y:S02]  /*1fcf0*/  LDL.LU R16, [R1+0x44] ;  /* 0x0000440001107983 */ /* 0x000ea40000300800 */
[----:B---3--:R-:W-:Y:S01]  /*1fd00*/  ISETP.LT.AND P2, PT, R18, c[0x0][0x178], P2 ;  /* 0x00005e0012007a0c */ /* 0x008fe20001741270 */
[----:B0-----:R-:W-:Y:S01]  /*1fd10*/  IMAD.WIDE R4, R8, 0x2, R28 ;  /* 0x0000000208047825 */ /* 0x001fe200078e021c */
[----:B------:R-:W-:-:S03]  /*1fd20*/  PRMT R9, R22, 0x7632, R9 ;  /* 0x0000763216097816 */ /* 0x000fc60000000009 */
[----:B-1----:R-:W-:Y:S01]  /*1fd30*/  IMAD.WIDE R6, R0, 0x2, R2 ;  /* 0x0000000200067825 */ /* 0x002fe200078e0202 */
[----:B------:R-:W-:Y:S01]  /*1fd40*/  PRMT R10, R20, 0x7632, R10 ;  /* 0x00007632140a7816 */ /* 0x000fe2000000000a */
[----:B------:R-:W-:Y:S01]  /*1fd50*/  UISETP.GE.AND UP1, UPT, UR23, UR10, UPT ;  /* 0x0000000a1700728c */ /* 0x000fe2000bf26270 */
[----:B------:R-:W-:Y:S02]  /*1fd60*/  PLOP3.LUT P4, PT, PT, PT, UP0, 0x40, 0x0 ;  /* 0x000000000000781c */ /* 0x000fe40003f8e808 */
[----:B------:R0:W-:Y:S01]  /*1fd70*/  @P0 STG.E.U16 [R6.64], R15 ;  /* 0x0000000f06000986 */ /* 0x0001e2000c101508 */
[----:B------:R-:W-:Y:S01]  /*1fd80*/  PRMT R13, R13, 0x7632, R13 ;  /* 0x000076320d0d7816 */ /* 0x000fe2000000000d */
[----:B------:R-:W-:Y:S02]  /*1fd90*/  UISETP.GE.AND UP0, UPT, UR22, UR10, UPT ;  /* 0x0000000a1600728c */ /* 0x000fe4000bf06270 */
[----:B------:R1:W-:Y:S01]  /*1fda0*/  @P1 STG.E.U16 [R4.64], R9 ;  /* 0x0000000904001986 */ /* 0x0003e2000c101508 */
[----:B------:R-:W-:-:S03]  /*1fdb0*/  PLOP3.LUT P6, PT, PT, PT, UP1, 0x40, 0x0 ;  /* 0x000000000000781c */ /* 0x000fc60003fce818 */
[----:B------:R-:W3:Y:S01]  /*1fdc0*/  LDL.LU R20, [R1+0x4c] ;  /* 0x00004c0001147983 */ /* 0x000ee20000300800 */
[----:B0-----:R-:W-:-:S04]  /*1fdd0*/  IMAD.WIDE R6, R8, 0x2, R26 ;  /* 0x0000000208067825 */ /* 0x001fc800078e021a */
[----:B-1----:R-:W-:Y:S01]  /*1fde0*/  IMAD.WIDE R4, R8, 0x2, R24 ;  /* 0x0000000208047825 */ /* 0x002fe200078e0218 */
[----:B------:R-:W-:Y:S01]  /*1fdf0*/  @P2 STG.E.U16 [R6.64], R10 ;  /* 0x0000000a06002986 */ /* 0x000fe2000c101508 */
[----:B------:R-:W-:Y:S02]  /*1fe00*/  PLOP3.LUT P2, PT, PT, PT, UP2, 0x40, 0x0 ;  /* 0x000000000000781c */ /* 0x000fe40003f4e828 */
[----:B------:R-:W-:Y:S01]  /*1fe10*/  PLOP3.LUT P0, PT, PT, PT, UP3, 0x40, 0x0 ;  /* 0x000000000000781c */ /* 0x000fe20003f0e838 */
[----:B------:R0:W-:Y:S01]  /*1fe20*/  @P3 STG.E.U16 [R4.64], R13 ;  /* 0x0000000d04003986 */ /* 0x0001e2000c101508 */
[----:B------:R-:W-:Y:S02]  /*1fe30*/  PLOP3.LUT P3, PT, PT, PT, UP0, 0x40, 0x0 ;  /* 0x000000000000781c */ /* 0x000fe40003f6e808 */
[C---:B------:R-:W-:Y:S02]  /*1fe40*/  ISETP.LT.AND P6, PT, R19.reuse, c[0x0][0x178], P6 ;  /* 0x00005e0013007a0c */ /* 0x040fe400037c1270 */
[----:B------:R-:W-:-:S02]  /*1fe50*/  ISETP.LT.AND P3, PT, R19, c[0x0][0x178], P3 ;  /* 0x00005e0013007a0c */ /* 0x000fc40001f61270 */
[C---:B------:R-:W-:Y:S02]  /*1fe60*/  ISETP.LT.AND P2, PT, R19.reuse, c[0x0][0x178], P2 ;  /* 0x00005e0013007a0c */ /* 0x040fe40001741270 */
[----:B------:R-:W-:Y:S02]  /*1fe70*/  ISETP.LT.AND P0, PT, R19, c[0x0][0x178], P0 ;  /* 0x00005e0013007a0c */ /* 0x000fe40000701270 */
[----:B------:R-:W4:Y:S04]  /*1fe80*/  LDL.LU R19, [R1+0xd6c] ;  /* 0x000d6c0001137983 */ /* 0x000f280000300800 */
[----:B------:R-:W5:Y:S01]  /*1fe90*/  LDL.LU R22, [R1+0x24] ;  /* 0x0000240001167983 */ /* 0x000f620000300800 */
[----:B------:R-:W-:Y:S01]  /*1fea0*/  ISETP.LT.AND P4, PT, R23, c[0x0][0x178], P4 ;  /* 0x00005e0017007a0c */ /* 0x000fe20002781270 */
[----:B------:R-:W-:Y:S01]  /*1feb0*/  IMAD.WIDE R8, R8, 0x2, R2 ;  /* 0x0000000208087825 */ /* 0x000fe200078e0202 */
[----:B------:R-:W-:Y:S01]  /*1fec0*/  PRMT R0, R15, 0x7632, R0 ;  /* 0x000076320f007816 */ /* 0x000fe20000000000 */
[----:B------:R-:W-:Y:S01]  /*1fed0*/  UIADD3 UR5, UR5, UR6, URZ ;  /* 0x0000000605057290 */ /* 0x000fe2000fffe03f */
[----:B------:R-:W-:-:S05]  /*1fee0*/  PLOP3.LUT P5, PT, PT, PT, UP0, 0x40, 0x0 ;  /* 0x000000000000781c */ /* 0x000fca0003fae808 */
[----:B------:R-:W-:-:S04]  /*1fef0*/  IMAD.U32 R11, RZ, RZ, UR5 ;  /* 0x00000005ff0b7e24 */ /* 0x000fc8000f8e00ff */
[----:B------:R1:W-:Y:S01]  /*1ff00*/  @P4 STG.E.U16 [R8.64], R0 ;  /* 0x0000000008004986 */ /* 0x0003e2000c101508 */
[----:B------:R-:W-:Y:S02]  /*1ff10*/  PLOP3.LUT P4, PT, PT, PT, UP0, 0x40, 0x0 ;  /* 0x000000000000781c */ /* 0x000fe40003f8e808 */
[----:B------:R-:W-:Y:S02]  /*1ff20*/  ISETP.LT.AND P5, PT, R21, c[0x0][0x178], P5 ;  /* 0x00005e0015007a0c */ /* 0x000fe40002fa1270 */
[----:B------:R-:W-:Y:S01]  /*1ff30*/  ISETP.LT.AND P4, PT, R18, c[0x0][0x178], P4 ;  /* 0x00005e0012007a0c */ /* 0x000fe20002781270 */
[----:B0-----:R-:W-:Y:S01]  /*1ff40*/  IMAD.WIDE R4, R11, 0x2, R28 ;  /* 0x000000020b047825 */ /* 0x001fe200078e021c */
[----:B------:R-:W-:-:S03]  /*1ff50*/  PLOP3.LUT P1, PT, PT, PT, UP0, 0x40, 0x0 ;  /* 0x000000000000781c */ /* 0x000fc60003f2e808 */
[----:B------:R-:W-:Y:S01]  /*1ff60*/  IMAD.WIDE R6, R11, 0x2, R26 ;  /* 0x000000020b067825 */ /* 0x000fe200078e021a */
[----:B------:R-:W-:Y:S01]  /*1ff70*/  ISETP.LT.AND P1, PT, R23, c[0x0][0x178], P1 ;  /* 0x00005e0017007a0c */ /* 0x000fe20000f21270 */
[----:B------:R-:W-:-:S06]  /*1ff80*/  UIADD3 UR5, UR5, UR6, URZ ;  /* 0x0000000605057290 */ /* 0x000fcc000fffe03f */
[----:B-1----:R-:W-:Y:S01]  /*1ff90*/  IMAD.U32 R9, RZ, RZ, UR5 ;  /* 0x00000005ff097e24 */ /* 0x002fe2000f8e00ff */
[----:B------:R-:W-:-:S06]  /*1ffa0*/  UIADD3 UR5, UR5, UR6, URZ ;  /* 0x0000000605057290 */ /* 0x000fcc000fffe03f */
[----:B------:R-:W-:Y:S01]  /*1ffb0*/  IMAD.U32 R13, RZ, RZ, UR5 ;  /* 0x00000005ff0d7e24 */ /* 0x000fe2000f8e00ff */
[----:B--2---:R0:W-:Y:S01]  /*1ffc0*/  @P3 STG.E.U16 [R4.64], R16 ;  /* 0x0000001004003986 */ /* 0x0041e2000c101508 */
[----:B------:R-:W-:Y:S01]  /*1ffd0*/  PLOP3.LUT P3, PT, PT, PT, UP1, 0x40, 0x0 ;  /* 0x000000000000781c */ /* 0x000fe20003f6e818 */
[----:B0-----:R-:W-:Y:S02]  /*1ffe0*/  IMAD.WIDE R4, R11, 0x2, R24 ;  /* 0x000000020b047825 */ /* 0x001fe400078e0218 */
[----:B---3--:R-:W-:Y:S01]  /*1fff0*/  @P4 STG.E.U16 [R6.64], R20 ;  /* 0x0000001406004986 */ /* 0x008fe2000c101508 */
[----:B------:R-:W-:-:S03]  /*20000*/  PLOP3.LUT P4, PT, PT, PT, UP1, 0x40, 0x0 ;  /* 0x000000000000781c */ /* 0x000fc60003f8e818 */
[----:B------:R0:W-:Y:S01]  /*20010*/  @P5 STG.E.U16 [R4.64], R17 ;  /* 0x0000001104005986 */ /* 0x0001e2000c101508 */
[----:B------:R-:W-:Y:S02]  /*20020*/  PLOP3.LUT P5, PT, PT, PT, UP1, 0x40, 0x0 ;  /* 0x000000000000781c */ /* 0x000fe40003fae818 */
[----:B------:R-:W-:Y:S01]  /*20030*/  PRMT R8, R16, 0x7632, R8 ;  /* 0x0000763210087816 */ /* 0x000fe20000000008 */
[----:B0-----:R-:W-:Y:S01]  /*20040*/  IMAD.WIDE R4, R11, 0x2, R2 ;  /* 0x000000020b047825 */ /* 0x001fe200078e0202 */
[----:B------:R-:W-:-:S04]  /*20050*/  ISETP.LT.AND P3, PT, R23, c[0x0][0x178], P3 ;  /* 0x00005e0017007a0c */ /* 0x000fc80001f61270 */
[----:B----4-:R0:W-:Y:S01]  /*20060*/  @P1 STG.E.U16 [R4.64], R19 ;  /* 0x0000001304001986 */ /* 0x0101e2000c101508 */
[----:B------:R-:W-:Y:S02]  /*20070*/  ISETP.LT.AND P1, PT, R18, c[0x0][0x178], P4 ;  /* 0x00005e0012007a0c */ /* 0x000fe40002721270 */
[----:B------:R-:W-:Y:S01]  /*20080*/  ISETP.LT.AND P4, PT, R21, c[0x0][0x178], P5 ;  /* 0x00005e0015007a0c */ /* 0x000fe20002f81270 */
[----:B------:R-:W-:Y:S01]  /*20090*/  IMAD.WIDE R6, R9, 0x2, R24 ;  /* 0x0000000209067825 */ /* 0x000fe200078e0218 */
[----:B------:R-:W-:Y:S02]  /*200a0*/  PRMT R0, R20, 0x7632, R0 ;  /* 0x0000763214007816 */ /* 0x000fe40000000000 */
[----:B------:R-:W-:Y:S01]  /*200b0*/  PRMT R17, R17, 0x7632, R17 ;  /* 0x0000763211117816 */ /* 0x000fe20000000011 */
[----:B------:R-:W-:Y:S01]  /*200c0*/  IMAD.WIDE R10, R13, 0x2, R28 ;  /* 0x000000020d0a7825 */ /* 0x000fe200078e021c */
[----:B------:R-:W-:Y:S01]  /*200d0*/  PRMT R12, R19, 0x7632, R12 ;  /* 0x00007632130c7816 */ /* 0x000fe2000000000c */
[----:B------:R-:W2:Y:S02]  /*200e0*/  LDL.LU R20, [R1+0x2c] ;  /* 0x00002c0001147983 */ /* 0x000ea40000300800 */
[----:B0-----:R-:W-:-:S05]  /*200f0*/  IMAD.WIDE R4, R9, 0x2, R28 ;  /* 0x0000000209047825 */ /* 0x001fca00078e021c */
[----:B------:R0:W-:Y:S02]  /*20100*/  @P6 STG.E.U16 [R4.64], R8 ;  /* 0x0000000804006986 */ /* 0x0001e4000c101508 */
[----:B0-----:R-:W-:-:S04]  /*20110*/  IMAD.WIDE R4, R9, 0x2, R26 ;  /* 0x0000000209047825 */ /* 0x001fc800078e021a */
[----:B------:R-:W-:Y:S01]  /*20120*/  IMAD.WIDE R8, R9, 0x2, R2 ;  /* 0x0000000209087825 */ /* 0x000fe200078e0202 */
[----:B------:R-:W-:Y:S01]  /*20130*/  @P1 STG.E.U16 [R4.64], R0 ;  /* 0x0000000004001986 */ /* 0x000fe2000c101508 */
[----:B------:R-:W-:-:S03]  /*20140*/  PLOP3.LUT P1, PT, PT, PT, UP3, 0x40, 0x0 ;  /* 0x000000000000781c */ /* 0x000fc60003f2e838 */
[----:B------:R0:W-:Y:S04]  /*20150*/  @P4 STG.E.U16 [R6.64], R17 ;  /* 0x0000001106004986 */ /* 0x0001e8000c101508 */
[----:B------:R1:W-:Y:S01]  /*20160*/  @P3 STG.E.U16 [R8.64], R12 ;  /* 0x0000000c08003986 */ /* 0x0003e2000c101508 */
[----:B------:R-:W-:-:S03]  /*20170*/  PLOP3.LUT P4, PT, PT, PT, UP2, 0x40, 0x0 ;  /* 0x000000000000781c */ /* 0x000fc60003f8e828 */
[----:B-----5:R3:W-:Y:S01]  /*20180*/  @P2 STG.E.U16 [R10.64], R22 ;  /* 0x000000160a002986 */ /* 0x0207e2000c101508 */
[----:B------:R-:W-:Y:S02]  /*20190*/  PLOP3.LUT P2, PT, PT, PT, UP2, 0x40, 0x0 ;  /* 0x000000000000781c */ /* 0x000fe40003f4e828 */
[----:B------:R-:W-:Y:S02]  /*201a0*/  PLOP3.LUT P3, PT, PT, PT, UP3, 0x40, 0x0 ;  /* 0x000000000000781c */ /* 0x000fe40003f6e838 */
[C---:B------:R-:W-:Y:S02]  /*201b0*/  ISETP.LT.AND P2, PT, R21.reuse, c[0x0][0x178], P2 ;  /* 0x00005e0015007a0c */ /* 0x040fe40001741270 */
[----:B------:R-:W-:Y:S02]  /*201c0*/  ISETP.LT.AND P1, PT, R21, c[0x0][0x178], P1 ;  /* 0x00005e0015007a0c */ /* 0x000fe40000f21270 */
[----:B------:R-:W4:Y:S01]  /*201d0*/  LDL.LU R21, [R1+0xd68] ;  /* 0x000d680001157983 */ /* 0x000f220000300800 */
[----:B------:R-:W-:-:S02]  /*201e0*/  ISETP.LT.AND P4, PT, R23, c[0x0][0x178], P4 ;  /* 0x00005e0017007a0c */ /* 0x000fc40002781270 */
[----:B------:R-:W-:Y:S02]  /*201f0*/  ISETP.LT.AND P3, PT, R23, c[0x0][0x178], P3 ;  /* 0x00005e0017007a0c */ /* 0x000fe40001f61270 */
[----:B------:R-:W5:Y:S01]  /*20200*/  LDL.LU R23, [R1+0xd64] ;  /* 0x000d640001177983 */ /* 0x000f620000300800 */
[----:B------:R-:W-:Y:S01]  /*20210*/  PLOP3.LUT P5, PT, PT, PT, UP2, 0x40, 0x0 ;  /* 0x000000000000781c */ /* 0x000fe20003fae828 */
[----:B------:R-:W-:Y:S01]  /*20220*/  UIADD3 UR5, UR5, UR6, URZ ;  /* 0x0000000605057290 */ /* 0x000fe2000fffe03f */
[----:B------:R-:W-:Y:S02]  /*20230*/  PLOP3.LUT P6, PT, PT, PT, UP3, 0x40, 0x0 ;  /* 0x000000000000781c */ /* 0x000fe40003fce838 */
[C---:B------:R-:W-:Y:S02]  /*20240*/  ISETP.LT.AND P5, PT, R18.reuse, c[0x0][0x178], P5 ;  /* 0x00005e0012007a0c */ /* 0x040fe40002fa1270 */
[----:B------:R-:W-:Y:S01]  /*20250*/  ISETP.LT.AND P6, PT, R18, c[0x0][0x178], P6 ;  /* 0x00005e0012007a0c */ /* 0x000fe200037c1270 */
[----:B------:R-:W-:-:S02]  /*20260*/  IMAD.U32 R15, RZ, RZ, UR5 ;  /* 0x00000005ff0f7e24 */ /* 0x000fc4000f8e00ff */
[----:B0-----:R-:W-:Y:S01]  /*20270*/  IMAD.WIDE R6, R13, 0x2, R26 ;  /* 0x000000020d067825 */ /* 0x001fe200078e021a */
[----:B------:R-:W-:-:S03]  /*20280*/  PRMT R14, R22, 0x7632, R14 ;  /* 0x00007632160e7816 */ /* 0x000fc6000000000e */
[----:B------:R-:W-:-:S04]  /*20290*/  IMAD.WIDE R4, R13, 0x2, R24 ;  /* 0x000000020d047825 */ /* 0x000fc800078e0218 */
[----:B-1----:R-:W-:-:S04]  /*202a0*/  IMAD.WIDE R8, R13, 0x2, R2 ;  /* 0x000000020d087825 */ /* 0x002fc800078e0202 */
[----:B------:R-:W-:-:S04]  /*202b0*/  IMAD.WIDE R28, R15, 0x2, R28 ;  /* 0x000000020f1c7825 */ /* 0x000fc800078e021c */
[----:B------:R-:W-:-:S04]  /*202c0*/  IMAD.WIDE R26, R15, 0x2, R26 ;  /* 0x000000020f1a7825 */ /* 0x000fc800078e021a */
[----:B------:R-:W-:-:S04]  /*202d0*/  IMAD.WIDE R24, R15, 0x2, R24 ;  /* 0x000000020f187825 */ /* 0x000fc800078e0218 */
[----:B------:R-:W-:Y:S01]  /*202e0*/  IMAD.WIDE R2, R15, 0x2, R2 ;  /* 0x000000020f027825 */ /* 0x000fe200078e0202 */
[----:B--2---:R-:W-:Y:S01]  /*202f0*/  PRMT R13, R20, 0x7632, R13 ;  /* 0x00007632140d7816 */ /* 0x004fe2000000000d */
[----:B------:R3:W-:Y:S01]  /*20300*/  @P5 STG.E.U16 [R6.64], R20 ;  /* 0x0000001406005986 */ /* 0x0007e2000c101508 */
[----:B----4-:R-:W-:-:S03]  /*20310*/  PRMT R12, R21, 0x7632, R12 ;  /* 0x00007632150c7816 */ /* 0x010fc6000000000c */
[----:B------:R3:W-:Y:S04]  /*20320*/  @P2 STG.E.U16 [R4.64], R21 ;  /* 0x0000001504002986 */ /* 0x0007e8000c101508 */
[----:B-----5:R3:W-:Y:S04]  /*20330*/  @P4 STG.E.U16 [R8.64], R23 ;  /* 0x0000001708004986 */ /* 0x0207e8000c101508 */
[----:B------:R3:W-:Y:S04]  /*20340*/  @P0 STG.E.U16 [R28.64], R14 ;  /* 0x0000000e1c000986 */ /* 0x0007e8000c101508 */
[----:B------:R3:W-:Y:S04]  /*20350*/  @P6 STG.E.U16 [R26.64], R13 ;  /* 0x0000000d1a006986 */ /* 0x0007e8000c101508 */
[----:B------:R3:W-:Y:S01]  /*20360*/  @P1 STG.E.U16 [R24.64], R12 ;  /* 0x0000000c18001986 */ /* 0x0007e2000c101508 */
[----:B------:R-:W-:Y:S05]  /*20370*/  @!P3 EXIT ;  /* 0x000000000000b94d */ /* 0x000fea0003800000 */
[----:B---3--:R-:W-:-:S05]  /*20380*/  PRMT R23, R23, 0x7632, R23 ;  /* 0x0000763217177816 */ /* 0x008fca0000000017 */
[----:B------:R-:W-:Y:S01]  /*20390*/  STG.E.U16 [R2.64], R23 ;  /* 0x0000001702007986 */ /* 0x000fe2000c101508 */
[----:B------:R-:W-:Y:S05]  /*203a0*/  EXIT ;  /* 0x000000000000794d */ /* 0x000fea0003800000 */
.L_x_3:
[----:B------:R-:W-:-:S00]  /*203b0*/  BRA `(.L_x_3) ;  /* 0xfffffff000007947 */ /* 0x000fc0000383ffff */
[----:B------:R-:W-:-:S00]  /*203c0*/  NOP ;  /* 0x0000000000007918 */ /* 0x000fc00000000000 */
        /* <DEDUP_REMOVED lines=11> */
.L_x_4:


//--------------------- .nv.shared.matmul_kernel  --------------------------
	.section	.nv.shared.matmul_kernel,"aw",@nobits
	.sectionflags	@""
	.align	16
